def matmul_kernel(
    a_ptr,
    b_ptr,
    c_ptr,
    M,
    N,
    K,
    stride_am,
    stride_ak,
    stride_bk,
    stride_bn,
    stride_cm,
    stride_cn,
    BLOCK_M: tl.constexpr,
    BLOCK_N: tl.constexpr,
    BLOCK_K: tl.constexpr,
    GROUP_M: tl.constexpr,
):
    pid = tl.program_id(axis=0)
    num_pid_m = tl.cdiv(M, BLOCK_M)
    num_pid_n = tl.cdiv(N, BLOCK_N)
    num_pid_in_group = GROUP_M * num_pid_n
    group_id = pid // num_pid_in_group
    first_pid_m = group_id * GROUP_M
    group_size_m = min(num_pid_m - first_pid_m, GROUP_M)
    pid_m = first_pid_m + ((pid % num_pid_in_group) % group_size_m)
    pid_n = (pid % num_pid_in_group) // group_size_m

    offs_am = (pid_m * BLOCK_M + tl.arange(0, BLOCK_M)) % M
    offs_bn = (pid_n * BLOCK_N + tl.arange(0, BLOCK_N)) % N
    offs_k = tl.arange(0, BLOCK_K)
    a_ptrs = a_ptr + offs_am[:, None] * stride_am + offs_k[None, :] * stride_ak
    b_ptrs = b_ptr + offs_k[:, None] * stride_bk + offs_bn[None, :] * stride_bn

    acc = tl.zeros((BLOCK_M, BLOCK_N), dtype=tl.float32)
    for kk in range(0, tl.cdiv(K, BLOCK_K)):
        a = tl.load(a_ptrs, mask=offs_k[None, :] < K - kk * BLOCK_K, other=0.0)
        b = tl.load(b_ptrs, mask=offs_k[:, None] < K - kk * BLOCK_K, other=0.0)
        acc = tl.dot(a, b, acc)
        a_ptrs += BLOCK_K * stride_ak
        b_ptrs += BLOCK_K * stride_bk

    c = acc.to(c_ptr.dtype.element_ty)
    offs_cm = pid_m * BLOCK_M + tl.arange(0, BLOCK_M)
    offs_cn = pid_n * BLOCK_N + tl.arange(0, BLOCK_N)
    c_ptrs = c_ptr + offs_cm[:, None] * stride_cm + offs_cn[None, :] * stride_cn
    mask = (offs_cm[:, None] < M) & (offs_cn[None, :] < N)
    tl.store(c_ptrs, c, mask=mask)

# config = {"BLOCK_K": 32, "BLOCK_M": 256, "BLOCK_N": 256, "GROUP_M": 1, "arch": "sm_80", "dtype": "bf16", "num_ctas": 1, "num_stages": 3, "num_warps": 4}
# arch = sm_80


// ===== COMPILED SASS (sm_80) =====

	.target	sm_80

	.elftype	@"ET_EXEC"


//--------------------- .note.nv.tkinfo           --------------------------
	.section	.note.nv.tkinfo,"",@"SHT_NOTE"
	.sectionflags	@"SHF_NOTE_NV_TKINFO"
	.tkinfo
        /*0018*/ 	.word	0x00000002
        /*0030*/ 	.string	""
        /*0030*/ 	.string	"ptxas"
        /*0030*/ 	.string	"Cuda compilation tools, release 13.0, V13.0.88"
        /*0030*/ 	.string	"Build cuda_13.0.r13.0/compiler.36424714_0"
        /*0030*/ 	.string	"-v  -suppress-debug-info  -lineinfo  -arch sm_80 "



//--------------------- .note.nv.cuinfo           --------------------------
	.section	.note.nv.cuinfo,"",@"SHT_NOTE"
	.sectionflags	@"SHF_NOTE_NV_CUINFO"
        /*0018*/ 	.short	0x0002
        /*001a*/ 	.short	0x0050
        /*001c*/ 	.short	0x0082
	.zero		2


//--------------------- .nv.info                  --------------------------
	.section	.nv.info,"",@"SHT_CUDA_INFO"
	.align	4


	//----- nvinfo : EIATTR_REGCOUNT
	.align		4
        /*0000*/ 	.byte	0x04, 0x2f
        /*0002*/ 	.short	(.L_1 - .L_0)
	.align		4
.L_0:
        /*0004*/ 	.word	index@(matmul_kernel)
        /*0008*/ 	.word	0x00000020


	//----- nvinfo : EIATTR_FRAME_SIZE
	.align		4
.L_1:
        /*000c*/ 	.byte	0x04, 0x11
        /*000e*/ 	.short	(.L_3 - .L_2)
	.align		4
.L_2:
        /*0010*/ 	.word	index@(matmul_kernel)
        /*0014*/ 	.word	0x000023a8


	//----- nvinfo : EIATTR_MIN_STACK_SIZE
	.align		4
.L_3:
        /*0018*/ 	.byte	0x04, 0x12
        /*001a*/ 	.short	(.L_5 - .L_4)
	.align		4
.L_4:
        /*001c*/ 	.word	index@(matmul_kernel)
        /*0020*/ 	.word	0x000023a8
.L_5:


//--------------------- .nv.info.matmul_kernel    --------------------------
	.section	.nv.info.matmul_kernel,"",@"SHT_CUDA_INFO"
	.sectionflags	@""
	.align	4


	//----- nvinfo : EIATTR_CUDA_API_VERSION
	.align		4
        /*0000*/ 	.byte	0x04, 0x37
        /*0002*/ 	.short	(.L_7 - .L_6)
.L_6:
        /*0004*/ 	.word	0x00000082


	//----- nvinfo : EIATTR_SW2861232_WAR
	.align		4
.L_7:
        /*0008*/ 	.byte	0x01, 0x35
	.zero		2


	//----- nvinfo : EIATTR_PARAM_CBANK
	.align		4
        /*000c*/ 	.byte	0x04, 0x0a
        /*000e*/ 	.short	(.L_9 - .L_8)
	.align		4
.L_8:
        /*0010*/ 	.word	index@(.nv.constant0.matmul_kernel)
        /*0014*/ 	.short	0x0160
        /*0016*/ 	.short	0x0050


	//----- nvinfo : EIATTR_CBANK_PARAM_SIZE
	.align		4
.L_9:
        /*0018*/ 	.byte	0x03, 0x19
        /*001a*/ 	.short	0x0050


	//----- nvinfo : EIATTR_KPARAM_INFO
	.align		4
        /*001c*/ 	.byte	0x04, 0x17
        /*001e*/ 	.short	(.L_11 - .L_10)
.L_10:
        /*0020*/ 	.word	0x00000000
        /*0024*/ 	.short	0x000d
        /*0026*/ 	.short	0x0048
        /*0028*/ 	.byte	0x00, 0xf4, 0x21, 0x00


	//----- nvinfo : EIATTR_KPARAM_INFO
	.align		4
.L_11:
        /*002c*/ 	.byte	0x04, 0x17
        /*002e*/ 	.short	(.L_13 - .L_12)
.L_12:
        /*0030*/ 	.word	0x00000000
        /*0034*/ 	.short	0x000c
        /*0036*/ 	.short	0x0040
        /*0038*/ 	.byte	0x00, 0xf4, 0x21, 0x00


	//----- nvinfo : EIATTR_KPARAM_INFO
	.align		4
.L_13:
        /*003c*/ 	.byte	0x04, 0x17
        /*003e*/ 	.short	(.L_15 - .L_14)
.L_14:
        /*0040*/ 	.word	0x00000000
        /*0044*/ 	.short	0x000b
        /*0046*/ 	.short	0x0038
        /*0048*/ 	.byte	0x00, 0xf0, 0x11, 0x00


	//----- nvinfo : EIATTR_KPARAM_INFO
	.align		4
.L_15:
        /*004c*/ 	.byte	0x04, 0x17
        /*004e*/ 	.short	(.L_17 - .L_16)
.L_16:
        /*0050*/ 	.word	0x00000000
        /*0054*/ 	.short	0x000a
        /*0056*/ 	.short	0x0034
        /*0058*/ 	.byte	0x00, 0xf0, 0x11, 0x00


	//----- nvinfo : EIATTR_KPARAM_INFO
	.align		4
.L_17:
        /*005c*/ 	.byte	0x04, 0x17
        /*005e*/ 	.short	(.L_19 - .L_18)
.L_18:
        /*0060*/ 	.word	0x00000000
        /*0064*/ 	.short	0x0009
        /*0066*/ 	.short	0x0030
        /*0068*/ 	.byte	0x00, 0xf0, 0x11, 0x00


	//----- nvinfo : EIATTR_KPARAM_INFO
	.align		4
.L_19:
        /*006c*/ 	.byte	0x04, 0x17
        /*006e*/ 	.short	(.L_21 - .L_20)
.L_20:
        /*0070*/ 	.word	0x00000000
        /*0074*/ 	.short	0x0008
        /*0076*/ 	.short	0x002c
        /*0078*/ 	.byte	0x00, 0xf0, 0x11, 0x00


	//----- nvinfo : EIATTR_KPARAM_INFO
	.align		4
.L_21:
        /*007c*/ 	.byte	0x04, 0x17
        /*007e*/ 	.short	(.L_23 - .L_22)
.L_22:
        /*0080*/ 	.word	0x00000000
        /*0084*/ 	.short	0x0007
        /*0086*/ 	.short	0x0028
        /*0088*/ 	.byte	0x00, 0xf0, 0x11, 0x00


	//----- nvinfo : EIATTR_KPARAM_INFO
	.align		4
.L_23:
        /*008c*/ 	.byte	0x04, 0x17
        /*008e*/ 	.short	(.L_25 - .L_24)
.L_24:
        /*0090*/ 	.word	0x00000000
        /*0094*/ 	.short	0x0006
        /*0096*/ 	.short	0x0024
        /*0098*/ 	.byte	0x00, 0xf0, 0x11, 0x00


	//----- nvinfo : EIATTR_KPARAM_INFO
	.align		4
.L_25:
        /*009c*/ 	.byte	0x04, 0x17
        /*009e*/ 	.short	(.L_27 - .L_26)
.L_26:
        /*00a0*/ 	.word	0x00000000
        /*00a4*/ 	.short	0x0005
        /*00a6*/ 	.short	0x0020
        /*00a8*/ 	.byte	0x00, 0xf0, 0x11, 0x00


	//----- nvinfo : EIATTR_KPARAM_INFO
	.align		4
.L_27:
        /*00ac*/ 	.byte	0x04, 0x17
        /*00ae*/ 	.short	(.L_29 - .L_28)
.L_28:
        /*00b0*/ 	.word	0x00000000
        /*00b4*/ 	.short	0x0004
        /*00b6*/ 	.short	0x001c
        /*00b8*/ 	.byte	0x00, 0xf0, 0x11, 0x00


	//----- nvinfo : EIATTR_KPARAM_INFO
	.align		4
.L_29:
        /*00bc*/ 	.byte	0x04, 0x17
        /*00be*/ 	.short	(.L_31 - .L_30)
.L_30:
        /*00c0*/ 	.word	0x00000000
        /*00c4*/ 	.short	0x0003
        /*00c6*/ 	.short	0x0018
        /*00c8*/ 	.byte	0x00, 0xf0, 0x11, 0x00


	//----- nvinfo : EIATTR_KPARAM_INFO
	.align		4
.L_31:
        /*00cc*/ 	.byte	0x04, 0x17
        /*00ce*/ 	.short	(.L_33 - .L_32)
.L_32:
        /*00d0*/ 	.word	0x00000000
        /*00d4*/ 	.short	0x0002
        /*00d6*/ 	.short	0x0010
        /*00d8*/ 	.byte	0x00, 0xf4, 0x21, 0x00


	//----- nvinfo : EIATTR_KPARAM_INFO
	.align		4
.L_33:
        /*00dc*/ 	.byte	0x04, 0x17
        /*00de*/ 	.short	(.L_35 - .L_34)
.L_34:
        /*00e0*/ 	.word	0x00000000
        /*00e4*/ 	.short	0x0001
        /*00e6*/ 	.short	0x0008
        /*00e8*/ 	.byte	0x00, 0xf4, 0x21, 0x00


	//----- nvinfo : EIATTR_KPARAM_INFO
	.align		4
.L_35:
        /*00ec*/ 	.byte	0x04, 0x17
        /*00ee*/ 	.short	(.L_37 - .L_36)
.L_36:
        /*00f0*/ 	.word	0x00000000
        /*00f4*/ 	.short	0x0000
        /*00f6*/ 	.short	0x0000
        /*00f8*/ 	.byte	0x00, 0xf4, 0x21, 0x00


	//----- nvinfo : EIATTR_MAXREG_COUNT
	.align		4
.L_37:
        /*00fc*/ 	.byte	0x03, 0x1b
        /*00fe*/ 	.short	0x00ff


	//----- nvinfo : EIATTR_NUM_BARRIERS
	.align		4
        /*0100*/ 	.byte	0x02, 0x4c
        /*0102*/ 	.byte	0x01
	.zero		1


	//----- nvinfo : EIATTR_ANNOTATIONS
	.align		4
        /*0104*/ 	.byte	0x04, 0x55
        /*0106*/ 	.short	(.L_39 - .L_38)


	//   ....[0]....
.L_38:
        /*0108*/ 	.word	0x00000001
        /*010c*/ 	.byte	0x70, 0x00, 0x00, 0x00, 0x01, 0x00, 0x00, 0x00, 0xb0, 0x00, 0x00, 0x00, 0x01, 0x00, 0x00, 0x00
        /* <DEDUP_REMOVED lines=3344> */
        /*d21c*/ 	.byte	0x50, 0x29, 0x03, 0x00, 0x01, 0x00, 0x00, 0x00, 0x90, 0x29, 0x03, 0x00


	//----- nvinfo : EIATTR_MERCURY_ISA_VERSION
	.align		4
.L_39:
        /*d228*/ 	.byte	0x03, 0x5f
        /*d22a*/ 	.short	0x0000


	//----- nvinfo : EIATTR_EXIT_INSTR_OFFSETS
	.align		4
        /*d22c*/ 	.byte	0x04, 0x1c
        /*d22e*/ 	.short	(.L_41 - .L_40)


	//   ....[0]....
.L_40:
        /*d230*/ 	.word	0x00032d20


	//   ....[1]....
        /*d234*/ 	.word	0x00032d50


	//----- nvinfo : EIATTR_REQNTID
	.align		4
.L_41:
        /*d238*/ 	.byte	0x04, 0x10
        /*d23a*/ 	.short	(.L_43 - .L_42)
.L_42:
        /*d23c*/ 	.word	0x00000080
        /*d240*/ 	.word	0x00000001
        /*d244*/ 	.word	0x00000001
.L_43:


//--------------------- .nv.callgraph             --------------------------
	.section	.nv.callgraph,"",@"SHT_CUDA_CALLGRAPH"
	.align	4
	.sectionentsize	8
	.align		4
        /*0000*/ 	.word	0x00000000
	.align		4
        /*0004*/ 	.word	0xffffffff
	.align		4
        /*0008*/ 	.word	0x00000000
	.align		4
        /*000c*/ 	.word	0xfffffffe
	.align		4
        /*0010*/ 	.word	0x00000000
	.align		4
        /*0014*/ 	.word	0xfffffffd
	.align		4
        /*0018*/ 	.word	0x00000000
	.align		4
        /*001c*/ 	.word	0xfffffffc


//--------------------- .nv.rel.action            --------------------------
	.section	.nv.rel.action,"",@"SHT_CUDA_RELOCINFO"
	.align	8
	.sectionentsize	8
        /*0000*/ 	.byte	0x73, 0x00, 0x00, 0x00, 0x00, 0x00, 0x00, 0x00, 0x00, 0x00, 0x00, 0x11, 0x25, 0x00, 0x05, 0x36


//--------------------- .nv.constant0.matmul_kernel --------------------------
	.section	.nv.constant0.matmul_kernel,"a",@progbits
	.sectionflags	@""
	.align	4
.nv.constant0.matmul_kernel:
	.zero		432


//--------------------- .text.matmul_kernel       --------------------------
	.section	.text.matmul_kernel,"ax",@progbits
	.sectioninfo	@"SHI_REGISTERS=32"
	.align	128
        .global         matmul_kernel
        .type           matmul_kernel,@function
        .size           matmul_kernel,(.L_x_4 - matmul_kernel)
        .other          matmul_kernel,@"STO_CUDA_ENTRY STV_DEFAULT"
matmul_kernel:
.text.matmul_kernel:
[----:B------:R-:W-:-:S04]  /*0000*/  IMAD.MOV.U32 R1, RZ, RZ, c[0x0][0x28] ;  /* 0x00000a00ff017624 */ /* 0x000fc800078e00ff */
[----:B------:R-:W-:Y:S01]  /*0010*/  IMAD.MOV.U32 R6, RZ, RZ, 0xff ;  /* 0x000000ffff067424 */ /* 0x000fe200078e00ff */
[----:B------:R-:W-:Y:S01]  /*0020*/  IADD3 R1, R1, -0x23a8, RZ ;  /* 0xffffdc5801017810 */ /* 0x000fe20007ffe0ff */
[----:B------:R-:W0:Y:S01]  /*0030*/  S2R R28, SR_TID.X ;  /* 0x00000000001c7919 */ /* 0x000e220000002100 */
[----:B------:R-:W-:Y:S01]  /*0040*/  ULDC.64 UR4, c[0x0][0x118] ;  /* 0x0000460000047ab9 */ /* 0x000fe20000000a00 */
[----:B------:R-:W-:Y:S01]  /*0050*/  CS2R R12, SRZ ;  /* 0x00000000000c7805 */ /* 0x000fe2000001ff00 */
[----:B------:R-:W-:Y:S01]  /*0060*/  IADD3 R0, R6, c[0x0][0x17c], RZ ;  /* 0x00005f0006007a10 */ /* 0x000fe20007ffe0ff */
[----:B------:R1:W-:Y:S01]  /*0070*/  STL [R1+0x70], RZ ;  /* 0x000070ff01007387 */ /* 0x0003e20000100800 */
[----:B------:R-:W-:Y:S01]  /*0080*/  CS2R R14, SRZ ;  /* 0x00000000000e7805 */ /* 0x000fe2000001ff00 */
[----:B------:R-:W-:Y:S01]  /*0090*/  CS2R R24, SRZ ;  /* 0x0000000000187805 */ /* 0x000fe2000001ff00 */
[----:B------:R-:W-:Y:S01]  /*00a0*/  SHF.R.S32.HI R3, RZ, 0x1f, R0 ;  /* 0x0000001fff037819 */ /* 0x000fe20000011400 */
[----:B------:R1:W-:Y:S01]  /*00b0*/  STL [R1+0x74], RZ ;  /* 0x000074ff01007387 */ /* 0x0003e20000100800 */
[----:B------:R-:W-:Y:S01]  /*00c0*/  CS2R R26, SRZ ;  /* 0x00000000001a7805 */ /* 0x000fe2000001ff00 */
[----:B------:R-:W-:Y:S01]  /*00d0*/  CS2R R16, SRZ ;  /* 0x0000000000107805 */ /* 0x000fe2000001ff00 */
[----:B------:R-:W-:Y:S01]  /*00e0*/  LEA.HI R0, R3, R0, RZ, 0x8 ;  /* 0x0000000003007211 */ /* 0x000fe200078f40ff */
[----:B------:R1:W-:Y:S01]  /*00f0*/  STL [R1+0x78], RZ ;  /* 0x000078ff01007387 */ /* 0x0003e20000100800 */
[----:B------:R-:W-:Y:S01]  /*0100*/  CS2R R18, SRZ ;  /* 0x0000000000127805 */ /* 0x000fe2000001ff00 */
[----:B------:R-:W-:Y:S01]  /*0110*/  CS2R R20, SRZ ;  /* 0x0000000000147805 */ /* 0x000fe2000001ff00 */
[----:B------:R-:W-:Y:S01]  /*0120*/  SHF.R.S32.HI R0, RZ, 0x8, R0 ;  /* 0x00000008ff007819 */ /* 0x000fe20000011400 */
[----:B------:R-:W2:Y:S01]  /*0130*/  S2R R3, SR_CTAID.X ;  /* 0x0000000000037919 */ /* 0x000ea20000002500 */
[----:B------:R-:W-:-:S02]  /*0140*/  CS2R R22, SRZ ;  /* 0x0000000000167805 */ /* 0x000fc4000001ff00 */
[-C--:B------:R-:W-:Y:S01]  /*0150*/  IABS R7, R0.reuse ;  /* 0x0000000000077213 */ /* 0x080fe20000000000 */
[----:B------:R1:W-:Y:S01]  /*0160*/  STL [R1+0x7c], RZ ;  /* 0x00007cff01007387 */ /* 0x0003e20000100800 */
[----:B------:R-:W-:Y:S02]  /*0170*/  IABS R11, R0 ;  /* 0x00000000000b7213 */ /* 0x000fe40000000000 */
[----:B------:R-:W3:Y:S01]  /*0180*/  I2F.RP R2, R7 ;  /* 0x0000000700027306 */ /* 0x000ee20000209400 */
[----:B------:R1:W-:Y:S01]  /*0190*/  STL [R1+0x60], RZ ;  /* 0x000060ff01007387 */ /* 0x0003e20000100800 */
[----:B0-----:R-:W-:-:S03]  /*01a0*/  LOP3.LUT R28, R28, 0x7f, RZ, 0xc0, !PT ;  /* 0x0000007f1c1c7812 */ /* 0x001fc600078ec0ff */
[----:B------:R1:W-:Y:S04]  /*01b0*/  STL [R1+0x64], RZ ;  /* 0x000064ff01007387 */ /* 0x0003e80000100800 */
[----:B------:R1:W-:Y:S04]  /*01c0*/  STL [R1+0x68], RZ ;  /* 0x000068ff01007387 */ /* 0x0003e80000100800 */
[----:B------:R1:W-:Y:S01]  /*01d0*/  STL [R1+0x6c], RZ ;  /* 0x00006cff01007387 */ /* 0x0003e20000100800 */
[----:B---3--:R-:W0:Y:S01]  /*01e0*/  MUFU.RCP R2, R2 ;  /* 0x0000000200027308 */ /* 0x008e220000001000 */
[----:B--2---:R-:W-:-:S02]  /*01f0*/  IABS R10, R3 ;  /* 0x00000003000a7213 */ /* 0x004fc40000000000 */
[----:B------:R1:W-:Y:S04]  /*0200*/  STL [R1+0x50], RZ ;  /* 0x000050ff01007387 */ /* 0x0003e80000100800 */
[----:B------:R1:W-:Y:S04]  /*0210*/  STL [R1+0x54], RZ ;  /* 0x000054ff01007387 */ /* 0x0003e80000100800 */
[----:B------:R1:W-:Y:S04]  /*0220*/  STL [R1+0x58], RZ ;  /* 0x000058ff01007387 */ /* 0x0003e80000100800 */
[----:B------:R1:W-:Y:S01]  /*0230*/  STL [R1+0x5c], RZ ;  /* 0x00005cff01007387 */ /* 0x0003e20000100800 */
[----:B0-----:R-:W-:-:S03]  /*0240*/  IADD3 R4, R2, 0xffffffe, RZ ;  /* 0x0ffffffe02047810 */ /* 0x001fc60007ffe0ff */
[----:B------:R1:W-:Y:S01]  /*0250*/  STL [R1+0x40], RZ ;  /* 0x000040ff01007387 */ /* 0x0003e20000100800 */
[----:B------:R0:W2:Y:S03]  /*0260*/  F2I.FTZ.U32.TRUNC.NTZ R5, R4 ;  /* 0x0000000400057305 */ /* 0x0000a6000021f000 */
[----:B------:R1:W-:Y:S04]  /*0270*/  STL [R1+0x44], RZ ;  /* 0x000044ff01007387 */ /* 0x0003e80000100800 */
[----:B------:R1:W-:Y:S01]  /*0280*/  STL [R1+0x48], RZ ;  /* 0x000048ff01007387 */ /* 0x0003e20000100800 */
[----:B0-----:R-:W-:-:S03]  /*0290*/  IMAD.MOV.U32 R4, RZ, RZ, RZ ;  /* 0x000000ffff047224 */ /* 0x001fc600078e00ff */
[----:B------:R1:W-:Y:S04]  /*02a0*/  STL [R1+0x4c], RZ ;  /* 0x00004cff01007387 */ /* 0x0003e80000100800 */
[----:B------:R1:W-:Y:S01]  /*02b0*/  STL [R1+0x30], RZ ;  /* 0x000030ff01007387 */ /* 0x0003e20000100800 */
[----:B--2---:R-:W-:-:S03]  /*02c0*/  IMAD.MOV R8, RZ, RZ, -R5 ;  /* 0x000000ffff087224 */ /* 0x004fc600078e0a05 */
[----:B------:R1:W-:Y:S01]  /*02d0*/  STL [R1+0x34], RZ ;  /* 0x000034ff01007387 */ /* 0x0003e20000100800 */
[----:B------:R-:W-:Y:S02]  /*02e0*/  IMAD R9, R8, R7, RZ ;  /* 0x0000000708097224 */ /* 0x000fe400078e02ff */
[----:B------:R-:W-:Y:S01]  /*02f0*/  IMAD.MOV.U32 R8, RZ, RZ, R10 ;  /* 0x000000ffff087224 */ /* 0x000fe200078e000a */
[----:B------:R1:W-:Y:S01]  /*0300*/  STL [R1+0x38], RZ ;  /* 0x000038ff01007387 */ /* 0x0003e20000100800 */
[----:B------:R-:W-:-:S03]  /*0310*/  IMAD.HI.U32 R5, R5, R9, R4 ;  /* 0x0000000905057227 */ /* 0x000fc600078e0004 */
[----:B------:R1:W-:Y:S01]  /*0320*/  STL [R1+0x3c], RZ ;  /* 0x00003cff01007387 */ /* 0x0003e20000100800 */
[----:B------:R-:W-:Y:S02]  /*0330*/  IMAD.MOV R9, RZ, RZ, -R11 ;  /* 0x000000ffff097224 */ /* 0x000fe400078e0a0b */
[----:B------:R-:W-:Y:S01]  /*0340*/  IMAD.HI.U32 R2, R5, R8, RZ ;  /* 0x0000000805027227 */ /* 0x000fe200078e00ff */
[----:B------:R1:W-:Y:S03]  /*0350*/  STL [R1+0x20], RZ ;  /* 0x000020ff01007387 */ /* 0x0003e60000100800 */
[----:B------:R-:W-:Y:S01]  /*0360*/  IMAD R4, R2, R9, R8 ;  /* 0x0000000902047224 */ /* 0x000fe200078e0208 */
[----:B------:R1:W-:Y:S04]  /*0370*/  STL [R1+0x24], RZ ;  /* 0x000024ff01007387 */ /* 0x0003e80000100800 */
[----:B------:R1:W-:Y:S01]  /*0380*/  STL [R1+0x28], RZ ;  /* 0x000028ff01007387 */ /* 0x0003e20000100800 */
[----:B------:R-:W-:-:S03]  /*0390*/  ISETP.GT.U32.AND P1, PT, R7, R4, PT ;  /* 0x000000040700720c */ /* 0x000fc60003f24070 */
[----:B------:R1:W-:Y:S04]  /*03a0*/  STL [R1+0x2c], RZ ;  /* 0x00002cff01007387 */ /* 0x0003e80000100800 */
[----:B------:R1:W-:Y:S04]  /*03b0*/  STL [R1+0x10], RZ ;  /* 0x000010ff01007387 */ /* 0x0003e80000100800 */
[----:B------:R1:W-:Y:S02]  /*03c0*/  STL [R1+0x14], RZ ;  /* 0x000014ff01007387 */ /* 0x0003e40000100800 */
[----:B------:R-:W-:Y:S01]  /*03d0*/  @!P1 IMAD.IADD R4, R4, 0x1, -R7 ;  /* 0x0000000104049824 */ /* 0x000fe200078e0a07 */
[----:B------:R-:W-:Y:S01]  /*03e0*/  @!P1 IADD3 R2, R2, 0x1, RZ ;  /* 0x0000000102029810 */ /* 0x000fe20007ffe0ff */
[----:B------:R1:W-:Y:S01]  /*03f0*/  STL [R1+0x18], RZ ;  /* 0x000018ff01007387 */ /* 0x0003e20000100800 */
[----:B------:R-:W-:-:S02]  /*0400*/  ISETP.NE.AND P1, PT, R0, RZ, PT ;  /* 0x000000ff0000720c */ /* 0x000fc40003f25270 */
[----:B------:R-:W-:Y:S01]  /*0410*/  ISETP.GE.U32.AND P0, PT, R4, R7, PT ;  /* 0x000000070400720c */ /* 0x000fe20003f06070 */
[----:B------:R1:W-:Y:S01]  /*0420*/  STL [R1+0x1c], RZ ;  /* 0x00001cff01007387 */ /* 0x0003e20000100800 */
[----:B------:R-:W-:-:S03]  /*0430*/  LOP3.LUT R4, R3, R0, RZ, 0x3c, !PT ;  /* 0x0000000003047212 */ /* 0x000fc600078e3cff */
[----:B------:R1:W-:Y:S01]  /*0440*/  STL [R1], RZ ;  /* 0x000000ff01007387 */ /* 0x0003e20000100800 */
[----:B------:R-:W-:Y:S02]  /*0450*/  ISETP.GE.AND P2, PT, R4, RZ, PT ;  /* 0x000000ff0400720c */ /* 0x000fe40003f46270 */
[----:B------:R-:W-:Y:S01]  /*0460*/  IADD3 R4, R6, c[0x0][0x178], RZ ;  /* 0x00005e0006047a10 */ /* 0x000fe20007ffe0ff */
[----:B------:R1:W-:Y:S03]  /*0470*/  STL [R1+0x4], RZ ;  /* 0x000004ff01007387 */ /* 0x0003e60000100800 */
[----:B------:R-:W-:Y:S01]  /*0480*/  SHF.R.S32.HI R5, RZ, 0x1f, R4 ;  /* 0x0000001fff057819 */ /* 0x000fe20000011404 */
[----:B------:R1:W-:Y:S01]  /*0490*/  STL [R1+0x8], RZ ;  /* 0x000008ff01007387 */ /* 0x0003e20000100800 */
[----:B------:R-:W-:Y:S02]  /*04a0*/  @P0 IADD3 R2, R2, 0x1, RZ ;  /* 0x0000000102020810 */ /* 0x000fe40007ffe0ff */
[----:B------:R-:W-:Y:S01]  /*04b0*/  LEA.HI R5, R5, R4, RZ, 0x8 ;  /* 0x0000000405057211 */ /* 0x000fe200078f40ff */
[----:B------:R1:W-:Y:S02]  /*04c0*/  STL [R1+0xc], RZ ;  /* 0x00000cff01007387 */ /* 0x0003e40000100800 */
[----:B------:R-:W-:Y:S01]  /*04d0*/  @!P2 IMAD.MOV R2, RZ, RZ, -R2 ;  /* 0x000000ffff02a224 */ /* 0x000fe200078e0a02 */
[----:B------:R-:W-:Y:S01]  /*04e0*/  @!P1 LOP3.LUT R2, RZ, R0, RZ, 0x33, !PT ;  /* 0x00000000ff029212 */ /* 0x000fe200078e33ff */
[----:B------:R1:W-:Y:S03]  /*04f0*/  STL [R1+0x80], RZ ;  /* 0x000080ff01007387 */ /* 0x0003e60000100800 */
[----:B------:R-:W-:Y:S01]  /*0500*/  LEA.HI.SX32 R5, R5, -R2, 0x18 ;  /* 0x8000000205057211 */ /* 0x000fe200078fc2ff */
[----:B------:R1:W-:Y:S01]  /*0510*/  STL [R1+0x84], RZ ;  /* 0x000084ff01007387 */ /* 0x0003e20000100800 */
[----:B------:R-:W-:-:S02]  /*0520*/  IMAD.MOV R7, RZ, RZ, -R2 ;  /* 0x000000ffff077224 */ /* 0x000fc400078e0a02 */
[----:B------:R-:W-:Y:S01]  /*0530*/  IMNMX R10, R5, 0x1, PT ;  /* 0x00000001050a7817 */ /* 0x000fe20003800200 */
[----:B------:R1:W-:Y:S01]  /*0540*/  STL [R1+0x88], RZ ;  /* 0x000088ff01007387 */ /* 0x0003e20000100800 */
[----:B------:R-:W-:Y:S02]  /*0550*/  IMAD R9, R0, R7, R3 ;  /* 0x0000000700097224 */ /* 0x000fe400078e0203 */
[-C--:B------:R-:W-:Y:S01]  /*0560*/  IABS R8, R10.reuse ;  /* 0x0000000a00087213 */ /* 0x080fe20000000000 */
[----:B------:R1:W-:Y:S01]  /*0570*/  STL [R1+0x8c], RZ ;  /* 0x00008cff01007387 */ /* 0x0003e20000100800 */
[----:B------:R-:W-:Y:S02]  /*0580*/  IABS R0, R10 ;  /* 0x0000000a00007213 */ /* 0x000fe40000000000 */
[----:B------:R-:W0:Y:S01]  /*0590*/  I2F.RP R6, R8 ;  /* 0x0000000800067306 */ /* 0x000e220000209400 */
[----:B------:R1:W-:Y:S01]  /*05a0*/  STL [R1+0xa0], RZ ;  /* 0x0000a0ff01007387 */ /* 0x0003e20000100800 */
[----:B------:R-:W-:-:S03]  /*05b0*/  IABS R7, R9 ;  /* 0x0000000900077213 */ /* 0x000fc60000000000 */
[----:B------:R1:W-:Y:S04]  /*05c0*/  STL [R1+0xa4], RZ ;  /* 0x0000a4ff01007387 */ /* 0x0003e80000100800 */
[----:B------:R1:W-:Y:S04]  /*05d0*/  STL [R1+0xa8], RZ ;  /* 0x0000a8ff01007387 */ /* 0x0003e80000100800 */
[----:B------:R1:W-:Y:S01]  /*05e0*/  STL [R1+0xac], RZ ;  /* 0x0000acff01007387 */ /* 0x0003e20000100800 */
[----:B0-----:R-:W0:Y:S03]  /*05f0*/  MUFU.RCP R6, R6 ;  /* 0x0000000600067308 */ /* 0x001e260000001000 */
        /* <DEDUP_REMOVED lines=8> */
[----:B------:R1:W-:Y:S04]  /*0680*/  STL [R1+0xb8], RZ ;  /* 0x0000b8ff01007387 */ /* 0x0003e80000100800 */
[----:B------:R1:W-:Y:S01]  /*0690*/  STL [R1+0xbc], RZ ;  /* 0x0000bcff01007387 */ /* 0x0003e20000100800 */
[----:B0-----:R-:W-:-:S03]  /*06a0*/  IMAD.MOV.U32 R4, RZ, RZ, RZ ;  /* 0x000000ffff047224 */ /* 0x001fc600078e00ff */
[----:B------:R1:W-:Y:S01]  /*06b0*/  STL [R1+0xc0], RZ ;  /* 0x0000c0ff01007387 */ /* 0x0003e20000100800 */
[----:B--2---:R-:W-:-:S03]  /*06c0*/  IMAD.MOV R11, RZ, RZ, -R5 ;  /* 0x000000ffff0b7224 */ /* 0x004fc600078e0a05 */
[----:B------:R1:W-:Y:S01]  /*06d0*/  STL [R1+0xc4], RZ ;  /* 0x0000c4ff01007387 */ /* 0x0003e20000100800 */
[----:B------:R-:W-:-:S03]  /*06e0*/  IMAD.MOV.U32 R3, RZ, RZ, R11 ;  /* 0x000000ffff037224 */ /* 0x000fc600078e000b */
[----:B------:R1:W-:Y:S01]  /*06f0*/  STL [R1+0xc8], RZ ;  /* 0x0000c8ff01007387 */ /* 0x0003e20000100800 */
[----:B------:R-:W-:-:S03]  /*0700*/  IMAD R3, R3, R8, RZ ;  /* 0x0000000803037224 */ /* 0x000fc600078e02ff */
[----:B------:R1:W-:Y:S01]  /*0710*/  STL [R1+0xcc], RZ ;  /* 0x0000ccff01007387 */ /* 0x0003e20000100800 */
[----:B------:R-:W-:-:S03]  /*0720*/  IMAD.HI.U32 R5, R5, R3, R4 ;  /* 0x0000000305057227 */ /* 0x000fc600078e0004 */
[----:B------:R1:W-:Y:S01]  /*0730*/  STL [R1+0xd0], RZ ;  /* 0x0000d0ff01007387 */ /* 0x0003e20000100800 */
[----:B------:R-:W-:-:S03]  /*0740*/  IMAD.MOV R3, RZ, RZ, -R0 ;  /* 0x000000ffff037224 */ /* 0x000fc600078e0a00 */
[----:B------:R1:W-:Y:S01]  /*0750*/  STL [R1+0xd4], RZ ;  /* 0x0000d4ff01007387 */ /* 0x0003e20000100800 */
[----:B------:R-:W-:-:S03]  /*0760*/  IMAD.HI.U32 R0, R5, R7, RZ ;  /* 0x0000000705007227 */ /* 0x000fc600078e00ff */
[----:B------:R1:W-:Y:S01]  /*0770*/  STL [R1+0xd8], RZ ;  /* 0x0000d8ff01007387 */ /* 0x0003e20000100800 */
[----:B------:R-:W-:Y:S02]  /*0780*/  IMAD R3, R0, R3, R7 ;  /* 0x0000000300037224 */ /* 0x000fe400078e0207 */
[----:B------:R-:W-:Y:S01]  /*0790*/  CS2R R6, SRZ ;  /* 0x0000000000067805 */ /* 0x000fe2000001ff00 */
[----:B------:R1:W-:Y:S02]  /*07a0*/  STL [R1+0xdc], RZ ;  /* 0x0000dcff01007387 */ /* 0x0003e40000100800 */
[----:B------:R-:W-:Y:S02]  /*07b0*/  ISETP.GT.U32.AND P1, PT, R8, R3, PT ;  /* 0x000000030800720c */ /* 0x000fe40003f24070 */
[----:B------:R1:W-:Y:S04]  /*07c0*/  STL [R1+0xe0], RZ ;  /* 0x0000e0ff01007387 */ /* 0x0003e80000100800 */
[----:B------:R1:W-:Y:S04]  /*07d0*/  STL [R1+0xe4], RZ ;  /* 0x0000e4ff01007387 */ /* 0x0003e80000100800 */
[----:B------:R1:W-:Y:S03]  /*07e0*/  STL [R1+0xe8], RZ ;  /* 0x0000e8ff01007387 */ /* 0x0003e60000100800 */
[----:B------:R-:W-:Y:S01]  /*07f0*/  @!P1 IMAD.IADD R3, R3, 0x1, -R8 ;  /* 0x0000000103039824 */ /* 0x000fe200078e0a08 */
[----:B------:R1:W-:Y:S01]  /*0800*/  STL [R1+0xec], RZ ;  /* 0x0000ecff01007387 */ /* 0x0003e20000100800 */
[----:B------:R-:W-:-:S02]  /*0810*/  @!P1 IADD3 R0, R0, 0x1, RZ ;  /* 0x0000000100009810 */ /* 0x000fc40007ffe0ff */
[----:B------:R-:W-:Y:S01]  /*0820*/  ISETP.NE.AND P1, PT, R10, RZ, PT ;  /* 0x000000ff0a00720c */ /* 0x000fe20003f25270 */
[----:B------:R1:W-:Y:S01]  /*0830*/  STL [R1+0xf0], RZ ;  /* 0x0000f0ff01007387 */ /* 0x0003e20000100800 */
[----:B------:R-:W-:Y:S02]  /*0840*/  ISETP.GE.U32.AND P0, PT, R3, R8, PT ;  /* 0x000000080300720c */ /* 0x000fe40003f06070 */
[----:B------:R-:W-:Y:S01]  /*0850*/  LOP3.LUT R3, R9, R10, RZ, 0x3c, !PT ;  /* 0x0000000a09037212 */ /* 0x000fe200078e3cff */
[----:B------:R1:W-:Y:S03]  /*0860*/  STL [R1+0xf4], RZ ;  /* 0x0000f4ff01007387 */ /* 0x0003e60000100800 */
[----:B------:R-:W-:Y:S01]  /*0870*/  ISETP.GE.AND P2, PT, R3, RZ, PT ;  /* 0x000000ff0300720c */ /* 0x000fe20003f46270 */
[----:B------:R1:W-:Y:S01]  /*0880*/  STL [R1+0xf8], RZ ;  /* 0x0000f8ff01007387 */ /* 0x0003e20000100800 */
[----:B------:R-:W-:-:S03]  /*0890*/  IMAD.MOV.U32 R3, RZ, RZ, c[0x0][0x180] ;  /* 0x00006000ff037624 */ /* 0x000fc600078e00ff */
[----:B------:R1:W-:Y:S02]  /*08a0*/  STL [R1+0xfc], RZ ;  /* 0x0000fcff01007387 */ /* 0x0003e40000100800 */
[----:B------:R-:W-:Y:S02]  /*08b0*/  @P0 IADD3 R0, R0, 0x1, RZ ;  /* 0x0000000100000810 */ /* 0x000fe40007ffe0ff */
[----:B------:R1:W-:Y:S01]  /*08c0*/  STL [R1+0x100], RZ ;  /* 0x000100ff01007387 */ /* 0x0003e20000100800 */
[----:B------:R-:W-:-:S03]  /*08d0*/  IADD3 R3, R3, 0x1f, RZ ;  /* 0x0000001f03037810 */ /* 0x000fc60007ffe0ff */
[----:B------:R1:W-:Y:S01]  /*08e0*/  STL [R1+0x104], RZ ;  /* 0x000104ff01007387 */ /* 0x0003e20000100800 */
[----:B------:R-:W-:Y:S01]  /*08f0*/  @!P2 IMAD.MOV R0, RZ, RZ, -R0 ;  /* 0x000000ffff00a224 */ /* 0x000fe200078e0a00 */
[----:B------:R-:W-:Y:S02]  /*0900*/  @!P1 LOP3.LUT R0, RZ, R10, RZ, 0x33, !PT ;  /* 0x0000000aff009212 */ /* 0x000fe400078e33ff */
[----:B------:R1:W-:Y:S01]  /*0910*/  STL [R1+0x108], RZ ;  /* 0x000108ff01007387 */ /* 0x0003e20000100800 */
[----:B------:R-:W-:Y:S02]  /*0920*/  ISETP.GE.AND P0, PT, R3, 0x20, PT ;  /* 0x000000200300780c */ /* 0x000fe40003f06270 */
[----:B------:R-:W-:Y:S01]  /*0930*/  IMAD.MOV R5, RZ, RZ, -R0 ;  /* 0x000000ffff057224 */ /* 0x000fe200078e0a00 */
[----:B------:R1:W-:Y:S01]  /*0940*/  STL [R1+0x10c], RZ ;  /* 0x00010cff01007387 */ /* 0x0003e20000100800 */
[----:B------:R-:W-:Y:S02]  /*0950*/  IMAD.SHL.U32 R29, R0, 0x100, RZ ;  /* 0x00000100001d7824 */ /* 0x000fe400078e00ff */
[----:B------:R-:W-:Y:S01]  /*0960*/  IMAD R5, R10, R5, R9 ;  /* 0x000000050a057224 */ /* 0x000fe200078e0209 */
[----:B------:R1:W-:Y:S01]  /*0970*/  STL [R1+0x110], RZ ;  /* 0x000110ff01007387 */ /* 0x0003e20000100800 */
[----:B------:R-:W-:Y:S01]  /*0980*/  CS2R R8, SRZ ;  /* 0x0000000000087805 */ /* 0x000fe2000001ff00 */
[----:B------:R-:W-:Y:S01]  /*0990*/  CS2R R10, SRZ ;  /* 0x00000000000a7805 */ /* 0x000fe2000001ff00 */
[----:B------:R-:W-:Y:S01]  /*09a0*/  IMAD.IADD R2, R2, 0x1, R5 ;  /* 0x0000000102027824 */ /* 0x000fe200078e0205 */
[----:B------:R1:W-:Y:S01]  /*09b0*/  STL [R1+0x114], RZ ;  /* 0x000114ff01007387 */ /* 0x0003e20000100800 */
[----:B------:R-:W-:-:S02]  /*09c0*/  IMAD.MOV.U32 R5, RZ, RZ, RZ ;  /* 0x000000ffff057224 */ /* 0x000fc400078e00ff */
[----:B------:R-:W-:Y:S01]  /*09d0*/  IMAD R28, R2, 0x100, R28 ;  /* 0x00000100021c7824 */ /* 0x000fe200078e021c */
[----:B------:R1:W-:Y:S04]  /*09e0*/  STL [R1+0x118], RZ ;  /* 0x000118ff01007387 */ /* 0x0003e80000100800 */
[----:B------:R1:W-:Y:S01]  /*09f0*/  STL [R1+0x11c], RZ ;  /* 0x00011cff01007387 */ /* 0x0003e20000100800 */
[----:B------:R-:W-:-:S03]  /*0a00*/  IADD3 R0, R28, 0x80, RZ ;  /* 0x000000801c007810 */ /* 0x000fc60007ffe0ff */
[----:B------:R1:W-:Y:S04]  /*0a10*/  STL [R1+0x130], RZ ;  /* 0x000130ff01007387 */ /* 0x0003e80000100800 */
        /* <DEDUP_REMOVED lines=142> */
[----:B------:R1:W-:Y:S04]  /*1300*/  STL [R1+0x128], R29 ;  /* 0x0001281d01007387 */ /* 0x0003e80000100800 */
[----:B------:R1:W-:Y:S04]  /*1310*/  STL [R1+0x12c], R28 ;  /* 0x00012c1c01007387 */ /* 0x0003e80000100800 */
        /* <DEDUP_REMOVED lines=17> */
[----:B------:R1:W-:Y:S01]  /*1430*/  STL [R1+0x8e0], R0 ;  /* 0x0008e00001007387 */ /* 0x0003e20000100800 */
[----:B------:R-:W-:Y:S05]  /*1440*/  @!P0 BRA `(.L_x_0) ;  /* 0x00023d7000008947 */ /* 0x000fea0003800000 */
[----:B------:R-:W-:Y:S01]  /*1450*/  IABS R2, c[0x0][0x178] ;  /* 0x00005e0000027a13 */ /* 0x000fe20000000000 */
[----:B------:R-:W-:Y:S01]  /*1460*/  IMAD.MOV.U32 R23, RZ, RZ, R0 ;  /* 0x000000ffff177224 */ /* 0x000fe200078e0000 */
[----:B------:R-:W-:Y:S01]  /*1470*/  IABS R7, c[0x0][0x17c] ;  /* 0x00005f0000077a13 */ /* 0x000fe20000000000 */
[----:B------:R-:W0:Y:S01]  /*1480*/  S2R R10, SR_TID.X ;  /* 0x00000000000a7919 */ /* 0x000e220000002100 */
[----:B------:R-:W2:Y:S08]  /*1490*/  I2F.RP R6, R2 ;  /* 0x0000000200067306 */ /* 0x000eb00000209400 */
[----:B-1----:R-:W1:Y:S08]  /*14a0*/  I2F.RP R0, R7 ;  /* 0x0000000700007306 */ /* 0x002e700000209400 */
[----:B--2---:R-:W2:Y:S01]  /*14b0*/  MUFU.RCP R6, R6 ;  /* 0x0000000600067308 */ /* 0x004ea20000001000 */
[----:B0-----:R-:W-:-:S07]  /*14c0*/  SHF.R.U32.HI R26, RZ, 0x5, R10 ;  /* 0x00000005ff1a7819 */ /* 0x001fce000001160a */
[----:B-1----:R-:W0:Y:S01]  /*14d0*/  MUFU.RCP R0, R0 ;  /* 0x0000000000007308 */ /* 0x002e220000001000 */
[----:B------:R-:W-:Y:S02]  /*14e0*/  IABS R10, R28 ;  /* 0x0000001c000a7213 */ /* 0x000fe40000000000 */
[----:B------:R-:W-:-:S04]  /*14f0*/  SGXT.U32 R26, R26, 0x2 ;  /* 0x000000021a1a781a */ /* 0x000fc80000000000 */
[----:B------:R-:W-:Y:S02]  /*1500*/  LOP3.LUT R26, R29, R26, RZ, 0xfc, !PT ;  /* 0x0000001a1d1a7212 */ /* 0x000fe400078efcff */
[----:B--2---:R-:W-:Y:S02]  /*1510*/  IADD3 R8, R6, 0xffffffe, RZ ;  /* 0x0ffffffe06087810 */ /* 0x004fe40007ffe0ff */
[C---:B------:R-:W-:Y:S02]  /*1520*/  LOP3.LUT R12, R26.reuse, 0xf8, RZ, 0xfc, !PT ;  /* 0x000000f81a0c7812 */ /* 0x040fe400078efcff */
[----:B------:R1:W2:Y:S01]  /*1530*/  F2I.FTZ.U32.TRUNC.NTZ R9, R8 ;  /* 0x0000000800097305 */ /* 0x0002a2000021f000 */
[----:B------:R-:W-:Y:S02]  /*1540*/  LOP3.LUT R15, R26, 0xf0, RZ, 0xfc, !PT ;  /* 0x000000f01a0f7812 */ /* 0x000fe400078efcff */
[----:B0-----:R-:W-:Y:S02]  /*1550*/  IADD3 R4, R0, 0xffffffe, RZ ;  /* 0x0ffffffe00047810 */ /* 0x001fe40007ffe0ff */
[----:B------:R-:W-:-:S02]  /*1560*/  SHF.R.S32.HI R0, RZ, 0x1f, R3 ;  /* 0x0000001fff007819 */ /* 0x000fc40000011403 */
[----:B------:R-:W-:Y:S01]  /*1570*/  IABS R6, R12 ;  /* 0x0000000c00067213 */ /* 0x000fe20000000000 */
[----:B------:R-:W0:Y:S01]  /*1580*/  F2I.FTZ.U32.TRUNC.NTZ R5, R4 ;  /* 0x0000000400057305 */ /* 0x000e22000021f000 */
[----:B-1----:R-:W-:Y:S01]  /*1590*/  IMAD.MOV.U32 R8, RZ, RZ, RZ ;  /* 0x000000ffff087224 */ /* 0x002fe200078e00ff */
[----:B------:R-:W-:Y:S02]  /*15a0*/  LEA.HI R3, R0, R3, RZ, 0x5 ;  /* 0x0000000300037211 */ /* 0x000fe400078f28ff */
[----:B------:R-:W-:Y:S02]  /*15b0*/  LOP3.LUT R13, R26, 0xec, RZ, 0xfc, !PT ;  /* 0x000000ec1a0d7812 */ /* 0x000fe400078efcff */
[----:B------:R-:W-:Y:S01]  /*15c0*/  ISETP.GE.AND P6, PT, R12, RZ, PT ;  /* 0x000000ff0c00720c */ /* 0x000fe20003fc6270 */
[----:B------:R1:W-:Y:S01]  /*15d0*/  STL [R1+0xc0], R3 ;  /* 0x0000c00301007387 */ /* 0x0003e20000100800 */
[----:B--2---:R-:W-:Y:S01]  /*15e0*/  IMAD.MOV R11, RZ, RZ, -R9 ;  /* 0x000000ffff0b7224 */ /* 0x004fe200078e0a09 */
[----:B------:R-:W-:-:S02]  /*15f0*/  IABS R12, R13 ;  /* 0x0000000d000c7213 */ /* 0x000fc40000000000 */
[----:B------:R-:W-:Y:S01]  /*1600*/  ISETP.GE.AND P5, PT, R15, RZ, PT ;  /* 0x000000ff0f00720c */ /* 0x000fe20003fa6270 */
[----:B------:R-:W-:Y:S01]  /*1610*/  IMAD R11, R11, R2, RZ ;  /* 0x000000020b0b7224 */ /* 0x000fe200078e02ff */
[----:B------:R-:W-:-:S03]  /*1620*/  LOP3.LUT R16, R26, 0xd8, RZ, 0xfc, !PT ;  /* 0x000000d81a107812 */ /* 0x000fc600078efcff */
[----:B------:R-:W-:Y:S01]  /*1630*/  IMAD.HI.U32 R9, R9, R11, R8 ;  /* 0x0000000b09097227 */ /* 0x000fe200078e0008 */
[----:B------:R-:W-:-:S03]  /*1640*/  IABS R8, R23 ;  /* 0x0000001700087213 */ /* 0x000fc60000000000 */
[----:B0-----:R-:W-:Y:S02]  /*1650*/  IMAD.MOV R4, RZ, RZ, -R5 ;  /* 0x000000ffff047224 */ /* 0x001fe400078e0a05 */
[----:B------:R-:W-:-:S04]  /*1660*/  IMAD.HI.U32 R0, R9, R8, RZ ;  /* 0x0000000809007227 */ /* 0x000fc800078e00ff */
[----:B------:R-:W-:-:S04]  /*1670*/  IMAD.HI.U32 R9, R9, R10, RZ ;  /* 0x0000000a09097227 */ /* 0x000fc800078e00ff */
[----:B-1----:R-:W-:Y:S02]  /*1680*/  IMAD R3, R4, R7, RZ ;  /* 0x0000000704037224 */ /* 0x002fe400078e02ff */
[----:B------:R-:W-:Y:S02]  /*1690*/  IMAD.MOV.U32 R4, RZ, RZ, RZ ;  /* 0x000000ffff047224 */ /* 0x000fe400078e00ff */
[----:B------:R-:W-:Y:S02]  /*16a0*/  IMAD.MOV R9, RZ, RZ, -R9 ;  /* 0x000000ffff097224 */ /* 0x000fe400078e0a09 */
[----:B------:R-:W-:Y:S02]  /*16b0*/  IMAD.MOV R11, RZ, RZ, -R0 ;  /* 0x000000ffff0b7224 */ /* 0x000fe400078e0a00 */
[----:B------:R-:W-:-:S04]  /*16c0*/  IMAD.HI.U32 R0, R5, R3, R4 ;  /* 0x0000000305007227 */ /* 0x000fc800078e0004 */
[C---:B------:R-:W-:Y:S01]  /*16d0*/  IMAD R3, R2.reuse, R9, R10 ;  /* 0x0000000902037224 */ /* 0x040fe200078e020a */
[----:B------:R-:W-:Y:S01]  /*16e0*/  IABS R9, R15 ;  /* 0x0000000f00097213 */ /* 0x000fe20000000000 */
[----:B------:R-:W-:Y:S01]  /*16f0*/  IMAD R5, R2, R11, R8 ;  /* 0x0000000b02057224 */ /* 0x000fe200078e0208 */
[----:B------:R-:W-:Y:S01]  /*1700*/  LOP3.LUT R8, R26, 0xf4, RZ, 0xfc, !PT ;  /* 0x000000f41a087812 */ /* 0x000fe200078efcff */
[----:B------:R-:W-:Y:S01]  /*1710*/  IMAD.HI.U32 R4, R0, R6, RZ ;  /* 0x0000000600047227 */ /* 0x000fe200078e00ff */
[C---:B------:R-:W-:Y:S02]  /*1720*/  ISETP.GT.U32.AND P1, PT, R2.reuse, R3, PT ;  /* 0x000000030200720c */ /* 0x040fe40003f24070 */
[----:B------:R-:W-:Y:S01]  /*1730*/  ISETP.GT.U32.AND P0, PT, R2, R5, PT ;  /* 0x000000050200720c */ /* 0x000fe20003f04070 */
[----:B------:R-:W-:Y:S01]  /*1740*/  IMAD.MOV R4, RZ, RZ, -R4 ;  /* 0x000000ffff047224 */ /* 0x000fe200078e0a04 */
[----:B------:R-:W-:Y:S02]  /*1750*/  IABS R10, R8 ;  /* 0x00000008000a7213 */ /* 0x000fe40000000000 */
[----:B------:R-:W-:Y:S01]  /*1760*/  ISETP.GE.AND P2, PT, R8, RZ, PT ;  /* 0x000000ff0800720c */ /* 0x000fe20003f46270 */
[----:B------:R-:W-:Y:S01]  /*1770*/  IMAD R4, R7, R4, R6 ;  /* 0x0000000407047224 */ /* 0x000fe200078e0206 */
[----:B------:R-:W-:Y:S01]  /*1780*/  LOP3.LUT R11, R26, 0xe8, RZ, 0xfc, !PT ;  /* 0x000000e81a0b7812 */ /* 0x000fe200078efcff */
[----:B------:R-:W-:Y:S01]  /*1790*/  IMAD.HI.U32 R6, R0, R10, RZ ;  /* 0x0000000a00067227 */ /* 0x000fe200078e00ff */
[----:B------:R-:W-:-:S02]  /*17a0*/  LOP3.LUT R15, R26, 0xe4, RZ, 0xfc, !PT ;  /* 0x000000e41a0f7812 */ /* 0x000fc400078efcff */
[----:B------:R-:W-:Y:S01]  /*17b0*/  ISETP.GT.U32.AND P3, PT, R7, R4, PT ;  /* 0x000000040700720c */ /* 0x000fe20003f64070 */
[--C-:B------:R-:W-:Y:S01]  /*17c0*/  @!P1 IMAD.IADD R3, R3, 0x1, -R2.reuse ;  /* 0x0000000103039824 */ /* 0x100fe200078e0a02 */
[----:B------:R-:W-:Y:S01]  /*17d0*/  IABS R14, R11 ;  /* 0x0000000b000e7213 */ /* 0x000fe20000000000 */
[----:B------:R-:W-:Y:S01]  /*17e0*/  @!P0 IMAD.IADD R5, R5, 0x1, -R2 ;  /* 0x0000000105058824 */ /* 0x000fe200078e0a02 */
[----:B------:R-:W-:Y:S01]  /*17f0*/  ISETP.GE.AND P1, PT, R23, RZ, PT ;  /* 0x000000ff1700720c */ /* 0x000fe20003f26270 */
[----:B------:R-:W-:Y:S01]  /*1800*/  IMAD.HI.U32 R8, R0, R9, RZ ;  /* 0x0000000900087227 */ /* 0x000fe200078e00ff */
[C---:B------:R-:W-:Y:S02]  /*1810*/  ISETP.GT.U32.AND P0, PT, R2.reuse, R3, PT ;  /* 0x000000030200720c */ /* 0x040fe40003f04070 */
[----:B------:R-:W-:Y:S01]  /*1820*/  ISETP.GT.U32.AND P4, PT, R2, R5, PT ;  /* 0x000000050200720c */ /* 0x000fe20003f84070 */
[----:B------:R-:W-:Y:S02]  /*1830*/  IMAD.MOV R6, RZ, RZ, -R6 ;  /* 0x000000ffff067224 */ /* 0x000fe400078e0a06 */
[----:B------:R-:W-:-:S02]  /*1840*/  IMAD.MOV R8, RZ, RZ, -R8 ;  /* 0x000000ffff087224 */ /* 0x000fc400078e0a08 */
[----:B------:R-:W-:Y:S01]  /*1850*/  @!P3 IMAD.IADD R4, R4, 0x1, -R7 ;  /* 0x000000010404b824 */ /* 0x000fe200078e0a07 */
[----:B------:R-:W-:Y:S01]  /*1860*/  ISETP.GE.AND P3, PT, R28, RZ, PT ;  /* 0x000000ff1c00720c */ /* 0x000fe20003f66270 */
[C---:B------:R-:W-:Y:S02]  /*1870*/  IMAD R10, R7.reuse, R6, R10 ;  /* 0x00000006070a7224 */ /* 0x040fe400078e020a */
[----:B------:R-:W-:Y:S02]  /*1880*/  IMAD R6, R7, R8, R9 ;  /* 0x0000000807067224 */ /* 0x000fe400078e0209 */
[--C-:B------:R-:W-:Y:S01]  /*1890*/  @!P0 IMAD.IADD R3, R3, 0x1, -R2.reuse ;  /* 0x0000000103038824 */ /* 0x100fe200078e0a02 */
[----:B------:R-:W-:Y:S01]  /*18a0*/  ISETP.GT.U32.AND P0, PT, R7, R4, PT ;  /* 0x000000040700720c */ /* 0x000fe20003f04070 */
[----:B------:R-:W-:Y:S01]  /*18b0*/  @!P4 IMAD.IADD R5, R5, 0x1, -R2 ;  /* 0x000000010505c824 */ /* 0x000fe200078e0a02 */
[----:B------:R-:W-:Y:S01]  /*18c0*/  ISETP.GT.U32.AND P4, PT, R7, R10, PT ;  /* 0x0000000a0700720c */ /* 0x000fe20003f84070 */
[----:B------:R-:W-:-:S04]  /*18d0*/  IMAD.HI.U32 R8, R0, R12, RZ ;  /* 0x0000000c00087227 */ /* 0x000fc800078e00ff */
[----:B------:R-:W-:-:S04]  /*18e0*/  IMAD.HI.U32 R9, R0, R14, RZ ;  /* 0x0000000e00097227 */ /* 0x000fc800078e00ff */
[----:B------:R-:W-:Y:S02]  /*18f0*/  IMAD.MOV R8, RZ, RZ, -R8 ;  /* 0x000000ffff087224 */ /* 0x000fe400078e0a08 */
[----:B------:R-:W-:Y:S02]  /*1900*/  IMAD.MOV R9, RZ, RZ, -R9 ;  /* 0x000000ffff097224 */ /* 0x000fe400078e0a09 */
[C---:B------:R-:W-:Y:S01]  /*1910*/  IMAD R8, R7.reuse, R8, R12 ;  /* 0x0000000807087224 */ /* 0x040fe200078e020c */
[----:B------:R-:W-:Y:S01]  /*1920*/  LOP3.LUT R12, RZ, c[0x0][0x178], RZ, 0x33, !PT ;  /* 0x00005e00ff0c7a12 */ /* 0x000fe200078e33ff */
[C---:B------:R-:W-:Y:S01]  /*1930*/  IMAD R2, R7.reuse, R9, R14 ;  /* 0x0000000907027224 */ /* 0x040fe200078e020e */
[----:B------:R-:W-:Y:S01]  /*1940*/  IABS R9, R15 ;  /* 0x0000000f00097213 */ /* 0x000fe20000000000 */
[--C-:B------:R-:W-:Y:S01]  /*1950*/  @!P0 IMAD.IADD R4, R4, 0x1, -R7.reuse ;  /* 0x0000000104048824 */ /* 0x100fe200078e0a07 */
[----:B------:R-:W-:Y:S01]  /*1960*/  ISETP.GT.U32.AND P0, PT, R7, R8, PT ;  /* 0x000000080700720c */ /* 0x000fe20003f04070 */
[----:B------:R-:W-:-:S02]  /*1970*/  @!P4 IMAD.IADD R10, R10, 0x1, -R7 ;  /* 0x000000010a0ac824 */ /* 0x000fc400078e0a07 */
[----:B------:R-:W-:Y:S01]  /*1980*/  @!P1 IMAD.MOV R5, RZ, RZ, -R5 ;  /* 0x000000ffff059224 */ /* 0x000fe200078e0a05 */
[----:B------:R-:W-:Y:S01]  /*1990*/  ISETP.NE.AND P1, PT, RZ, c[0x0][0x178], PT ;  /* 0x00005e00ff007a0c */ /* 0x000fe20003f25270 */
[----:B------:R-:W-:Y:S01]  /*19a0*/  @!P3 IMAD.MOV R3, RZ, RZ, -R3 ;  /* 0x000000ffff03b224 */ /* 0x000fe200078e0a03 */
[C---:B------:R-:W-:Y:S01]  /*19b0*/  ISETP.GT.U32.AND P4, PT, R7.reuse, R10, PT ;  /* 0x0000000a0700720c */ /* 0x040fe20003f84070 */
[----:B------:R-:W-:Y:S01]  /*19c0*/  @!P6 IMAD.MOV R4, RZ, RZ, -R4 ;  /* 0x000000ffff04e224 */ /* 0x000fe200078e0a04 */
[C---:B------:R-:W-:Y:S02]  /*19d0*/  ISETP.GT.U32.AND P6, PT, R7.reuse, R2, PT ;  /* 0x000000020700720c */ /* 0x040fe40003fc4070 */
[----:B------:R-:W-:Y:S02]  /*19e0*/  ISETP.GT.U32.AND P3, PT, R7, R6, PT ;  /* 0x000000060700720c */ /* 0x000fe40003f64070 */
[C---:B------:R-:W-:Y:S01]  /*19f0*/  SEL R14, R12.reuse, R5, !P1 ;  /* 0x000000050c0e7207 */ /* 0x040fe20004800000 */
[----:B------:R-:W-:Y:S01]  /*1a00*/  IMAD.MOV.U32 R5, RZ, RZ, R9 ;  /* 0x000000ffff057224 */ /* 0x000fe200078e0009 */
[----:B------:R-:W-:Y:S01]  /*1a10*/  SEL R3, R12, R3, !P1 ;  /* 0x000000030c037207 */ /* 0x000fe20004800000 */
[--C-:B------:R-:W-:Y:S01]  /*1a20*/  @!P0 IMAD.IADD R8, R8, 0x1, -R7.reuse ;  /* 0x0000000108088824 */ /* 0x100fe200078e0a07 */
[----:B------:R-:W-:Y:S01]  /*1a30*/  LOP3.LUT R9, R26, 0xe0, RZ, 0xfc, !PT ;  /* 0x000000e01a097812 */ /* 0x000fe200078efcff */
[----:B------:R0:W-:Y:S01]  /*1a40*/  STL [R1+0xc8], R14 ;  /* 0x0000c80e01007387 */ /* 0x0001e20000100800 */
[----:B------:R-:W-:Y:S01]  /*1a50*/  ISETP.GE.AND P1, PT, R13, RZ, PT ;  /* 0x000000ff0d00720c */ /* 0x000fe20003f26270 */
[--C-:B------:R-:W-:Y:S01]  /*1a60*/  @!P4 IMAD.IADD R10, R10, 0x1, -R7.reuse ;  /* 0x000000010a0ac824 */ /* 0x100fe200078e0a07 */
[----:B------:R-:W-:Y:S01]  /*1a70*/  IABS R13, R16 ;  /* 0x00000010000d7213 */ /* 0x000fe20000000000 */
[----:B------:R1:W-:Y:S01]  /*1a80*/  STL [R1+0xc4], R3 ;  /* 0x0000c40301007387 */ /* 0x0003e20000100800 */
[--C-:B------:R-:W-:Y:S01]  /*1a90*/  @!P6 IMAD.IADD R2, R2, 0x1, -R7.reuse ;  /* 0x000000010202e824 */ /* 0x100fe200078e0a07 */
[----:B------:R-:W-:Y:S01]  /*1aa0*/  ISETP.GT.U32.AND P6, PT, R7, R8, PT ;  /* 0x000000080700720c */ /* 0x000fe20003fc4070 */
[----:B------:R-:W-:Y:S01]  /*1ab0*/  @!P3 IMAD.IADD R6, R6, 0x1, -R7 ;  /* 0x000000010606b824 */ /* 0x000fe200078e0a07 */
[----:B------:R2:W-:Y:S01]  /*1ac0*/  STL [R1+0xbc], R4 ;  /* 0x0000bc0401007387 */ /* 0x0005e20000100800 */
[----:B------:R-:W-:Y:S01]  /*1ad0*/  IMAD.MOV.U32 R12, RZ, RZ, R10 ;  /* 0x000000ffff0c7224 */ /* 0x000fe200078e000a */
[----:B0-----:R-:W-:-:S02]  /*1ae0*/  IABS R14, R9 ;  /* 0x00000009000e7213 */ /* 0x001fc40000000000 */
[C---:B------:R-:W-:Y:S01]  /*1af0*/  ISETP.GT.U32.AND P0, PT, R7.reuse, R6, PT ;  /* 0x000000060700720c */ /* 0x040fe20003f04070 */
[----:B------:R-:W-:Y:S01]  /*1b00*/  @!P2 IMAD.MOV R12, RZ, RZ, -R12 ;  /* 0x000000ffff0ca224 */ /* 0x000fe200078e0a0c */
[----:B------:R-:W-:Y:S01]  /*1b10*/  ISETP.GT.U32.AND P2, PT, R7, R2, PT ;  /* 0x000000020700720c */ /* 0x000fe20003f44070 */
[C---:B-1----:R-:W-:Y:S01]  /*1b20*/  IMAD.HI.U32 R3, R0.reuse, R5, RZ ;  /* 0x0000000500037227 */ /* 0x042fe200078e00ff */
[----:B------:R-:W-:Y:S02]  /*1b30*/  ISETP.GE.AND P4, PT, R11, RZ, PT ;  /* 0x000000ff0b00720c */ /* 0x000fe40003f86270 */
[----:B------:R0:W-:Y:S01]  /*1b40*/  STL [R1+0xb8], R12 ;  /* 0x0000b80c01007387 */ /* 0x0001e20000100800 */
[----:B--2---:R-:W-:Y:S01]  /*1b50*/  IMAD.MOV R4, RZ, RZ, -R3 ;  /* 0x000000ffff047224 */ /* 0x004fe200078e0a03 */
[----:B------:R-:W-:Y:S01]  /*1b60*/  ISETP.GE.AND P3, PT, R15, RZ, PT ;  /* 0x000000ff0f00720c */ /* 0x000fe20003f66270 */
[----:B------:R-:W-:-:S04]  /*1b70*/  IMAD.HI.U32 R3, R0, R14, RZ ;  /* 0x0000000e00037227 */ /* 0x000fc800078e00ff */
[----:B------:R-:W-:Y:S01]  /*1b80*/  IMAD.MOV R10, RZ, RZ, -R3 ;  /* 0x000000ffff0a7224 */ /* 0x000fe200078e0a03 */
[----:B------:R-:W-:Y:S01]  /*1b90*/  LOP3.LUT R3, R26, 0xd0, RZ, 0xfc, !PT ;  /* 0x000000d01a037812 */ /* 0x000fe200078efcff */
[----:B------:R-:W-:Y:S02]  /*1ba0*/  @!P6 IMAD.IADD R8, R8, 0x1, -R7 ;  /* 0x000000010808e824 */ /* 0x000fe400078e0a07 */
[C---:B------:R-:W-:Y:S01]  /*1bb0*/  IMAD R14, R7.reuse, R10, R14 ;  /* 0x0000000a070e7224 */ /* 0x040fe200078e020e */
[----:B------:R-:W-:Y:S01]  /*1bc0*/  IABS R11, R3 ;  /* 0x00000003000b7213 */ /* 0x000fe20000000000 */
[C---:B------:R-:W-:Y:S01]  /*1bd0*/  IMAD R4, R7.reuse, R4, R5 ;  /* 0x0000000407047224 */ /* 0x040fe200078e0205 */
[----:B------:R-:W-:Y:S01]  /*1be0*/  LOP3.LUT R5, R26, 0xd4, RZ, 0xfc, !PT ;  /* 0x000000d41a057812 */ /* 0x000fe200078efcff */
[----:B------:R-:W-:Y:S01]  /*1bf0*/  @!P0 IMAD.IADD R6, R6, 0x1, -R7 ;  /* 0x0000000106068824 */ /* 0x000fe200078e0a07 */
[C---:B------:R-:W-:Y:S01]  /*1c00*/  ISETP.GT.U32.AND P6, PT, R7.reuse, R14, PT ;  /* 0x0000000e0700720c */ /* 0x040fe20003fc4070 */
[----:B------:R-:W-:Y:S01]  /*1c10*/  IMAD.HI.U32 R10, R0, R13, RZ ;  /* 0x0000000d000a7227 */ /* 0x000fe200078e00ff */
[----:B------:R-:W-:-:S02]  /*1c20*/  ISETP.GT.U32.AND P0, PT, R7, R4, PT ;  /* 0x000000040700720c */ /* 0x000fc40003f04070 */
[----:B0-----:R-:W-:Y:S01]  /*1c30*/  IABS R12, R5 ;  /* 0x00000005000c7213 */ /* 0x001fe20000000000 */
[----:B------:R-:W-:Y:S02]  /*1c40*/  IMAD.MOV R10, RZ, RZ, -R10 ;  /* 0x000000ffff0a7224 */ /* 0x000fe400078e0a0a */
[----:B------:R-:W-:Y:S01]  /*1c50*/  @!P2 IMAD.IADD R2, R2, 0x1, -R7 ;  /* 0x000000010202a824 */ /* 0x000fe200078e0a07 */
[----:B------:R-:W-:Y:S01]  /*1c60*/  ISETP.GE.AND P2, PT, R9, RZ, PT ;  /* 0x000000ff0900720c */ /* 0x000fe20003f46270 */
[----:B------:R-:W-:-:S04]  /*1c70*/  IMAD.HI.U32 R15, R0, R12, RZ ;  /* 0x0000000c000f7227 */ /* 0x000fc800078e00ff */
[--C-:B------:R-:W-:Y:S02]  /*1c80*/  @!P6 IMAD.IADD R14, R14, 0x1, -R7.reuse ;  /* 0x000000010e0ee824 */ /* 0x100fe400078e0a07 */
[----:B------:R-:W-:Y:S01]  /*1c90*/  @!P0 IMAD.IADD R4, R4, 0x1, -R7 ;  /* 0x0000000104048824 */ /* 0x000fe200078e0a07 */
[----:B------:R-:W-:Y:S01]  /*1ca0*/  ISETP.GE.AND P0, PT, R16, RZ, PT ;  /* 0x000000ff1000720c */ /* 0x000fe20003f06270 */
[----:B------:R-:W-:Y:S01]  /*1cb0*/  IMAD.MOV.U32 R17, RZ, RZ, R6 ;  /* 0x000000ffff117224 */ /* 0x000fe200078e0006 */
[----:B------:R-:W-:Y:S01]  /*1cc0*/  ISETP.GT.U32.AND P6, PT, R7, R14, PT ;  /* 0x0000000e0700720c */ /* 0x000fe20003fc4070 */
[----:B------:R-:W-:-:S04]  /*1cd0*/  IMAD.HI.U32 R9, R0, R11, RZ ;  /* 0x0000000b00097227 */ /* 0x000fc800078e00ff */
[----:B------:R-:W-:Y:S02]  /*1ce0*/  IMAD.MOV R15, RZ, RZ, -R15 ;  /* 0x000000ffff0f7224 */ /* 0x000fe400078e0a0f */
[C---:B------:R-:W-:Y:S01]  /*1cf0*/  IMAD R13, R7.reuse, R10, R13 ;  /* 0x0000000a070d7224 */ /* 0x040fe200078e020d */
[C---:B------:R-:W-:Y:S01]  /*1d00*/  LOP3.LUT R10, R26.reuse, 0xcc, RZ, 0xfc, !PT ;  /* 0x000000cc1a0a7812 */ /* 0x040fe200078efcff */
[----:B------:R-:W-:Y:S01]  /*1d10*/  @!P5 IMAD.MOV R17, RZ, RZ, -R17 ;  /* 0x000000ffff11d224 */ /* 0x000fe200078e0a11 */
[C---:B------:R-:W-:Y:S01]  /*1d20*/  ISETP.GT.U32.AND P5, PT, R7.reuse, R4, PT ;  /* 0x000000040700720c */ /* 0x040fe20003fa4070 */
[----:B------:R-:W-:Y:S02]  /*1d30*/  IMAD.MOV R6, RZ, RZ, -R9 ;  /* 0x000000ffff067224 */ /* 0x000fe400078e0a09 */
[C---:B------:R-:W-:Y:S01]  /*1d40*/  IMAD R12, R7.reuse, R15, R12 ;  /* 0x0000000f070c7224 */ /* 0x040fe200078e020c */
[----:B------:R-:W-:Y:S01]  /*1d50*/  STL [R1+0xb4], R17 ;  /* 0x0000b41101007387 */ /* 0x000fe20000100800 */
[----:B------:R-:W-:Y:S01]  /*1d60*/  @!P1 IMAD.MOV R8, RZ, RZ, -R8 ;  /* 0x000000ffff089224 */ /* 0x000fe200078e0a08 */
[C---:B------:R-:W-:Y:S01]  /*1d70*/  ISETP.GT.U32.AND P1, PT, R7.reuse, R13, PT ;  /* 0x0000000d0700720c */ /* 0x040fe20003f24070 */
[C---:B------:R-:W-:Y:S01]  /*1d80*/  IMAD R11, R7.reuse, R6, R11 ;  /* 0x00000006070b7224 */ /* 0x040fe200078e020b */
[----:B------:R-:W-:Y:S01]  /*1d90*/  LOP3.LUT R6, R26, 0xc8, RZ, 0xfc, !PT ;  /* 0x000000c81a067812 */ /* 0x000fe200078efcff */
[----:B------:R-:W-:Y:S01]  /*1da0*/  @!P4 IMAD.MOV R2, RZ, RZ, -R2 ;  /* 0x000000ffff02c224 */ /* 0x000fe200078e0a02 */
[C---:B------:R-:W-:Y:S01]  /*1db0*/  ISETP.GT.U32.AND P4, PT, R7.reuse, R12, PT ;  /* 0x0000000c0700720c */ /* 0x040fe20003f84070 */
[--C-:B------:R-:W-:Y:S01]  /*1dc0*/  @!P6 IMAD.IADD R14, R14, 0x1, -R7.reuse ;  /* 0x000000010e0ee824 */ /* 0x100fe200078e0a07 */
[----:B------:R-:W-:Y:S01]  /*1dd0*/  ISETP.GT.U32.AND P6, PT, R7, R11, PT ;  /* 0x0000000b0700720c */ /* 0x000fe20003fc4070 */
[--C-:B------:R-:W-:Y:S01]  /*1de0*/  @!P5 IMAD.IADD R4, R4, 0x1, -R7.reuse ;  /* 0x000000010404d824 */ /* 0x100fe200078e0a07 */
[----:B------:R-:W-:Y:S01]  /*1df0*/  ISETP.GE.AND P5, PT, R5, RZ, PT ;  /* 0x000000ff0500720c */ /* 0x000fe20003fa6270 */
[----:B------:R0:W-:Y:S01]  /*1e00*/  STL [R1+0xb0], R8 ;  /* 0x0000b00801007387 */ /* 0x0001e20000100800 */
[----:B------:R-:W-:Y:S01]  /*1e10*/  IABS R5, R10 ;  /* 0x0000000a00057213 */ /* 0x000fe20000000000 */
[----:B------:R-:W-:Y:S01]  /*1e20*/  IMAD.MOV.U32 R15, RZ, RZ, R4 ;  /* 0x000000ffff0f7224 */ /* 0x000fe200078e0004 */
[----:B------:R-:W-:Y:S01]  /*1e30*/  IABS R9, R6 ;  /* 0x0000000600097213 */ /* 0x000fe20000000000 */
[--C-:B------:R-:W-:Y:S01]  /*1e40*/  @!P1 IMAD.IADD R13, R13, 0x1, -R7.reuse ;  /* 0x000000010d0d9824 */ /* 0x100fe200078e0a07 */
[----:B------:R-:W-:Y:S01]  /*1e50*/  ISETP.GE.AND P1, PT, R3, RZ, PT ;  /* 0x000000ff0300720c */ /* 0x000fe20003f26270 */
[----:B------:R-:W-:Y:S01]  /*1e60*/  IMAD.HI.U32 R3, R0, R5, RZ ;  /* 0x0000000500037227 */ /* 0x000fe200078e00ff */
[----:B------:R1:W-:Y:S03]  /*1e70*/  STL [R1+0xac], R2 ;  /* 0x0000ac0201007387 */ /* 0x0003e60000100800 */
[--C-:B------:R-:W-:Y:S01]  /*1e80*/  @!P4 IMAD.IADD R12, R12, 0x1, -R7.reuse ;  /* 0x000000010c0cc824 */ /* 0x100fe200078e0a07 */
[----:B------:R-:W-:Y:S01]  /*1e90*/  ISETP.GT.U32.AND P4, PT, R7, R13, PT ;  /* 0x0000000d0700720c */ /* 0x000fe20003f84070 */
[----:B------:R-:W-:-:S02]  /*1ea0*/  @!P6 IMAD.IADD R11, R11, 0x1, -R7 ;  /* 0x000000010b0be824 */ /* 0x000fc400078e0a07 */
[----:B0-----:R-:W-:Y:S01]  /*1eb0*/  IMAD.MOV R8, RZ, RZ, -R3 ;  /* 0x000000ffff087224 */ /* 0x001fe200078e0a03 */
[C---:B------:R-:W-:Y:S01]  /*1ec0*/  ISETP.GT.U32.AND P6, PT, R7.reuse, R12, PT ;  /* 0x0000000c0700720c */ /* 0x040fe20003fc4070 */
[----:B------:R-:W-:Y:S01]  /*1ed0*/  IMAD.HI.U32 R4, R0, R9, RZ ;  /* 0x0000000900047227 */ /* 0x000fe200078e00ff */
[C---:B-1----:R-:W-:Y:S02]  /*1ee0*/  LOP3.LUT R2, R26.reuse, 0xc4, RZ, 0xfc, !PT ;  /* 0x000000c41a027812 */ /* 0x042fe400078efcff */
[C---:B------:R-:W-:Y:S01]  /*1ef0*/  LOP3.LUT R3, R26.reuse, 0xc0, RZ, 0xfc, !PT ;  /* 0x000000c01a037812 */ /* 0x040fe200078efcff */
[----:B------:R-:W-:Y:S02]  /*1f00*/  IMAD R5, R7, R8, R5 ;  /* 0x0000000807057224 */ /* 0x000fe400078e0205 */
[----:B------:R-:W-:Y:S01]  /*1f10*/  IMAD.MOV R4, RZ, RZ, -R4 ;  /* 0x000000ffff047224 */ /* 0x000fe200078e0a04 */
[----:B------:R-:W-:Y:S01]  /*1f20*/  IABS R8, R3 ;  /* 0x0000000300087213 */ /* 0x000fe20000000000 */
[----:B------:R-:W-:Y:S01]  /*1f30*/  @!P4 IMAD.IADD R13, R13, 0x1, -R7 ;  /* 0x000000010d0dc824 */ /* 0x000fe200078e0a07 */
[C---:B------:R-:W-:Y:S01]  /*1f40*/  ISETP.GT.U32.AND P4, PT, R7.reuse, R5, PT ;  /* 0x000000050700720c */ /* 0x040fe20003f84070 */
[C---:B------:R-:W-:Y:S01]  /*1f50*/  IMAD R9, R7.reuse, R4, R9 ;  /* 0x0000000407097224 */ /* 0x040fe200078e0209 */
[----:B------:R-:W-:Y:S01]  /*1f60*/  LOP3.LUT R4, R26, 0xb8, RZ, 0xfc, !PT ;  /* 0x000000b81a047812 */ /* 0x000fe200078efcff */
[----:B------:R-:W-:Y:S01]  /*1f70*/  @!P3 IMAD.MOV R15, RZ, RZ, -R15 ;  /* 0x000000ffff0fb224 */ /* 0x000fe200078e0a0f */
[C---:B------:R-:W-:Y:S01]  /*1f80*/  ISETP.GT.U32.AND P3, PT, R7.reuse, R11, PT ;  /* 0x0000000b0700720c */ /* 0x040fe20003f64070 */
[----:B------:R-:W-:Y:S01]  /*1f90*/  @!P6 IMAD.IADD R12, R12, 0x1, -R7 ;  /* 0x000000010c0ce824 */ /* 0x000fe200078e0a07 */
[----:B------:R-:W-:Y:S01]  /*1fa0*/  ISETP.GT.U32.AND P6, PT, R7, R9, PT ;  /* 0x000000090700720c */ /* 0x000fe20003fc4070 */
[----:B------:R-:W-:Y:S01]  /*1fb0*/  IMAD.MOV.U32 R18, RZ, RZ, R13 ;  /* 0x000000ffff127224 */ /* 0x000fe200078e000d */
[----:B------:R0:W-:Y:S01]  /*1fc0*/  STL [R1+0xa8], R15 ;  /* 0x0000a80f01007387 */ /* 0x0001e20000100800 */
[----:B------:R-:W-:Y:S01]  /*1fd0*/  IMAD.MOV.U32 R13, RZ, RZ, R12 ;  /* 0x000000ffff0d7224 */ /* 0x000fe200078e000c */
[----:B------:R-:W-:Y:S01]  /*1fe0*/  IABS R17, R4 ;  /* 0x0000000400117213 */ /* 0x000fe20000000000 */
[----:B------:R-:W-:-:S02]  /*1ff0*/  @!P0 IMAD.MOV R18, RZ, RZ, -R18 ;  /* 0x000000ffff128224 */ /* 0x000fc400078e0a12 */
[----:B------:R-:W-:Y:S01]  /*2000*/  @!P4 IMAD.IADD R5, R5, 0x1, -R7 ;  /* 0x000000010505c824 */ /* 0x000fe200078e0a07 */
[----:B------:R-:W-:Y:S01]  /*2010*/  ISETP.GE.AND P4, PT, R6, RZ, PT ;  /* 0x000000ff0600720c */ /* 0x000fe20003f86270 */
[----:B------:R-:W-:Y:S01]  /*2020*/  @!P5 IMAD.MOV R13, RZ, RZ, -R13 ;  /* 0x000000ffff0dd224 */ /* 0x000fe200078e0a0d */
[----:B------:R-:W-:Y:S01]  /*2030*/  ISETP.GE.AND P5, PT, R2, RZ, PT ;  /* 0x000000ff0200720c */ /* 0x000fe20003fa6270 */
[--C-:B------:R-:W-:Y:S01]  /*2040*/  @!P3 IMAD.IADD R11, R11, 0x1, -R7.reuse ;  /* 0x000000010b0bb824 */ /* 0x100fe200078e0a07 */
[----:B0-----:R-:W-:Y:S01]  /*2050*/  IABS R15, R2 ;  /* 0x00000002000f7213 */ /* 0x001fe20000000000 */
[----:B------:R-:W-:Y:S01]  /*2060*/  @!P6 IMAD.IADD R9, R9, 0x1, -R7 ;  /* 0x000000010909e824 */ /* 0x000fe200078e0a07 */
[----:B------:R-:W-:Y:S01]  /*2070*/  ISETP.GE.AND P3, PT, R10, RZ, PT ;  /* 0x000000ff0a00720c */ /* 0x000fe20003f66270 */
[----:B------:R-:W-:Y:S01]  /*2080*/  IMAD.HI.U32 R10, R0, R8, RZ ;  /* 0x00000008000a7227 */ /* 0x000fe200078e00ff */
[----:B------:R-:W-:-:S03]  /*2090*/  ISETP.GT.U32.AND P6, PT, R7, R5, PT ;  /* 0x000000050700720c */ /* 0x000fc60003fc4070 */
[----:B------:R-:W-:-:S04]  /*20a0*/  IMAD.HI.U32 R16, R0, R15, RZ ;  /* 0x0000000f00107227 */ /* 0x000fc800078e00ff */
[----:B------:R-:W-:Y:S02]  /*20b0*/  IMAD.MOV R16, RZ, RZ, -R16 ;  /* 0x000000ffff107224 */ /* 0x000fe400078e0a10 */
[----:B------:R-:W-:Y:S02]  /*20c0*/  IMAD.MOV R10, RZ, RZ, -R10 ;  /* 0x000000ffff0a7224 */ /* 0x000fe400078e0a0a */
[C---:B------:R-:W-:Y:S02]  /*20d0*/  IMAD R6, R7.reuse, R16, R15 ;  /* 0x0000001007067224 */ /* 0x040fe400078e020f */
[C---:B------:R-:W-:Y:S01]  /*20e0*/  IMAD R2, R7.reuse, R10, R8 ;  /* 0x0000000a07027224 */ /* 0x040fe200078e0208 */
[----:B------:R-:W-:Y:S01]  /*20f0*/  LOP3.LUT R8, R26, 0xac, RZ, 0xfc, !PT ;  /* 0x000000ac1a087812 */ /* 0x000fe200078efcff */
[----:B------:R-:W-:Y:S01]  /*2100*/  @!P2 IMAD.MOV R14, RZ, RZ, -R14 ;  /* 0x000000ffff0ea224 */ /* 0x000fe200078e0a0e */
[----:B------:R-:W-:Y:S01]  /*2110*/  ISETP.GT.U32.AND P0, PT, R7, R6, PT ;  /* 0x000000060700720c */ /* 0x000fe20003f04070 */
[----:B------:R-:W-:Y:S01]  /*2120*/  @!P6 IMAD.IADD R5, R5, 0x1, -R7 ;  /* 0x000000010505e824 */ /* 0x000fe200078e0a07 */
[C---:B------:R-:W-:Y:S01]  /*2130*/  ISETP.GT.U32.AND P2, PT, R7.reuse, R9, PT ;  /* 0x000000090700720c */ /* 0x040fe20003f44070 */
[----:B------:R-:W-:Y:S01]  /*2140*/  IMAD.MOV.U32 R12, RZ, RZ, R11 ;  /* 0x000000ffff0c7224 */ /* 0x000fe200078e000b */
[----:B------:R-:W-:Y:S01]  /*2150*/  ISETP.GT.U32.AND P6, PT, R7, R2, PT ;  /* 0x000000020700720c */ /* 0x000fe20003fc4070 */
[----:B------:R-:W-:Y:S01]  /*2160*/  IMAD.HI.U32 R11, R0, R17, RZ ;  /* 0x00000011000b7227 */ /* 0x000fe200078e00ff */
[----:B------:R0:W-:Y:S01]  /*2170*/  STL [R1+0xa4], R14 ;  /* 0x0000a40e01007387 */ /* 0x0001e20000100800 */
[----:B------:R-:W-:-:S02]  /*2180*/  IABS R15, R8 ;  /* 0x00000008000f7213 */ /* 0x000fc40000000000 */
[----:B------:R-:W-:Y:S01]  /*2190*/  @!P1 IMAD.MOV R12, RZ, RZ, -R12 ;  /* 0x000000ffff0c9224 */ /* 0x000fe200078e0a0c */
[----:B------:R-:W-:Y:S01]  /*21a0*/  ISETP.GE.AND P1, PT, R3, RZ, PT ;  /* 0x000000ff0300720c */ /* 0x000fe20003f26270 */
[----:B------:R-:W-:Y:S01]  /*21b0*/  IMAD.MOV R11, RZ, RZ, -R11 ;  /* 0x000000ffff0b7224 */ /* 0x000fe200078e0a0b */
[----:B------:R-:W-:Y:S01]  /*21c0*/  LOP3.LUT R3, R26, 0xb4, RZ, 0xfc, !PT ;  /* 0x000000b41a037812 */ /* 0x000fe200078efcff */
[--C-:B------:R-:W-:Y:S01]  /*21d0*/  @!P0 IMAD.IADD R6, R6, 0x1, -R7.reuse ;  /* 0x0000000106068824 */ /* 0x100fe200078e0a07 */
[----:B------:R-:W-:Y:S01]  /*21e0*/  STL [R1+0xa0], R18 ;  /* 0x0000a01201007387 */ /* 0x000fe20000100800 */
[----:B------:R-:W-:Y:S01]  /*21f0*/  @!P2 IMAD.IADD R9, R9, 0x1, -R7 ;  /* 0x000000010909a824 */ /* 0x000fe200078e0a07 */
[----:B------:R-:W-:Y:S01]  /*2200*/  IABS R16, R3 ;  /* 0x0000000300107213 */ /* 0x000fe20000000000 */
[C---:B------:R-:W-:Y:S01]  /*2210*/  IMAD R17, R7.reuse, R11, R17 ;  /* 0x0000000b07117224 */ /* 0x040fe200078e0211 */
[----:B------:R-:W-:Y:S01]  /*2220*/  ISETP.GE.AND P2, PT, R4, RZ, PT ;  /* 0x000000ff0400720c */ /* 0x000fe20003f46270 */
[----:B------:R-:W-:Y:S01]  /*2230*/  @!P6 IMAD.IADD R2, R2, 0x1, -R7 ;  /* 0x000000010202e824 */ /* 0x000fe200078e0a07 */
[C---:B------:R-:W-:Y:S01]  /*2240*/  ISETP.GT.U32.AND P6, PT, R7.reuse, R6, PT ;  /* 0x000000060700720c */ /* 0x040fe20003fc4070 */
[----:B------:R-:W-:Y:S01]  /*2250*/  @!P4 IMAD.MOV R9, RZ, RZ, -R9 ;  /* 0x000000ffff09c224 */ /* 0x000fe200078e0a09 */
[----:B------:R-:W-:Y:S01]  /*2260*/  ISETP.GT.U32.AND P4, PT, R7, R17, PT ;  /* 0x000000110700720c */ /* 0x000fe20003f84070 */
[----:B------:R-:W-:Y:S01]  /*2270*/  IMAD.MOV.U32 R10, RZ, RZ, R5 ;  /* 0x000000ffff0a7224 */ /* 0x000fe200078e0005 */
[----:B------:R-:W-:Y:S01]  /*2280*/  LOP3.LUT R4, R26, 0xb0, RZ, 0xfc, !PT ;  /* 0x000000b01a047812 */ /* 0x000fe200078efcff */
[----:B------:R-:W-:Y:S01]  /*2290*/  IMAD.HI.U32 R5, R0, R16, RZ ;  /* 0x0000001000057227 */ /* 0x000fe200078e00ff */
[----:B------:R-:W-:Y:S01]  /*22a0*/  STL [R1+0x9c], R13 ;  /* 0x00009c0d01007387 */ /* 0x000fe20000100800 */
[----:B------:R-:W-:-:S02]  /*22b0*/  ISETP.GE.AND P0, PT, R3, RZ, PT ;  /* 0x000000ff0300720c */ /* 0x000fc40003f06270 */
[----:B------:R-:W-:Y:S01]  /*22c0*/  @!P3 IMAD.MOV R10, RZ, RZ, -R10 ;  /* 0x000000ffff0ab224 */ /* 0x000fe200078e0a0a */
[C---:B------:R-:W-:Y:S01]  /*22d0*/  ISETP.GT.U32.AND P3, PT, R7.reuse, R2, PT ;  /* 0x000000020700720c */ /* 0x040fe20003f64070 */
[----:B------:R-:W-:Y:S01]  /*22e0*/  IMAD.MOV R5, RZ, RZ, -R5 ;  /* 0x000000ffff057224 */ /* 0x000fe200078e0a05 */
[----:B------:R1:W-:Y:S01]  /*22f0*/  STL [R1+0x98], R12 ;  /* 0x0000980c01007387 */ /* 0x0003e20000100800 */
[--C-:B------:R-:W-:Y:S01]  /*2300*/  @!P6 IMAD.IADD R6, R6, 0x1, -R7.reuse ;  /* 0x000000010606e824 */ /* 0x100fe200078e0a07 */
[----:B------:R-:W-:Y:S01]  /*2310*/  LOP3.LUT R3, R26, 0xa8, RZ, 0xfc, !PT ;  /* 0x000000a81a037812 */ /* 0x000fe200078efcff */
[----:B------:R-:W-:Y:S01]  /*2320*/  IMAD R16, R7, R5, R16 ;  /* 0x0000000507107224 */ /* 0x000fe200078e0210 */
[----:B------:R2:W-:Y:S01]  /*2330*/  STL [R1+0x94], R10 ;  /* 0x0000940a01007387 */ /* 0x0005e20000100800 */
[----:B------:R-:W-:Y:S01]  /*2340*/  @!P4 IMAD.IADD R17, R17, 0x1, -R7 ;  /* 0x000000011111c824 */ /* 0x000fe200078e0a07 */
[----:B0-----:R-:W-:Y:S01]  /*2350*/  IABS R14, R3 ;  /* 0x00000003000e7213 */ /* 0x001fe20000000000 */
[----:B------:R-:W-:Y:S01]  /*2360*/  IMAD.HI.U32 R5, R0, R15, RZ ;  /* 0x0000000f00057227 */ /* 0x000fe200078e00ff */
[----:B------:R0:W-:Y:S01]  /*2370*/  STL [R1+0x90], R9 ;  /* 0x0000900901007387 */ /* 0x0001e20000100800 */
[----:B------:R-:W-:-:S02]  /*2380*/  ISETP.GT.U32.AND P6, PT, R7, R16, PT ;  /* 0x000000100700720c */ /* 0x000fc40003fc4070 */
[----:B-1----:R-:W-:Y:S01]  /*2390*/  IABS R12, R4 ;  /* 0x00000004000c7213 */ /* 0x002fe20000000000 */
[----:B------:R-:W-:Y:S01]  /*23a0*/  IMAD.MOV R5, RZ, RZ, -R5 ;  /* 0x000000ffff057224 */ /* 0x000fe200078e0a05 */
[----:B------:R-:W-:Y:S01]  /*23b0*/  ISETP.GE.AND P4, PT, R8, RZ, PT ;  /* 0x000000ff0800720c */ /* 0x000fe20003f86270 */
[----:B--2---:R-:W-:Y:S01]  /*23c0*/  IMAD.MOV.U32 R10, RZ, RZ, R6 ;  /* 0x000000ffff0a7224 */ /* 0x004fe200078e0006 */
[----:B------:R-:W-:Y:S01]  /*23d0*/  LOP3.LUT R8, R26, 0xa4, RZ, 0xfc, !PT ;  /* 0x000000a41a087812 */ /* 0x000fe200078efcff */
[----:B------:R-:W-:Y:S01]  /*23e0*/  @!P3 IMAD.IADD R2, R2, 0x1, -R7 ;  /* 0x000000010202b824 */ /* 0x000fe200078e0a07 */
[----:B------:R-:W-:Y:S01]  /*23f0*/  ISETP.GE.AND P3, PT, R4, RZ, PT ;  /* 0x000000ff0400720c */ /* 0x000fe20003f66270 */
[----:B0-----:R-:W-:Y:S01]  /*2400*/  IMAD.HI.U32 R9, R0, R12, RZ ;  /* 0x0000000c00097227 */ /* 0x001fe200078e00ff */
[----:B------:R-:W-:-:S03]  /*2410*/  LOP3.LUT R11, R26, 0x94, RZ, 0xfc, !PT ;  /* 0x000000941a0b7812 */ /* 0x000fc600078efcff */
[----:B------:R-:W-:Y:S01]  /*2420*/  @!P5 IMAD.MOV R10, RZ, RZ, -R10 ;  /* 0x000000ffff0ad224 */ /* 0x000fe200078e0a0a */
[C---:B------:R-:W-:Y:S01]  /*2430*/  ISETP.GT.U32.AND P5, PT, R7.reuse, R17, PT ;  /* 0x000000110700720c */ /* 0x040fe20003fa4070 */
[----:B------:R-:W-:Y:S02]  /*2440*/  IMAD.MOV R9, RZ, RZ, -R9 ;  /* 0x000000ffff097224 */ /* 0x000fe400078e0a09 */
[C---:B------:R-:W-:Y:S01]  /*2450*/  IMAD R15, R7.reuse, R5, R15 ;  /* 0x00000005070f7224 */ /* 0x040fe200078e020f */
[----:B------:R0:W-:Y:S01]  /*2460*/  STL [R1+0x8c], R10 ;  /* 0x00008c0a01007387 */ /* 0x0001e20000100800 */
[----:B------:R-:W-:Y:S01]  /*2470*/  IMAD R12, R7, R9, R12 ;  /* 0x00000009070c7224 */ /* 0x000fe200078e020c */
[C---:B------:R-:W-:Y:S01]  /*2480*/  LOP3.LUT R9, R26.reuse, 0x98, RZ, 0xfc, !PT ;  /* 0x000000981a097812 */ /* 0x040fe200078efcff */
[----:B------:R-:W-:Y:S01]  /*2490*/  IMAD.MOV.U32 R5, RZ, RZ, R2 ;  /* 0x000000ffff057224 */ /* 0x000fe200078e0002 */
[----:B------:R-:W-:Y:S01]  /*24a0*/  LOP3.LUT R2, R26, 0xa0, RZ, 0xfc, !PT ;  /* 0x000000a01a027812 */ /* 0x000fe200078efcff */
[----:B------:R-:W-:-:S02]  /*24b0*/  @!P6 IMAD.IADD R16, R16, 0x1, -R7 ;  /* 0x000000011010e824 */ /* 0x000fc400078e0a07 */
[----:B------:R-:W-:Y:S01]  /*24c0*/  @!P1 IMAD.MOV R5, RZ, RZ, -R5 ;  /* 0x000000ffff059224 */ /* 0x000fe200078e0a05 */
[----:B------:R-:W-:Y:S01]  /*24d0*/  ISETP.GT.U32.AND P1, PT, R7, R12, PT ;  /* 0x0000000c0700720c */ /* 0x000fe20003f24070 */
[----:B------:R-:W-:Y:S01]  /*24e0*/  @!P5 IMAD.IADD R17, R17, 0x1, -R7 ;  /* 0x000000011111d824 */ /* 0x000fe200078e0a07 */
[C---:B------:R-:W-:Y:S01]  /*24f0*/  ISETP.GT.U32.AND P6, PT, R7.reuse, R16, PT ;  /* 0x000000100700720c */ /* 0x040fe20003fc4070 */
[----:B------:R-:W-:Y:S01]  /*2500*/  IMAD.HI.U32 R4, R0, R14, RZ ;  /* 0x0000000e00047227 */ /* 0x000fe200078e00ff */
[C---:B------:R-:W-:Y:S01]  /*2510*/  ISETP.GT.U32.AND P5, PT, R7.reuse, R15, PT ;  /* 0x0000000f0700720c */ /* 0x040fe20003fa4070 */
[----:B------:R1:W-:Y:S01]  /*2520*/  STL [R1+0x88], R5 ;  /* 0x0000880501007387 */ /* 0x0003e20000100800 */
[----:B0-----:R-:W-:Y:S01]  /*2530*/  IABS R10, R8 ;  /* 0x00000008000a7213 */ /* 0x001fe20000000000 */
[----:B------:R-:W-:Y:S01]  /*2540*/  IMAD.MOV R4, RZ, RZ, -R4 ;  /* 0x000000ffff047224 */ /* 0x000fe200078e0a04 */
[----:B------:R-:W-:Y:S01]  /*2550*/  IABS R6, R2 ;  /* 0x0000000200067213 */ /* 0x000fe20000000000 */
[----:B------:R-:W-:Y:S01]  /*2560*/  IMAD.MOV.U32 R19, RZ, RZ, R17 ;  /* 0x000000ffff137224 */ /* 0x000fe200078e0011 */
[----:B------:R-:W-:Y:S01]  /*2570*/  LOP3.LUT R17, R26, 0x88, RZ, 0xfc, !PT ;  /* 0x000000881a117812 */ /* 0x000fe200078efcff */
[----:B------:R-:W-:Y:S01]  /*2580*/  IMAD R14, R7, R4, R14 ;  /* 0x00000004070e7224 */ /* 0x000fe200078e020e */
[----:B------:R-:W-:Y:S01]  /*2590*/  IABS R4, R11 ;  /* 0x0000000b00047213 */ /* 0x000fe20000000000 */
[--C-:B------:R-:W-:Y:S01]  /*25a0*/  @!P1 IMAD.IADD R12, R12, 0x1, -R7.reuse ;  /* 0x000000010c0c9824 */ /* 0x100fe200078e0a07 */
[----:B------:R-:W-:Y:S01]  /*25b0*/  ISETP.GE.AND P1, PT, R3, RZ, PT ;  /* 0x000000ff0300720c */ /* 0x000fe20003f26270 */
[--C-:B------:R-:W-:Y:S01]  /*25c0*/  @!P6 IMAD.IADD R16, R16, 0x1, -R7.reuse ;  /* 0x000000011010e824 */ /* 0x100fe200078e0a07 */
[----:B------:R-:W-:Y:S01]  /*25d0*/  ISETP.GT.U32.AND P6, PT, R7, R14, PT ;  /* 0x0000000e0700720c */ /* 0x000fe20003fc4070 */
[----:B------:R-:W-:Y:S01]  /*25e0*/  @!P5 IMAD.IADD R15, R15, 0x1, -R7 ;  /* 0x000000010f0fd824 */ /* 0x000fe200078e0a07 */
[----:B------:R-:W-:Y:S01]  /*25f0*/  ISETP.GT.U32.AND P5, PT, R7, R12, PT ;  /* 0x0000000c0700720c */ /* 0x000fe20003fa4070 */
[----:B------:R-:W-:Y:S01]  /*2600*/  IMAD.HI.U32 R13, R0, R10, RZ ;  /* 0x0000000a000d7227 */ /* 0x000fe200078e00ff */
[----:B-1----:R-:W-:-:S03]  /*2610*/  IABS R5, R9 ;  /* 0x0000000900057213 */ /* 0x002fc60000000000 */
[----:B------:R-:W-:Y:S02]  /*2620*/  IMAD.MOV R13, RZ, RZ, -R13 ;  /* 0x000000ffff0d7224 */ /* 0x000fe400078e0a0d */
[----:B------:R-:W-:-:S04]  /*2630*/  IMAD.HI.U32 R3, R0, R6, RZ ;  /* 0x0000000600037227 */ /* 0x000fc800078e00ff */
[C---:B------:R-:W-:Y:S02]  /*2640*/  IMAD R10, R7.reuse, R13, R10 ;  /* 0x0000000d070a7224 */ /* 0x040fe400078e020a */
[--C-:B------:R-:W-:Y:S01]  /*2650*/  @!P6 IMAD.IADD R14, R14, 0x1, -R7.reuse ;  /* 0x000000010e0ee824 */ /* 0x100fe200078e0a07 */
[C---:B------:R-:W-:Y:S01]  /*2660*/  ISETP.GT.U32.AND P6, PT, R7.reuse, R15, PT ;  /* 0x0000000f0700720c */ /* 0x040fe20003fc4070 */
[----:B------:R-:W-:Y:S01]  /*2670*/  @!P5 IMAD.IADD R12, R12, 0x1, -R7 ;  /* 0x000000010c0cd824 */ /* 0x000fe200078e0a07 */
[C---:B------:R-:W-:Y:S01]  /*2680*/  ISETP.GT.U32.AND P5, PT, R7.reuse, R10, PT ;  /* 0x0000000a0700720c */ /* 0x040fe20003fa4070 */
[----:B------:R-:W-:Y:S02]  /*2690*/  IMAD.MOV.U32 R18, RZ, RZ, R16 ;  /* 0x000000ffff127224 */ /* 0x000fe400078e0010 */
[----:B------:R-:W-:Y:S02]  /*26a0*/  IMAD.MOV R3, RZ, RZ, -R3 ;  /* 0x000000ffff037224 */ /* 0x000fe400078e0a03 */
[----:B------:R-:W-:Y:S01]  /*26b0*/  @!P0 IMAD.MOV R18, RZ, RZ, -R18 ;  /* 0x000000ffff128224 */ /* 0x000fe200078e0a12 */
[----:B------:R-:W-:Y:S01]  /*26c0*/  ISETP.GE.AND P0, PT, R8, RZ, PT ;  /* 0x000000ff0800720c */ /* 0x000fe20003f06270 */
[----:B------:R-:W-:Y:S01]  /*26d0*/  IMAD R6, R7, R3, R6 ;  /* 0x0000000307067224 */ /* 0x000fe200078e0206 */
[----:B------:R-:W-:Y:S01]  /*26e0*/  LOP3.LUT R3, R26, 0x90, RZ, 0xfc, !PT ;  /* 0x000000901a037812 */ /* 0x000fe200078efcff */
[----:B------:R-:W-:-:S04]  /*26f0*/  IMAD.HI.U32 R8, R0, R4, RZ ;  /* 0x0000000400087227 */ /* 0x000fc800078e00ff */
[----:B------:R-:W-:Y:S01]  /*2700*/  @!P2 IMAD.MOV R19, RZ, RZ, -R19 ;  /* 0x000000ffff13a224 */ /* 0x000fe200078e0a13 */
[----:B------:R-:W-:Y:S01]  /*2710*/  ISETP.GT.U32.AND P2, PT, R7, R14, PT ;  /* 0x0000000e0700720c */ /* 0x000fe20003f44070 */
[----:B------:R-:W-:Y:S02]  /*2720*/  IMAD.MOV R8, RZ, RZ, -R8 ;  /* 0x000000ffff087224 */ /* 0x000fe400078e0a08 */
[--C-:B------:R-:W-:Y:S01]  /*2730*/  @!P6 IMAD.IADD R15, R15, 0x1, -R7.reuse ;  /* 0x000000010f0fe824 */ /* 0x100fe200078e0a07 */
[C---:B------:R-:W-:Y:S01]  /*2740*/  ISETP.GT.U32.AND P6, PT, R7.reuse, R6, PT ;  /* 0x000000060700720c */ /* 0x040fe20003fc4070 */
[----:B------:R-:W-:Y:S01]  /*2750*/  @!P5 IMAD.IADD R10, R10, 0x1, -R7 ;  /* 0x000000010a0ad824 */ /* 0x000fe200078e0a07 */
[----:B------:R-:W-:Y:S01]  /*2760*/  STL [R1+0x84], R19 ;  /* 0x0000841301007387 */ /* 0x000fe20000100800 */
[----:B------:R-:W-:Y:S02]  /*2770*/  IMAD.MOV.U32 R16, RZ, RZ, R12 ;  /* 0x000000ffff107224 */ /* 0x000fe400078e000c */
[C---:B------:R-:W-:Y:S01]  /*2780*/  IMAD R4, R7.reuse, R8, R4 ;  /* 0x0000000807047224 */ /* 0x040fe200078e0204 */
[----:B------:R-:W-:Y:S01]  /*2790*/  LOP3.LUT R8, R26, 0x8c, RZ, 0xfc, !PT ;  /* 0x0000008c1a087812 */ /* 0x000fe200078efcff */
[----:B------:R-:W-:Y:S01]  /*27a0*/  @!P3 IMAD.MOV R16, RZ, RZ, -R16 ;  /* 0x000000ffff10b224 */ /* 0x000fe200078e0a10 */
[C---:B------:R-:W-:Y:S01]  /*27b0*/  ISETP.GT.U32.AND P3, PT, R7.reuse, R10, PT ;  /* 0x0000000a0700720c */ /* 0x040fe20003f64070 */
[----:B------:R-:W-:Y:S01]  /*27c0*/  IMAD.HI.U32 R13, R0, R5, RZ ;  /* 0x00000005000d7227 */ /* 0x000fe200078e00ff */
[----:B------:R-:W-:Y:S03]  /*27d0*/  STL [R1+0x80], R18 ;  /* 0x0000801201007387 */ /* 0x000fe60000100800 */
[----:B------:R-:W-:Y:S01]  /*27e0*/  @!P4 IMAD.MOV R15, RZ, RZ, -R15 ;  /* 0x000000ffff0fc224 */ /* 0x000fe200078e0a0f */
[C---:B------:R-:W-:Y:S01]  /*27f0*/  ISETP.GT.U32.AND P4, PT, R7.reuse, R4, PT ;  /* 0x000000040700720c */ /* 0x040fe20003f84070 */
[----:B------:R-:W-:Y:S01]  /*2800*/  IMAD.MOV R13, RZ, RZ, -R13 ;  /* 0x000000ffff0d7224 */ /* 0x000fe200078e0a0d */
[----:B------:R0:W-:Y:S01]  /*2810*/  STL [R1+0x7c], R16 ;  /* 0x00007c1001007387 */ /* 0x0001e20000100800 */
[----:B------:R-:W-:Y:S01]  /*2820*/  @!P2 IMAD.IADD R14, R14, 0x1, -R7 ;  /* 0x000000010e0ea824 */ /* 0x000fe200078e0a07 */
[----:B------:R-:W-:Y:S01]  /*2830*/  ISETP.GE.AND P2, PT, R2, RZ, PT ;  /* 0x000000ff0200720c */ /* 0x000fe20003f46270 */
[C---:B------:R-:W-:Y:S01]  /*2840*/  IMAD R5, R7.reuse, R13, R5 ;  /* 0x0000000d07057224 */ /* 0x040fe200078e0205 */
[----:B------:R-:W-:Y:S01]  /*2850*/  IABS R2, R3 ;  /* 0x0000000300027213 */ /* 0x000fe20000000000 */
[--C-:B------:R-:W-:Y:S01]  /*2860*/  @!P6 IMAD.IADD R6, R6, 0x1, -R7.reuse ;  /* 0x000000010606e824 */ /* 0x100fe200078e0a07 */
[----:B------:R-:W-:Y:S01]  /*2870*/  IABS R13, R8 ;  /* 0x00000008000d7213 */ /* 0x000fe20000000000 */
[----:B------:R-:W-:Y:S01]  /*2880*/  @!P1 IMAD.MOV R14, RZ, RZ, -R14 ;  /* 0x000000ffff0e9224 */ /* 0x000fe200078e0a0e */
[C---:B------:R-:W-:Y:S01]  /*2890*/  ISETP.GT.U32.AND P5, PT, R7.reuse, R5, PT ;  /* 0x000000050700720c */ /* 0x040fe20003fa4070 */
[----:B------:R-:W-:Y:S01]  /*28a0*/  @!P3 IMAD.IADD R10, R10, 0x1, -R7 ;  /* 0x000000010a0ab824 */ /* 0x000fe200078e0a07 */
[----:B------:R-:W-:Y:S01]  /*28b0*/  ISETP.GT.U32.AND P6, PT, R7, R6, PT ;  /* 0x000000060700720c */ /* 0x000fe20003fc4070 */
[----:B------:R-:W-:Y:S01]  /*28c0*/  IMAD.HI.U32 R12, R0, R2, RZ ;  /* 0x00000002000c7227 */ /* 0x000fe200078e00ff */
[----:B------:R-:W-:Y:S01]  /*28d0*/  STL [R1+0x78], R15 ;  /* 0x0000780f01007387 */ /* 0x000fe20000100800 */
[----:B------:R-:W-:-:S02]  /*28e0*/  ISETP.GE.AND P1, PT, R9, RZ, PT ;  /* 0x000000ff0900720c */ /* 0x000fc40003f26270 */
[----:B------:R-:W-:Y:S01]  /*28f0*/  @!P4 IMAD.IADD R4, R4, 0x1, -R7 ;  /* 0x000000010404c824 */ /* 0x000fe200078e0a07 */
[----:B------:R1:W-:Y:S01]  /*2900*/  STL [R1+0x74], R14 ;  /* 0x0000740e01007387 */ /* 0x0003e20000100800 */
[----:B------:R-:W-:Y:S01]  /*2910*/  IMAD.MOV R12, RZ, RZ, -R12 ;  /* 0x000000ffff0c7224 */ /* 0x000fe200078e0a0c */
[----:B------:R-:W-:Y:S01]  /*2920*/  ISETP.GE.AND P3, PT, R11, RZ, PT ;  /* 0x000000ff0b00720c */ /* 0x000fe20003f66270 */
[----:B------:R-:W-:Y:S01]  /*2930*/  IMAD.MOV.U32 R9, RZ, RZ, R13 ;  /* 0x000000ffff097224 */ /* 0x000fe200078e000d */
[----:B------:R-:W-:Y:S01]  /*2940*/  ISETP.GE.AND P4, PT, R3, RZ, PT ;  /* 0x000000ff0300720c */ /* 0x000fe20003f86270 */
[----:B------:R-:W-:Y:S01]  /*2950*/  IMAD R2, R7, R12, R2 ;  /* 0x0000000c07027224 */ /* 0x000fe200078e0202 */
[----:B0-----:R-:W-:Y:S01]  /*2960*/  LOP3.LUT R16, R26, 0x74, RZ, 0xfc, !PT ;  /* 0x000000741a107812 */ /* 0x001fe200078efcff */
[----:B------:R-:W-:-:S04]  /*2970*/  IMAD.HI.U32 R11, R0, R9, RZ ;  /* 0x00000009000b7227 */ /* 0x000fc800078e00ff */
[----:B-1----:R-:W-:Y:S01]  /*2980*/  IMAD.MOV.U32 R14, RZ, RZ, R10 ;  /* 0x000000ffff0e7224 */ /* 0x002fe200078e000a */
[----:B------:R-:W-:Y:S01]  /*2990*/  LOP3.LUT R10, R26, 0x84, RZ, 0xfc, !PT ;  /* 0x000000841a0a7812 */ /* 0x000fe200078efcff */
[--C-:B------:R-:W-:Y:S02]  /*29a0*/  @!P5 IMAD.IADD R5, R5, 0x1, -R7.reuse ;  /* 0x000000010505d824 */ /* 0x100fe400078e0a07 */
[----:B------:R-:W-:Y:S01]  /*29b0*/  @!P0 IMAD.MOV R14, RZ, RZ, -R14 ;  /* 0x000000ffff0e8224 */ /* 0x000fe200078e0a0e */
[C---:B------:R-:W-:Y:S01]  /*29c0*/  ISETP.GT.U32.AND P0, PT, R7.reuse, R4, PT ;  /* 0x000000040700720c */ /* 0x040fe20003f04070 */
[----:B------:R-:W-:Y:S01]  /*29d0*/  @!P6 IMAD.IADD R6, R6, 0x1, -R7 ;  /* 0x000000010606e824 */ /* 0x000fe200078e0a07 */
[C---:B------:R-:W-:Y:S01]  /*29e0*/  ISETP.GT.U32.AND P6, PT, R7.reuse, R2, PT ;  /* 0x000000020700720c */ /* 0x040fe20003fc4070 */
[----:B------:R-:W-:Y:S01]  /*29f0*/  IMAD.MOV R11, RZ, RZ, -R11 ;  /* 0x000000ffff0b7224 */ /* 0x000fe200078e0a0b */
[C---:B------:R-:W-:Y:S01]  /*2a00*/  ISETP.GT.U32.AND P5, PT, R7.reuse, R5, PT ;  /* 0x000000050700720c */ /* 0x040fe20003fa4070 */
[----:B------:R-:W-:Y:S01]  /*2a10*/  IMAD.MOV.U32 R12, RZ, RZ, R6 ;  /* 0x000000ffff0c7224 */ /* 0x000fe200078e0006 */
[----:B------:R-:W-:Y:S01]  /*2a20*/  STL [R1+0x70], R14 ;  /* 0x0000700e01007387 */ /* 0x000fe20000100800 */
[----:B------:R-:W-:Y:S01]  /*2a30*/  IMAD R3, R7, R11, R9 ;  /* 0x0000000b07037224 */ /* 0x000fe200078e0209 */
[----:B------:R-:W-:Y:S01]  /*2a40*/  LOP3.LUT R6, R26, 0x78, RZ, 0xfc, !PT ;  /* 0x000000781a067812 */ /* 0x000fe200078efcff */
[----:B------:R-:W-:Y:S01]  /*2a50*/  @!P2 IMAD.MOV R12, RZ, RZ, -R12 ;  /* 0x000000ffff0ca224 */ /* 0x000fe200078e0a0c */
[----:B------:R-:W-:-:S02]  /*2a60*/  ISETP.GE.AND P2, PT, R17, RZ, PT ;  /* 0x000000ff1100720c */ /* 0x000fc40003f46270 */
[----:B------:R-:W-:Y:S01]  /*2a70*/  IABS R17, R17 ;  /* 0x0000001100117213 */ /* 0x000fe20000000000 */
[--C-:B------:R-:W-:Y:S01]  /*2a80*/  @!P0 IMAD.IADD R4, R4, 0x1, -R7.reuse ;  /* 0x0000000104048824 */ /* 0x100fe200078e0a07 */
[----:B------:R-:W-:Y:S01]  /*2a90*/  ISETP.GT.U32.AND P0, PT, R7, R3, PT ;  /* 0x000000030700720c */ /* 0x000fe20003f04070 */
[--C-:B------:R-:W-:Y:S01]  /*2aa0*/  @!P6 IMAD.IADD R2, R2, 0x1, -R7.reuse ;  /* 0x000000010202e824 */ /* 0x100fe200078e0a07 */
[----:B------:R-:W-:Y:S01]  /*2ab0*/  STL [R1+0x64], R12 ;  /* 0x0000640c01007387 */ /* 0x000fe20000100800 */
[----:B------:R-:W-:Y:S01]  /*2ac0*/  @!P5 IMAD.IADD R5, R5, 0x1, -R7 ;  /* 0x000000010505d824 */ /* 0x000fe200078e0a07 */
[----:B------:R-:W-:Y:S01]  /*2ad0*/  ISETP.GE.AND P5, PT, R8, RZ, PT ;  /* 0x000000ff0800720c */ /* 0x000fe20003fa6270 */
[----:B------:R-:W-:Y:S01]  /*2ae0*/  IMAD.MOV.U32 R9, RZ, RZ, R4 ;  /* 0x000000ffff097224 */ /* 0x000fe200078e0004 */
[----:B------:R-:W-:Y:S01]  /*2af0*/  ISETP.GT.U32.AND P6, PT, R7, R2, PT ;  /* 0x000000020700720c */ /* 0x000fe20003fc4070 */
[----:B------:R-:W-:Y:S01]  /*2b00*/  @!P1 IMAD.MOV R5, RZ, RZ, -R5 ;  /* 0x000000ffff059224 */ /* 0x000fe200078e0a05 */
[----:B------:R-:W-:Y:S01]  /*2b10*/  LOP3.LUT R8, R26, 0x80, RZ, 0xfc, !PT ;  /* 0x000000801a087812 */ /* 0x000fe200078efcff */
[----:B------:R-:W-:Y:S01]  /*2b20*/  @!P3 IMAD.MOV R9, RZ, RZ, -R9 ;  /* 0x000000ffff09b224 */ /* 0x000fe200078e0a09 */
[----:B------:R-:W-:-:S02]  /*2b30*/  ISETP.GE.AND P1, PT, R10, RZ, PT ;  /* 0x000000ff0a00720c */ /* 0x000fc40003f26270 */
[----:B------:R0:W-:Y:S01]  /*2b40*/  STL [R1+0x54], R5 ;  /* 0x0000540501007387 */ /* 0x0001e20000100800 */
[--C-:B------:R-:W-:Y:S01]  /*2b50*/  @!P0 IMAD.IADD R3, R3, 0x1, -R7.reuse ;  /* 0x0000000103038824 */ /* 0x100fe200078e0a07 */
[----:B------:R-:W-:Y:S02]  /*2b60*/  ISETP.GE.AND P3, PT, R8, RZ, PT ;  /* 0x000000ff0800720c */ /* 0x000fe40003f66270 */
[----:B------:R1:W-:Y:S01]  /*2b70*/  STL [R1+0x50], R9 ;  /* 0x0000500901007387 */ /* 0x0003e20000100800 */
[----:B------:R-:W-:Y:S02]  /*2b80*/  IABS R10, R10 ;  /* 0x0000000a000a7213 */ /* 0x000fe40000000000 */
[----:B------:R-:W-:Y:S01]  /*2b90*/  ISETP.GT.U32.AND P0, PT, R7, R3, PT ;  /* 0x000000030700720c */ /* 0x000fe20003f04070 */
[----:B------:R-:W-:Y:S01]  /*2ba0*/  @!P6 IMAD.IADD R2, R2, 0x1, -R7 ;  /* 0x000000010202e824 */ /* 0x000fe200078e0a07 */
[----:B------:R-:W-:Y:S01]  /*2bb0*/  IABS R8, R8 ;  /* 0x0000000800087213 */ /* 0x000fe20000000000 */
[----:B0-----:R-:W-:Y:S01]  /*2bc0*/  IMAD.HI.U32 R5, R0, R10, RZ ;  /* 0x0000000a00057227 */ /* 0x001fe200078e00ff */
[----:B------:R-:W-:-:S02]  /*2bd0*/  ISETP.GE.AND P6, PT, R6, RZ, PT ;  /* 0x000000ff0600720c */ /* 0x000fc40003fc6270 */
[----:B------:R-:W-:Y:S01]  /*2be0*/  IABS R6, R6 ;  /* 0x0000000600067213 */ /* 0x000fe20000000000 */
[----:B-1----:R-:W-:Y:S01]  /*2bf0*/  IMAD.HI.U32 R9, R0, R17, RZ ;  /* 0x0000001100097227 */ /* 0x002fe200078e00ff */
[----:B------:R-:W-:-:S03]  /*2c00*/  LOP3.LUT R12, R26, 0x70, RZ, 0xfc, !PT ;  /* 0x000000701a0c7812 */ /* 0x000fc600078efcff */
[----:B------:R-:W-:Y:S01]  /*2c10*/  IMAD.MOV R9, RZ, RZ, -R9 ;  /* 0x000000ffff097224 */ /* 0x000fe200078e0a09 */
[----:B------:R-:W-:Y:S01]  /*2c20*/  IABS R14, R12 ;  /* 0x0000000c000e7213 */ /* 0x000fe20000000000 */
[----:B------:R-:W-:-:S04]  /*2c30*/  IMAD.HI.U32 R4, R0, R8, RZ ;  /* 0x0000000800047227 */ /* 0x000fc800078e00ff */
[C---:B------:R-:W-:Y:S02]  /*2c40*/  IMAD R17, R7.reuse, R9, R17 ;  /* 0x0000000907117224 */ /* 0x040fe400078e0211 */
[----:B------:R-:W-:Y:S02]  /*2c50*/  IMAD.MOV.U32 R11, RZ, RZ, R2 ;  /* 0x000000ffff0b7224 */ /* 0x000fe400078e0002 */
[----:B------:R-:W-:Y:S02]  /*2c60*/  IMAD.MOV R5, RZ, RZ, -R5 ;  /* 0x000000ffff057224 */ /* 0x000fe400078e0a05 */
[----:B------:R-:W-:Y:S02]  /*2c70*/  IMAD.MOV R4, RZ, RZ, -R4 ;  /* 0x000000ffff047224 */ /* 0x000fe400078e0a04 */
[----:B------:R-:W-:Y:S01]  /*2c80*/  @!P4 IMAD.MOV R11, RZ, RZ, -R11 ;  /* 0x000000ffff0bc224 */ /* 0x000fe200078e0a0b */
[----:B------:R-:W-:Y:S01]  /*2c90*/  ISETP.GT.U32.AND P4, PT, R7, R17, PT ;  /* 0x000000110700720c */ /* 0x000fe20003f84070 */
[----:B------:R-:W-:-:S02]  /*2ca0*/  @!P0 IMAD.IADD R3, R3, 0x1, -R7 ;  /* 0x0000000103038824 */ /* 0x000fc400078e0a07 */
[C---:B------:R-:W-:Y:S01]  /*2cb0*/  IMAD R10, R7.reuse, R5, R10 ;  /* 0x00000005070a7224 */ /* 0x040fe200078e020a */
[----:B------:R0:W-:Y:S01]  /*2cc0*/  STL [R1+0x48], R11 ;  /* 0x0000480b01007387 */ /* 0x0001e20000100800 */
[C---:B------:R-:W-:Y:S01]  /*2cd0*/  IMAD R8, R7.reuse, R4, R8 ;  /* 0x0000000407087224 */ /* 0x040fe200078e0208 */
[----:B------:R-:W-:Y:S01]  /*2ce0*/  LOP3.LUT R4, R26, 0x68, RZ, 0xfc, !PT ;  /* 0x000000681a047812 */ /* 0x000fe200078efcff */
[----:B------:R-:W-:Y:S01]  /*2cf0*/  IMAD.MOV.U32 R9, RZ, RZ, R3 ;  /* 0x000000ffff097224 */ /* 0x000fe200078e0003 */
[C---:B------:R-:W-:Y:S01]  /*2d00*/  ISETP.GT.U32.AND P0, PT, R7.reuse, R10, PT ;  /* 0x0000000a0700720c */ /* 0x040fe20003f04070 */
[----:B------:R-:W-:Y:S01]  /*2d10*/  IMAD.HI.U32 R2, R0, R6, RZ ;  /* 0x0000000600027227 */ /* 0x000fe200078e00ff */
[----:B------:R-:W-:Y:S02]  /*2d20*/  IABS R3, R16 ;  /* 0x0000001000037213 */ /* 0x000fe40000000000 */
[----:B------:R-:W-:Y:S01]  /*2d30*/  IABS R13, R4 ;  /* 0x00000004000d7213 */ /* 0x000fe20000000000 */
[----:B------:R-:W-:Y:S01]  /*2d40*/  @!P5 IMAD.MOV R9, RZ, RZ, -R9 ;  /* 0x000000ffff09d224 */ /* 0x000fe200078e0a09 */
[----:B------:R-:W-:Y:S01]  /*2d50*/  ISETP.GT.U32.AND P5, PT, R7, R8, PT ;  /* 0x000000080700720c */ /* 0x000fe20003fa4070 */
[--C-:B------:R-:W-:Y:S01]  /*2d60*/  @!P4 IMAD.IADD R17, R17, 0x1, -R7.reuse ;  /* 0x000000011111c824 */ /* 0x100fe200078e0a07 */
[----:B------:R-:W-:Y:S01]  /*2d70*/  LOP3.LUT R5, R26, 0x6c, RZ, 0xfc, !PT ;  /* 0x0000006c1a057812 */ /* 0x000fe200078efcff */
[----:B------:R-:W-:Y:S01]  /*2d80*/  IMAD.MOV R2, RZ, RZ, -R2 ;  /* 0x000000ffff027224 */ /* 0x000fe200078e0a02 */
[----:B------:R1:W-:Y:S02]  /*2d90*/  STL [R1+0x40], R9 ;  /* 0x0000400901007387 */ /* 0x0003e40000100800 */
[C---:B------:R-:W-:Y:S01]  /*2da0*/  ISETP.GT.U32.AND P4, PT, R7.reuse, R17, PT ;  /* 0x000000110700720c */ /* 0x040fe20003f84070 */
[----:B------:R-:W-:Y:S01]  /*2db0*/  @!P0 IMAD.IADD R10, R10, 0x1, -R7 ;  /* 0x000000010a0a8824 */ /* 0x000fe200078e0a07 */
[----:B0-----:R-:W-:Y:S01]  /*2dc0*/  IABS R11, R5 ;  /* 0x00000005000b7213 */ /* 0x001fe20000000000 */
[----:B------:R-:W-:-:S02]  /*2dd0*/  IMAD R6, R7, R2, R6 ;  /* 0x0000000207067224 */ /* 0x000fc400078e0206 */
[----:B------:R-:W-:Y:S01]  /*2de0*/  IMAD.HI.U32 R2, R0, R14, RZ ;  /* 0x0000000e00027227 */ /* 0x000fe200078e00ff */
[----:B------:R-:W-:-:S03]  /*2df0*/  ISETP.GT.U32.AND P0, PT, R7, R10, PT ;  /* 0x0000000a0700720c */ /* 0x000fc60003f04070 */
[----:B------:R-:W-:Y:S02]  /*2e00*/  @!P5 IMAD.IADD R8, R8, 0x1, -R7 ;  /* 0x000000010808d824 */ /* 0x000fe400078e0a07 */
[----:B-1----:R-:W-:-:S03]  /*2e10*/  IMAD.HI.U32 R9, R0, R3, RZ ;  /* 0x0000000300097227 */ /* 0x002fc600078e00ff */
[----:B------:R-:W-:Y:S01]  /*2e20*/  ISETP.GT.U32.AND P5, PT, R7, R8, PT ;  /* 0x000000080700720c */ /* 0x000fe20003fa4070 */
[----:B------:R-:W-:Y:S02]  /*2e30*/  IMAD.MOV R9, RZ, RZ, -R9 ;  /* 0x000000ffff097224 */ /* 0x000fe400078e0a09 */
[----:B------:R-:W-:Y:S02]  /*2e40*/  IMAD.MOV R2, RZ, RZ, -R2 ;  /* 0x000000ffff027224 */ /* 0x000fe400078e0a02 */
[----:B------:R-:W-:Y:S01]  /*2e50*/  @!P4 IMAD.IADD R17, R17, 0x1, -R7 ;  /* 0x000000011111c824 */ /* 0x000fe200078e0a07 */
[C---:B------:R-:W-:Y:S01]  /*2e60*/  ISETP.GT.U32.AND P4, PT, R7.reuse, R6, PT ;  /* 0x000000060700720c */ /* 0x040fe20003f84070 */
[C---:B------:R-:W-:Y:S02]  /*2e70*/  IMAD R3, R7.reuse, R9, R3 ;  /* 0x0000000907037224 */ /* 0x040fe400078e0203 */
[C---:B------:R-:W-:Y:S01]  /*2e80*/  IMAD R14, R7.reuse, R2, R14 ;  /* 0x00000002070e7224 */ /* 0x040fe200078e020e */
[----:B------:R-:W-:Y:S01]  /*2e90*/  LOP3.LUT R2, R26, 0x64, RZ, 0xfc, !PT ;  /* 0x000000641a027812 */ /* 0x000fe200078efcff */
[--C-:B------:R-:W-:Y:S01]  /*2ea0*/  @!P0 IMAD.IADD R10, R10, 0x1, -R7.reuse ;  /* 0x000000010a0a8824 */ /* 0x100fe200078e0a07 */
[C---:B------:R-:W-:Y:S01]  /*2eb0*/  ISETP.GT.U32.AND P0, PT, R7.reuse, R3, PT ;  /* 0x000000030700720c */ /* 0x040fe20003f04070 */
[----:B------:R-:W-:Y:S01]  /*2ec0*/  @!P5 IMAD.IADD R8, R8, 0x1, -R7 ;  /* 0x000000010808d824 */ /* 0x000fe200078e0a07 */
[----:B------:R-:W-:Y:S01]  /*2ed0*/  ISETP.GT.U32.AND P5, PT, R7, R14, PT ;  /* 0x0000000e0700720c */ /* 0x000fe20003fa4070 */
[----:B------:R-:W-:-:S02]  /*2ee0*/  IMAD.MOV.U32 R18, RZ, RZ, R17 ;  /* 0x000000ffff127224 */ /* 0x000fc400078e0011 */
[----:B------:R-:W-:-:S04]  /*2ef0*/  IMAD.HI.U32 R9, R0, R13, RZ ;  /* 0x0000000d00097227 */ /* 0x000fc800078e00ff */
[--C-:B------:R-:W-:Y:S01]  /*2f00*/  @!P4 IMAD.IADD R6, R6, 0x1, -R7.reuse ;  /* 0x000000010606c824 */ /* 0x100fe200078e0a07 */
[----:B------:R-:W-:Y:S01]  /*2f10*/  ISETP.GE.AND P4, PT, R16, RZ, PT ;  /* 0x000000ff1000720c */ /* 0x000fe20003f86270 */
[----:B------:R-:W-:Y:S01]  /*2f20*/  @!P2 IMAD.MOV R18, RZ, RZ, -R18 ;  /* 0x000000ffff12a224 */ /* 0x000fe200078e0a12 */
[----:B------:R-:W-:Y:S01]  /*2f30*/  IABS R16, R2 ;  /* 0x0000000200107213 */ /* 0x000fe20000000000 */
[--C-:B------:R-:W-:Y:S01]  /*2f40*/  @!P0 IMAD.IADD R3, R3, 0x1, -R7.reuse ;  /* 0x0000000103038824 */ /* 0x100fe200078e0a07 */
[C---:B------:R-:W-:Y:S01]  /*2f50*/  ISETP.GT.U32.AND P2, PT, R7.reuse, R6, PT ;  /* 0x000000060700720c */ /* 0x040fe20003f44070 */
[----:B------:R-:W-:Y:S01]  /*2f60*/  @!P5 IMAD.IADD R14, R14, 0x1, -R7 ;  /* 0x000000010e0ed824 */ /* 0x000fe200078e0a07 */
[----:B------:R-:W-:Y:S01]  /*2f70*/  ISETP.GE.AND P0, PT, R12, RZ, PT ;  /* 0x000000ff0c00720c */ /* 0x000fe20003f06270 */
[----:B------:R-:W-:Y:S01]  /*2f80*/  IMAD.MOV R9, RZ, RZ, -R9 ;  /* 0x000000ffff097224 */ /* 0x000fe200078e0a09 */
[----:B------:R-:W-:Y:S01]  /*2f90*/  ISETP.GT.U32.AND P5, PT, R7, R3, PT ;  /* 0x000000030700720c */ /* 0x000fe20003fa4070 */
[----:B------:R-:W-:Y:S01]  /*2fa0*/  IMAD.HI.U32 R15, R0, R11, RZ ;  /* 0x0000000b000f7227 */ /* 0x000fe200078e00ff */
[----:B------:R-:W-:Y:S03]  /*2fb0*/  STL [R1+0x3c], R18 ;  /* 0x00003c1201007387 */ /* 0x000fe60000100800 */
[----:B------:R-:W-:-:S02]  /*2fc0*/  IMAD.MOV.U32 R12, RZ, RZ, R16 ;  /* 0x000000ffff0c7224 */ /* 0x000fc400078e0010 */
[----:B------:R-:W-:Y:S01]  /*2fd0*/  @!P1 IMAD.MOV R10, RZ, RZ, -R10 ;  /* 0x000000ffff0a9224 */ /* 0x000fe200078e0a0a */
[C---:B------:R-:W-:Y:S01]  /*2fe0*/  ISETP.GT.U32.AND P1, PT, R7.reuse, R14, PT ;  /* 0x0000000e0700720c */ /* 0x040fe20003f24070 */
[----:B------:R-:W-:Y:S02]  /*2ff0*/  IMAD R13, R7, R9, R13 ;  /* 0x00000009070d7224 */ /* 0x000fe400078e020d */
[----:B------:R-:W-:Y:S01]  /*3000*/  IMAD.MOV R15, RZ, RZ, -R15 ;  /* 0x000000ffff0f7224 */ /* 0x000fe200078e0a0f */
[----:B------:R0:W-:Y:S01]  /*3010*/  STL [R1+0x38], R10 ;  /* 0x0000380a01007387 */ /* 0x0001e20000100800 */
[----:B------:R-:W-:-:S04]  /*3020*/  IMAD.HI.U32 R9, R0, R12, RZ ;  /* 0x0000000c00097227 */ /* 0x000fc800078e00ff */
[C---:B------:R-:W-:Y:S02]  /*3030*/  IMAD R11, R7.reuse, R15, R11 ;  /* 0x0000000f070b7224 */ /* 0x040fe400078e020b */
[----:B------:R-:W-:Y:S02]  /*3040*/  @!P2 IMAD.IADD R6, R6, 0x1, -R7 ;  /* 0x000000010606a824 */ /* 0x000fe400078e0a07 */
[----:B------:R-:W-:Y:S01]  /*3050*/  IMAD.MOV R9, RZ, RZ, -R9 ;  /* 0x000000ffff097224 */ /* 0x000fe200078e0a09 */
[C---:B------:R-:W-:Y:S01]  /*3060*/  ISETP.GT.U32.AND P2, PT, R7.reuse, R11, PT ;  /* 0x0000000b0700720c */ /* 0x040fe20003f44070 */
[----:B0-----:R-:W-:Y:S02]  /*3070*/  IMAD.MOV.U32 R10, RZ, RZ, R6 ;  /* 0x000000ffff0a7224 */ /* 0x001fe400078e0006 */
[C---:B------:R-:W-:Y:S02]  /*3080*/  IMAD R12, R7.reuse, R9, R12 ;  /* 0x00000009070c7224 */ /* 0x040fe400078e020c */
[----:B------:R-:W-:Y:S01]  /*3090*/  @!P6 IMAD.MOV R10, RZ, RZ, -R10 ;  /* 0x000000ffff0ae224 */ /* 0x000fe200078e0a0a */
[C---:B------:R-:W-:Y:S01]  /*30a0*/  ISETP.GT.U32.AND P6, PT, R7.reuse, R13, PT ;  /* 0x0000000d0700720c */ /* 0x040fe20003fc4070 */
[--C-:B------:R-:W-:Y:S01]  /*30b0*/  @!P1 IMAD.IADD R14, R14, 0x1, -R7.reuse ;  /* 0x000000010e0e9824 */ /* 0x100fe200078e0a07 */
[----:B------:R-:W-:Y:S01]  /*30c0*/  ISETP.GT.U32.AND P1, PT, R7, R12, PT ;  /* 0x0000000c0700720c */ /* 0x000fe20003f24070 */
[----:B------:R-:W-:Y:S01]  /*30d0*/  @!P3 IMAD.MOV R8, RZ, RZ, -R8 ;  /* 0x000000ffff08b224 */ /* 0x000fe200078e0a08 */
[----:B------:R-:W-:Y:S01]  /*30e0*/  ISETP.GE.AND P3, PT, R5, RZ, PT ;  /* 0x000000ff0500720c */ /* 0x000fe20003f66270 */
[--C-:B------:R-:W-:Y:S01]  /*30f0*/  @!P5 IMAD.IADD R3, R3, 0x1, -R7.reuse ;  /* 0x000000010303d824 */ /* 0x100fe200078e0a07 */
[----:B------:R-:W-:Y:S01]  /*3100*/  ISETP.GE.AND P5, PT, R4, RZ, PT ;  /* 0x000000ff0400720c */ /* 0x000fe20003fa6270 */
[--C-:B------:R-:W-:Y:S01]  /*3110*/  @!P2 IMAD.IADD R11, R11, 0x1, -R7.reuse ;  /* 0x000000010b0ba824 */ /* 0x100fe200078e0a07 */
[----:B------:R0:W-:Y:S01]  /*3120*/  STL [R1+0x34], R8 ;  /* 0x0000340801007387 */ /* 0x0001e20000100800 */
[----:B------:R-:W-:Y:S01]  /*3130*/  LOP3.LUT R4, R26, 0x58, RZ, 0xfc, !PT ;  /* 0x000000581a047812 */ /* 0x000fe200078efcff */
[----:B------:R-:W-:Y:S01]  /*3140*/  @!P0 IMAD.MOV R14, RZ, RZ, -R14 ;  /* 0x000000ffff0e8224 */ /* 0x000fe200078e0a0e */
[----:B------:R-:W-:Y:S01]  /*3150*/  ISETP.GE.AND P2, PT, R2, RZ, PT ;  /* 0x000000ff0200720c */ /* 0x000fe20003f46270 */
[----:B------:R1:W-:Y:S01]  /*3160*/  STL [R1+0x30], R10 ;  /* 0x0000300a01007387 */ /* 0x0003e20000100800 */
[--C-:B------:R-:W-:Y:S01]  /*3170*/  @!P6 IMAD.IADD R13, R13, 0x1, -R7.reuse ;  /* 0x000000010d0de824 */ /* 0x100fe200078e0a07 */
[----:B------:R-:W-:Y:S01]  /*3180*/  IABS R6, R4 ;  /* 0x0000000400067213 */ /* 0x000fe20000000000 */
[----:B------:R-:W-:Y:S01]  /*3190*/  @!P1 IMAD.IADD R12, R12, 0x1, -R7 ;  /* 0x000000010c0c9824 */ /* 0x000fe200078e0a07 */
[----:B------:R-:W-:-:S02]  /*31a0*/  ISETP.GT.U32.AND P6, PT, R7, R11, PT ;  /* 0x0000000b0700720c */ /* 0x000fc40003fc4070 */
[C---:B0-----:R-:W-:Y:S02]  /*31b0*/  LOP3.LUT R8, R26.reuse, 0x60, RZ, 0xfc, !PT ;  /* 0x000000601a087812 */ /* 0x041fe400078efcff */
[C---:B------:R-:W-:Y:S01]  /*31c0*/  ISETP.GT.U32.AND P1, PT, R7.reuse, R12, PT ;  /* 0x0000000c0700720c */ /* 0x040fe20003f24070 */
[----:B-1----:R-:W-:Y:S01]  /*31d0*/  IMAD.MOV.U32 R10, RZ, RZ, R3 ;  /* 0x000000ffff0a7224 */ /* 0x002fe200078e0003 */
[----:B------:R-:W-:Y:S02]  /*31e0*/  IABS R9, R8 ;  /* 0x0000000800097213 */ /* 0x000fe40000000000 */
[----:B------:R-:W-:Y:S01]  /*31f0*/  LOP3.LUT R2, R26, 0x54, RZ, 0xfc, !PT ;  /* 0x000000541a027812 */ /* 0x000fe200078efcff */
[----:B------:R-:W-:Y:S01]  /*3200*/  @!P4 IMAD.MOV R10, RZ, RZ, -R10 ;  /* 0x000000ffff0ac224 */ /* 0x000fe200078e0a0a */
[----:B------:R-:W-:Y:S01]  /*3210*/  ISETP.GT.U32.AND P4, PT, R7, R13, PT ;  /* 0x0000000d0700720c */ /* 0x000fe20003f84070 */
[----:B------:R-:W-:Y:S01]  /*3220*/  IMAD.HI.U32 R5, R0, R9, RZ ;  /* 0x0000000900057227 */ /* 0x000fe200078e00ff */
[----:B------:R-:W-:-:S02]  /*3230*/  LOP3.LUT R3, R26, 0x50, RZ, 0xfc, !PT ;  /* 0x000000501a037812 */ /* 0x000fc400078efcff */
[----:B------:R0:W-:Y:S01]  /*3240*/  STL [R1+0x2c], R10 ;  /* 0x00002c0a01007387 */ /* 0x0001e20000100800 */
[----:B------:R-:W-:Y:S01]  /*3250*/  IMAD.MOV R5, RZ, RZ, -R5 ;  /* 0x000000ffff057224 */ /* 0x000fe200078e0a05 */
[----:B------:R-:W-:Y:S01]  /*3260*/  IABS R17, R3 ;  /* 0x0000000300117213 */ /* 0x000fe20000000000 */
[----:B------:R-:W-:Y:S01]  /*3270*/  @!P6 IMAD.IADD R11, R11, 0x1, -R7 ;  /* 0x000000010b0be824 */ /* 0x000fe200078e0a07 */
[----:B------:R1:W-:Y:S01]  /*3280*/  STL [R1+0x24], R14 ;  /* 0x0000240e01007387 */ /* 0x0003e20000100800 */
[----:B------:R-:W-:Y:S01]  /*3290*/  IMAD R9, R7, R5, R9 ;  /* 0x0000000507097224 */ /* 0x000fe200078e0209 */
[----:B------:R-:W-:Y:S01]  /*32a0*/  IABS R5, R2 ;  /* 0x0000000200057213 */ /* 0x000fe20000000000 */
[--C-:B------:R-:W-:Y:S02]  /*32b0*/  @!P1 IMAD.IADD R12, R12, 0x1, -R7.reuse ;  /* 0x000000010c0c9824 */ /* 0x100fe400078e0a07 */
[----:B------:R-:W-:Y:S01]  /*32c0*/  @!P4 IMAD.IADD R13, R13, 0x1, -R7 ;  /* 0x000000010d0dc824 */ /* 0x000fe200078e0a07 */
[----:B------:R-:W-:Y:S01]  /*32d0*/  ISETP.GT.U32.AND P6, PT, R7, R9, PT ;  /* 0x000000090700720c */ /* 0x000fe20003fc4070 */
[----:B0-----:R-:W-:Y:S01]  /*32e0*/  IMAD.HI.U32 R10, R0, R6, RZ ;  /* 0x00000006000a7227 */ /* 0x001fe200078e00ff */
[----:B------:R-:W-:-:S03]  /*32f0*/  ISETP.GE.AND P4, PT, R8, RZ, PT ;  /* 0x000000ff0800720c */ /* 0x000fc60003f86270 */
[----:B------:R-:W-:Y:S02]  /*3300*/  IMAD.MOV R10, RZ, RZ, -R10 ;  /* 0x000000ffff0a7224 */ /* 0x000fe400078e0a0a */
[----:B------:R-:W-:-:S04]  /*3310*/  IMAD.HI.U32 R15, R0, R5, RZ ;  /* 0x00000005000f7227 */ /* 0x000fc800078e00ff */
[----:B------:R-:W-:Y:S01]  /*3320*/  IMAD R6, R7, R10, R6 ;  /* 0x0000000a07067224 */ /* 0x000fe200078e0206 */
[----:B------:R-:W-:Y:S01]  /*3330*/  LOP3.LUT R10, R26, 0x4c, RZ, 0xfc, !PT ;  /* 0x0000004c1a0a7812 */ /* 0x000fe200078efcff */
[----:B------:R-:W-:Y:S01]  /*3340*/  @!P6 IMAD.IADD R9, R9, 0x1, -R7 ;  /* 0x000000010909e824 */ /* 0x000fe200078e0a07 */
[----:B------:R-:W-:Y:S01]  /*3350*/  ISETP.GE.AND P6, PT, R4, RZ, PT ;  /* 0x000000ff0400720c */ /* 0x000fe20003fc6270 */
[----:B------:R-:W-:Y:S01]  /*3360*/  IMAD.HI.U32 R8, R0, R17, RZ ;  /* 0x0000001100087227 */ /* 0x000fe200078e00ff */
[C---:B------:R-:W-:Y:S02]  /*3370*/  ISETP.GT.U32.AND P1, PT, R7.reuse, R6, PT ;  /* 0x000000060700720c */ /* 0x040fe40003f24070 */
[----:B------:R-:W-:Y:S01]  /*3380*/  ISETP.GT.U32.AND P0, PT, R7, R9, PT ;  /* 0x000000090700720c */ /* 0x000fe20003f04070 */
[----:B------:R-:W-:Y:S01]  /*3390*/  IMAD.MOV R15, RZ, RZ, -R15 ;  /* 0x000000ffff0f7224 */ /* 0x000fe200078e0a0f */
[----:B------:R-:W-:Y:S01]  /*33a0*/  LOP3.LUT R4, R26, 0x48, RZ, 0xfc, !PT ;  /* 0x000000481a047812 */ /* 0x000fe200078efcff */
[----:B------:R-:W-:Y:S01]  /*33b0*/  IMAD.MOV.U32 R16, RZ, RZ, R11 ;  /* 0x000000ffff107224 */ /* 0x000fe200078e000b */
[----:B------:R-:W-:Y:S01]  /*33c0*/  IABS R28, R10 ;  /* 0x0000000a001c7213 */ /* 0x000fe20000000000 */
[----:B------:R-:W-:-:S02]  /*33d0*/  IMAD.MOV R8, RZ, RZ, -R8 ;  /* 0x000000ffff087224 */ /* 0x000fc400078e0a08 */
[C---:B------:R-:W-:Y:S02]  /*33e0*/  IMAD R5, R7.reuse, R15, R5 ;  /* 0x0000000f07057224 */ /* 0x040fe400078e0205 */
[----:B------:R-:W-:Y:S02]  /*33f0*/  @!P3 IMAD.MOV R16, RZ, RZ, -R16 ;  /* 0x000000ffff10b224 */ /* 0x000fe400078e0a10 */
[----:B------:R-:W-:Y:S01]  /*3400*/  @!P1 IMAD.IADD R6, R6, 0x1, -R7 ;  /* 0x0000000106069824 */ /* 0x000fe200078e0a07 */
[C---:B------:R-:W-:Y:S01]  /*3410*/  ISETP.GT.U32.AND P1, PT, R7.reuse, R5, PT ;  /* 0x000000050700720c */ /* 0x040fe20003f24070 */
[C---:B------:R-:W-:Y:S01]  /*3420*/  IMAD R17, R7.reuse, R8, R17 ;  /* 0x0000000807117224 */ /* 0x040fe200078e0211 */
[----:B------:R-:W-:Y:S01]  /*3430*/  IABS R8, R4 ;  /* 0x0000000400087213 */ /* 0x000fe20000000000 */
[----:B-1----:R-:W-:Y:S01]  /*3440*/  IMAD.MOV.U32 R14, RZ, RZ, R12 ;  /* 0x000000ffff0e7224 */ /* 0x002fe200078e000c */
[C---:B------:R-:W-:Y:S01]  /*3450*/  ISETP.GT.U32.AND P3, PT, R7.reuse, R6, PT ;  /* 0x000000060700720c */ /* 0x040fe20003f64070 */
[----:B------:R-:W-:Y:S01]  /*3460*/  IMAD.HI.U32 R11, R0, R28, RZ ;  /* 0x0000001c000b7227 */ /* 0x000fe200078e00ff */
[----:B------:R-:W-:Y:S03]  /*3470*/  STL [R1+0x20], R16 ;  /* 0x0000201001007387 */ /* 0x000fe60000100800 */
[----:B------:R-:W-:Y:S01]  /*3480*/  @!P5 IMAD.MOV R13, RZ, RZ, -R13 ;  /* 0x000000ffff0dd224 */ /* 0x000fe200078e0a0d */
[----:B------:R-:W-:Y:S01]  /*3490*/  ISETP.GT.U32.AND P5, PT, R7, R17, PT ;  /* 0x000000110700720c */ /* 0x000fe20003fa4070 */
[----:B------:R-:W-:Y:S01]  /*34a0*/  @!P2 IMAD.MOV R14, RZ, RZ, -R14 ;  /* 0x000000ffff0ea224 */ /* 0x000fe200078e0a0e */
[----:B------:R-:W-:Y:S01]  /*34b0*/  ISETP.GE.AND P2, PT, R2, RZ, PT ;  /* 0x000000ff0200720c */ /* 0x000fe20003f46270 */
[----:B------:R-:W-:Y:S01]  /*34c0*/  IMAD.HI.U32 R12, R0, R8, RZ ;  /* 0x00000008000c7227 */ /* 0x000fe200078e00ff */
[----:B------:R-:W-:Y:S01]  /*34d0*/  STL [R1+0x1c], R13 ;  /* 0x00001c0d01007387 */ /* 0x000fe20000100800 */
[----:B------:R-:W-:-:S02]  /*34e0*/  LOP3.LUT R2, R26, 0x44, RZ, 0xfc, !PT ;  /* 0x000000441a027812 */ /* 0x000fc400078efcff */
[----:B------:R-:W-:Y:S01]  /*34f0*/  @!P0 IMAD.IADD R9, R9, 0x1, -R7 ;  /* 0x0000000109098824 */ /* 0x000fe200078e0a07 */
[----:B------:R0:W-:Y:S01]  /*3500*/  STL [R1+0x18], R14 ;  /* 0x0000180e01007387 */ /* 0x0001e20000100800 */
[----:B------:R-:W-:Y:S01]  /*3510*/  IMAD.MOV R11, RZ, RZ, -R11 ;  /* 0x000000ffff0b7224 */ /* 0x000fe200078e0a0b */
[----:B------:R-:W-:Y:S01]  /*3520*/  ISETP.GE.AND P0, PT, R3, RZ, PT ;  /* 0x000000ff0300720c */ /* 0x000fe20003f06270 */
[----:B------:R-:W-:Y:S01]  /*3530*/  IMAD.MOV R12, RZ, RZ, -R12 ;  /* 0x000000ffff0c7224 */ /* 0x000fe200078e0a0c */
[----:B------:R-:W-:Y:S01]  /*3540*/  LOP3.LUT R3, R26, 0x40, RZ, 0xfc, !PT ;  /* 0x000000401a037812 */ /* 0x000fe200078efcff */
[--C-:B------:R-:W-:Y:S01]  /*3550*/  @!P3 IMAD.IADD R6, R6, 0x1, -R7.reuse ;  /* 0x000000010606b824 */ /* 0x100fe200078e0a07 */
[----:B------:R-:W-:Y:S01]  /*3560*/  ISETP.GE.AND P3, PT, R10, RZ, PT ;  /* 0x000000ff0a00720c */ /* 0x000fe20003f66270 */
[----:B------:R-:W-:Y:S01]  /*3570*/  IMAD R28, R7, R11, R28 ;  /* 0x0000000b071c7224 */ /* 0x000fe200078e021c */
[----:B------:R-:W-:Y:S01]  /*3580*/  IABS R10, R3 ;  /* 0x00000003000a7213 */ /* 0x000fe20000000000 */
[----:B------:R-:W-:-:S02]  /*3590*/  @!P1 IMAD.IADD R5, R5, 0x1, -R7 ;  /* 0x0000000105059824 */ /* 0x000fc400078e0a07 */
[----:B0-----:R-:W-:Y:S01]  /*35a0*/  IMAD.MOV.U32 R14, RZ, RZ, R9 ;  /* 0x000000ffff0e7224 */ /* 0x001fe200078e0009 */
[----:B------:R-:W-:Y:S01]  /*35b0*/  IABS R9, R2 ;  /* 0x0000000200097213 */ /* 0x000fe20000000000 */
[C---:B------:R-:W-:Y:S01]  /*35c0*/  IMAD R8, R7.reuse, R12, R8 ;  /* 0x0000000c07087224 */ /* 0x040fe200078e0208 */
[C---:B------:R-:W-:Y:S01]  /*35d0*/  ISETP.GT.U32.AND P1, PT, R7.reuse, R5, PT ;  /* 0x000000050700720c */ /* 0x040fe20003f24070 */
[----:B------:R-:W-:Y:S01]  /*35e0*/  IMAD.MOV.U32 R13, RZ, RZ, R6 ;  /* 0x000000ffff0d7224 */ /* 0x000fe200078e0006 */
[----:B------:R-:W-:Y:S01]  /*35f0*/  LOP3.LUT R12, R26, 0x38, RZ, 0xfc, !PT ;  /* 0x000000381a0c7812 */ /* 0x000fe200078efcff */
[----:B------:R-:W-:Y:S01]  /*3600*/  @!P4 IMAD.MOV R14, RZ, RZ, -R14 ;  /* 0x000000ffff0ec224 */ /* 0x000fe200078e0a0e */
[----:B------:R-:W-:Y:S01]  /*3610*/  ISETP.GT.U32.AND P4, PT, R7, R28, PT ;  /* 0x0000001c0700720c */ /* 0x000fe20003f84070 */
[----:B------:R-:W-:Y:S01]  /*3620*/  @!P5 IMAD.IADD R17, R17, 0x1, -R7 ;  /* 0x000000011111d824 */ /* 0x000fe200078e0a07 */
[----:B------:R-:W-:Y:S01]  /*3630*/  IABS R11, R12 ;  /* 0x0000000c000b7213 */ /* 0x000fe20000000000 */
[----:B------:R-:W-:Y:S01]  /*3640*/  @!P6 IMAD.MOV R13, RZ, RZ, -R13 ;  /* 0x000000ffff0de224 */ /* 0x000fe200078e0a0d */
[C---:B------:R-:W-:Y:S01]  /*3650*/  ISETP.GT.U32.AND P6, PT, R7.reuse, R8, PT ;  /* 0x000000080700720c */ /* 0x040fe20003fc4070 */
[----:B------:R-:W-:Y:S01]  /*3660*/  STL [R1+0x14], R14 ;  /* 0x0000140e01007387 */ /* 0x000fe20000100800 */
[----:B------:R-:W-:-:S03]  /*3670*/  ISETP.GT.U32.AND P5, PT, R7, R17, PT ;  /* 0x000000110700720c */ /* 0x000fc60003fa4070 */
[--C-:B------:R-:W-:Y:S01]  /*3680*/  @!P1 IMAD.IADD R5, R5, 0x1, -R7.reuse ;  /* 0x0000000105059824 */ /* 0x100fe200078e0a07 */
[----:B------:R-:W-:Y:S01]  /*3690*/  ISETP.GE.AND P1, PT, R4, RZ, PT ;  /* 0x000000ff0400720c */ /* 0x000fe20003f26270 */
[----:B------:R-:W-:Y:S01]  /*36a0*/  IMAD.HI.U32 R4, R0, R9, RZ ;  /* 0x0000000900047227 */ /* 0x000fe200078e00ff */
[----:B------:R0:W-:Y:S03]  /*36b0*/  STL [R1+0x10], R13 ;  /* 0x0000100d01007387 */ /* 0x0001e60000100800 */
[--C-:B------:R-:W-:Y:S02]  /*36c0*/  @!P4 IMAD.IADD R28, R28, 0x1, -R7.reuse ;  /* 0x000000011c1cc824 */ /* 0x100fe400078e0a07 */
[--C-:B------:R-:W-:Y:S02]  /*36d0*/  @!P6 IMAD.IADD R8, R8, 0x1, -R7.reuse ;  /* 0x000000010808e824 */ /* 0x100fe400078e0a07 */
[----:B------:R-:W-:Y:S01]  /*36e0*/  @!P5 IMAD.IADD R17, R17, 0x1, -R7 ;  /* 0x000000011111d824 */ /* 0x000fe200078e0a07 */
[C---:B------:R-:W-:Y:S01]  /*36f0*/  ISETP.GT.U32.AND P4, PT, R7.reuse, R28, PT ;  /* 0x0000001c0700720c */ /* 0x040fe20003f84070 */
[----:B------:R-:W-:Y:S01]  /*3700*/  IMAD.MOV R4, RZ, RZ, -R4 ;  /* 0x000000ffff047224 */ /* 0x000fe200078e0a04 */
[----:B------:R-:W-:Y:S01]  /*3710*/  ISETP.GE.AND P5, PT, R2, RZ, PT ;  /* 0x000000ff0200720c */ /* 0x000fe20003fa6270 */
[----:B------:R-:W-:Y:S01]  /*3720*/  IMAD.HI.U32 R2, R0, R10, RZ ;  /* 0x0000000a00027227 */ /* 0x000fe200078e00ff */
[----:B------:R-:W-:-:S03]  /*3730*/  ISETP.GT.U32.AND P6, PT, R7, R8, PT ;  /* 0x000000080700720c */ /* 0x000fc60003fc4070 */
[----:B------:R-:W-:Y:S02]  /*3740*/  IMAD.MOV R2, RZ, RZ, -R2 ;  /* 0x000000ffff027224 */ /* 0x000fe400078e0a02 */
[C---:B------:R-:W-:Y:S01]  /*3750*/  IMAD R9, R7.reuse, R4, R9 ;  /* 0x0000000407097224 */ /* 0x040fe200078e0209 */
[----:B------:R-:W-:Y:S01]  /*3760*/  LOP3.LUT R4, R26, 0x34, RZ, 0xfc, !PT ;  /* 0x000000341a047812 */ /* 0x000fe200078efcff */
[C---:B------:R-:W-:Y:S02]  /*3770*/  IMAD R10, R7.reuse, R2, R10 ;  /* 0x00000002070a7224 */ /* 0x040fe400078e020a */
[----:B------:R-:W-:Y:S01]  /*3780*/  @!P4 IMAD.IADD R28, R28, 0x1, -R7 ;  /* 0x000000011c1cc824 */ /* 0x000fe200078e0a07 */
[C---:B------:R-:W-:Y:S01]  /*3790*/  ISETP.GT.U32.AND P4, PT, R7.reuse, R9, PT ;  /* 0x000000090700720c */ /* 0x040fe20003f84070 */
[----:B------:R-:W-:Y:S01]  /*37a0*/  IMAD.MOV.U32 R6, RZ, RZ, R5 ;  /* 0x000000ffff067224 */ /* 0x000fe200078e0005 */
[----:B------:R-:W-:Y:S01]  /*37b0*/  LOP3.LUT R5, R26, 0x30, RZ, 0xfc, !PT ;  /* 0x000000301a057812 */ /* 0x000fe200078efcff */
[----:B------:R-:W-:Y:S01]  /*37c0*/  @!P6 IMAD.IADD R8, R8, 0x1, -R7 ;  /* 0x000000010808e824 */ /* 0x000fe200078e0a07 */
[----:B------:R-:W-:Y:S01]  /*37d0*/  ISETP.GT.U32.AND P6, PT, R7, R10, PT ;  /* 0x0000000a0700720c */ /* 0x000fe20003fc4070 */
[----:B------:R-:W-:Y:S01]  /*37e0*/  @!P2 IMAD.MOV R6, RZ, RZ, -R6 ;  /* 0x000000ffff06a224 */ /* 0x000fe200078e0a06 */
[----:B------:R-:W-:Y:S01]  /*37f0*/  IABS R15, R4 ;  /* 0x00000004000f7213 */ /* 0x000fe20000000000 */
[----:B------:R-:W-:Y:S01]  /*3800*/  IMAD.HI.U32 R2, R0, R11, RZ ;  /* 0x0000000b00027227 */ /* 0x000fe200078e00ff */
[----:B0-----:R-:W-:-:S02]  /*3810*/  IABS R13, R5 ;  /* 0x00000005000d7213 */ /* 0x001fc40000000000 */
[----:B------:R0:W-:Y:S01]  /*3820*/  STL [R1+0x4], R6 ;  /* 0x0000040601007387 */ /* 0x0001e20000100800 */
[----:B------:R-:W-:Y:S01]  /*3830*/  IMAD.HI.U32 R16, R0, R15, RZ ;  /* 0x0000000f00107227 */ /* 0x000fe200078e00ff */
[----:B------:R-:W-:Y:S02]  /*3840*/  ISETP.GE.AND P2, PT, R3, RZ, PT ;  /* 0x000000ff0300720c */ /* 0x000fe40003f46270 */
[----:B------:R-:W-:Y:S01]  /*3850*/  LOP3.LUT R3, R26, 0x2c, RZ, 0xfc, !PT ;  /* 0x0000002c1a037812 */ /* 0x000fe200078efcff */
[--C-:B------:R-:W-:Y:S02]  /*3860*/  @!P4 IMAD.IADD R9, R9, 0x1, -R7.reuse ;  /* 0x000000010909c824 */ /* 0x100fe400078e0a07 */
[----:B------:R-:W-:Y:S01]  /*3870*/  @!P6 IMAD.IADD R10, R10, 0x1, -R7 ;  /* 0x000000010a0ae824 */ /* 0x000fe200078e0a07 */
[----:B------:R-:W-:Y:S01]  /*3880*/  IABS R14, R3 ;  /* 0x00000003000e7213 */ /* 0x000fe20000000000 */
[----:B------:R-:W-:Y:S01]  /*3890*/  IMAD.MOV R2, RZ, RZ, -R2 ;  /* 0x000000ffff027224 */ /* 0x000fe200078e0a02 */
[----:B------:R-:W-:Y:S01]  /*38a0*/  ISETP.GT.U32.AND P6, PT, R7, R9, PT ;  /* 0x000000090700720c */ /* 0x000fe20003fc4070 */
[----:B0-----:R-:W-:-:S04]  /*38b0*/  IMAD.HI.U32 R6, R0, R13, RZ ;  /* 0x0000000d00067227 */ /* 0x001fc800078e00ff */
[----:B------:R-:W-:Y:S02]  /*38c0*/  IMAD.MOV R16, RZ, RZ, -R16 ;  /* 0x000000ffff107224 */ /* 0x000fe400078e0a10 */
[----:B------:R-:W-:Y:S01]  /*38d0*/  @!P0 IMAD.MOV R17, RZ, RZ, -R17 ;  /* 0x000000ffff118224 */ /* 0x000fe200078e0a11 */
[----:B------:R-:W-:Y:S01]  /*38e0*/  ISETP.GE.AND P0, PT, R12, RZ, PT ;  /* 0x000000ff0c00720c */ /* 0x000fe20003f06270 */
[C---:B------:R-:W-:Y:S01]  /*38f0*/  IMAD R11, R7.reuse, R2, R11 ;  /* 0x00000002070b7224 */ /* 0x040fe200078e020b */
[----:B------:R-:W-:Y:S01]  /*3900*/  LOP3.LUT R2, R26, 0x28, RZ, 0xfc, !PT ;  /* 0x000000281a027812 */ /* 0x000fe200078efcff */
[----:B------:R-:W-:Y:S01]  /*3910*/  IMAD.MOV R6, RZ, RZ, -R6 ;  /* 0x000000ffff067224 */ /* 0x000fe200078e0a06 */
[----:B------:R0:W-:Y:S01]  /*3920*/  STL [R1], R17 ;  /* 0x0000001101007387 */ /* 0x0001e20000100800 */
[C---:B------:R-:W-:Y:S01]  /*3930*/  IMAD R12, R7.reuse, R16, R15 ;  /* 0x00000010070c7224 */ /* 0x040fe200078e020f */
[C---:B------:R-:W-:Y:S01]  /*3940*/  ISETP.GT.U32.AND P4, PT, R7.reuse, R11, PT ;  /* 0x0000000b0700720c */ /* 0x040fe20003f84070 */
[----:B------:R-:W-:Y:S01]  /*3950*/  IMAD R13, R7, R6, R13 ;  /* 0x00000006070d7224 */ /* 0x000fe200078e020d */
[----:B------:R-:W-:Y:S01]  /*3960*/  IABS R15, R2 ;  /* 0x00000002000f7213 */ /* 0x000fe20000000000 */
[----:B------:R-:W-:Y:S01]  /*3970*/  @!P6 IMAD.IADD R9, R9, 0x1, -R7 ;  /* 0x000000010909e824 */ /* 0x000fe200078e0a07 */
[----:B------:R-:W-:Y:S01]  /*3980*/  ISETP.GT.U32.AND P6, PT, R7, R12, PT ;  /* 0x0000000c0700720c */ /* 0x000fe20003fc4070 */
[----:B------:R-:W-:Y:S01]  /*3990*/  IMAD.HI.U32 R6, R0, R14, RZ ;  /* 0x0000000e00067227 */ /* 0x000fe200078e00ff */
[----:B0-----:R-:W-:-:S03]  /*39a0*/  LOP3.LUT R17, R26, 0x24, RZ, 0xfc, !PT ;  /* 0x000000241a117812 */ /* 0x001fc600078efcff */
[----:B------:R-:W-:Y:S01]  /*39b0*/  @!P5 IMAD.MOV R9, RZ, RZ, -R9 ;  /* 0x000000ffff09d224 */ /* 0x000fe200078e0a09 */
[----:B------:R-:W-:Y:S01]  /*39c0*/  ISETP.GT.U32.AND P5, PT, R7, R13, PT ;  /* 0x0000000d0700720c */ /* 0x000fe20003fa4070 */
[----:B------:R-:W-:Y:S02]  /*39d0*/  IMAD.MOV R6, RZ, RZ, -R6 ;  /* 0x000000ffff067224 */ /* 0x000fe400078e0a06 */
[--C-:B------:R-:W-:Y:S01]  /*39e0*/  @!P4 IMAD.IADD R11, R11, 0x1, -R7.reuse ;  /* 0x000000010b0bc824 */ /* 0x100fe200078e0a07 */
[C---:B------:R-:W-:Y:S01]  /*39f0*/  ISETP.GT.U32.AND P4, PT, R7.reuse, R10, PT ;  /* 0x0000000a0700720c */ /* 0x040fe20003f84070 */
[C---:B------:R-:W-:Y:S02]  /*3a00*/  IMAD R14, R7.reuse, R6, R14 ;  /* 0x00000006070e7224 */ /* 0x040fe400078e020e */
[----:B------:R-:W-:Y:S02]  /*3a10*/  @!P6 IMAD.IADD R12, R12, 0x1, -R7 ;  /* 0x000000010c0ce824 */ /* 0x000fe400078e0a07 */
[----:B------:R-:W-:Y:S01]  /*3a20*/  IMAD.HI.U32 R16, R0, R15, RZ ;  /* 0x0000000f00107227 */ /* 0x000fe200078e00ff */
[----:B------:R-:W-:-:S03]  /*3a30*/  ISETP.GT.U32.AND P6, PT, R7, R14, PT ;  /* 0x0000000e0700720c */ /* 0x000fc60003fc4070 */
[--C-:B------:R-:W-:Y:S01]  /*3a40*/  @!P5 IMAD.IADD R13, R13, 0x1, -R7.reuse ;  /* 0x000000010d0dd824 */ /* 0x100fe200078e0a07 */
[C---:B------:R-:W-:Y:S01]  /*3a50*/  ISETP.GT.U32.AND P5, PT, R7.reuse, R12, PT ;  /* 0x0000000c0700720c */ /* 0x040fe20003fa4070 */
[----:B------:R-:W-:Y:S01]  /*3a60*/  @!P3 IMAD.MOV R28, RZ, RZ, -R28 ;  /* 0x000000ffff1cb224 */ /* 0x000fe200078e0a1c */
[----:B------:R-:W-:Y:S01]  /*3a70*/  ISETP.GT.U32.AND P3, PT, R7, R11, PT ;  /* 0x0000000b0700720c */ /* 0x000fe20003f64070 */
[----:B------:R-:W-:Y:S02]  /*3a80*/  IMAD.MOV R16, RZ, RZ, -R16 ;  /* 0x000000ffff107224 */ /* 0x000fe400078e0a10 */
[----:B------:R-:W-:Y:S01]  /*3a90*/  @!P4 IMAD.IADD R10, R10, 0x1, -R7 ;  /* 0x000000010a0ac824 */ /* 0x000fe200078e0a07 */
[----:B------:R-:W-:Y:S01]  /*3aa0*/  ISETP.GE.AND P4, PT, R5, RZ, PT ;  /* 0x000000ff0500720c */ /* 0x000fe20003f86270 */
[C---:B------:R-:W-:Y:S01]  /*3ab0*/  IMAD R15, R7.reuse, R16, R15 ;  /* 0x00000010070f7224 */ /* 0x040fe200078e020f */
[----:B------:R-:W-:Y:S01]  /*3ac0*/  IABS R16, R17 ;  /* 0x0000001100107213 */ /* 0x000fe20000000000 */
[--C-:B------:R-:W-:Y:S01]  /*3ad0*/  @!P6 IMAD.IADD R14, R14, 0x1, -R7.reuse ;  /* 0x000000010e0ee824 */ /* 0x100fe200078e0a07 */
[----:B------:R-:W-:Y:S01]  /*3ae0*/  LOP3.LUT R5, R26, 0x20, RZ, 0xfc, !PT ;  /* 0x000000201a057812 */ /* 0x000fe200078efcff */
[----:B------:R-:W-:Y:S01]  /*3af0*/  @!P2 IMAD.MOV R10, RZ, RZ, -R10 ;  /* 0x000000ffff0aa224 */ /* 0x000fe200078e0a0a */
[C---:B------:R-:W-:Y:S01]  /*3b00*/  ISETP.GT.U32.AND P2, PT, R7.reuse, R13, PT ;  /* 0x0000000d0700720c */ /* 0x040fe20003f44070 */
[--C-:B------:R-:W-:Y:S01]  /*3b10*/  @!P5 IMAD.IADD R12, R12, 0x1, -R7.reuse ;  /* 0x000000010c0cd824 */ /* 0x100fe200078e0a07 */
[C---:B------:R-:W-:Y:S01]  /*3b20*/  ISETP.GT.U32.AND P6, PT, R7.reuse, R14, PT ;  /* 0x0000000e0700720c */ /* 0x040fe20003fc4070 */
[----:B------:R-:W-:Y:S01]  /*3b30*/  IMAD.HI.U32 R6, R0, R16, RZ ;  /* 0x0000001000067227 */ /* 0x000fe200078e00ff */
[----:B------:R-:W-:Y:S01]  /*3b40*/  ISETP.GT.U32.AND P5, PT, R7, R15, PT ;  /* 0x0000000f0700720c */ /* 0x000fe20003fa4070 */
[----:B------:R0:W-:Y:S01]  /*3b50*/  STL [R1+0x1158], R28 ;  /* 0x0011581c01007387 */ /* 0x0001e20000100800 */
[----:B------:R-:W-:Y:S01]  /*3b60*/  IABS R20, R5 ;  /* 0x0000000500147213 */ /* 0x000fe20000000000 */
[--C-:B------:R-:W-:Y:S01]  /*3b70*/  @!P3 IMAD.IADD R11, R11, 0x1, -R7.reuse ;  /* 0x000000010b0bb824 */ /* 0x100fe200078e0a07 */
[----:B------:R-:W-:Y:S01]  /*3b80*/  ISETP.GE.AND P3, PT, R3, RZ, PT ;  /* 0x000000ff0300720c */ /* 0x000fe20003f66270 */
[----:B------:R-:W-:Y:S01]  /*3b90*/  IMAD.MOV R6, RZ, RZ, -R6 ;  /* 0x000000ffff067224 */ /* 0x000fe200078e0a06 */
[----:B------:R-:W-:Y:S01]  /*3ba0*/  LOP3.LUT R3, R26, 0x18, RZ, 0xfc, !PT ;  /* 0x000000181a037812 */ /* 0x000fe200078efcff */
[----:B------:R-:W-:Y:S01]  /*3bb0*/  @!P1 IMAD.MOV R8, RZ, RZ, -R8 ;  /* 0x000000ffff089224 */ /* 0x000fe200078e0a08 */
[----:B------:R-:W-:Y:S01]  /*3bc0*/  ISETP.GE.AND P1, PT, R4, RZ, PT ;  /* 0x000000ff0400720c */ /* 0x000fe20003f26270 */
[----:B------:R-:W-:Y:S01]  /*3bd0*/  IMAD R16, R7, R6, R16 ;  /* 0x0000000607107224 */ /* 0x000fe200078e0210 */
[----:B------:R-:W-:Y:S01]  /*3be0*/  LOP3.LUT R4, R26, 0x14, RZ, 0xfc, !PT ;  /* 0x000000141a047812 */ /* 0x000fe200078efcff */
[--C-:B------:R-:W-:Y:S01]  /*3bf0*/  @!P2 IMAD.IADD R13, R13, 0x1, -R7.reuse ;  /* 0x000000010d0da824 */ /* 0x100fe200078e0a07 */
[----:B------:R-:W-:Y:S01]  /*3c00*/  IABS R18, R3 ;  /* 0x0000000300127213 */ /* 0x000fe20000000000 */
[--C-:B------:R-:W-:Y:S01]  /*3c10*/  @!P6 IMAD.IADD R14, R14, 0x1, -R7.reuse ;  /* 0x000000010e0ee824 */ /* 0x100fe200078e0a07 */
[----:B------:R-:W-:Y:S01]  /*3c20*/  IABS R19, R4 ;  /* 0x0000000400137213 */ /* 0x000fe20000000000 */
[----:B------:R-:W-:Y:S01]  /*3c30*/  @!P5 IMAD.IADD R15, R15, 0x1, -R7 ;  /* 0x000000010f0fd824 */ /* 0x000fe200078e0a07 */
[----:B------:R-:W-:Y:S01]  /*3c40*/  ISETP.GE.AND P2, PT, R2, RZ, PT ;  /* 0x000000ff0200720c */ /* 0x000fe20003f46270 */
[C---:B------:R-:W-:Y:S01]  /*3c50*/  IMAD.HI.U32 R21, R0.reuse, R20, RZ ;  /* 0x0000001400157227 */ /* 0x040fe200078e00ff */
[----:B------:R-:W-:Y:S01]  /*3c60*/  ISETP.GT.U32.AND P6, PT, R7, R16, PT ;  /* 0x000000100700720c */ /* 0x000fe20003fc4070 */
[----:B------:R-:W-:Y:S01]  /*3c70*/  STL [R1+0x115c], R8 ;  /* 0x00115c0801007387 */ /* 0x000fe20000100800 */
[----:B------:R-:W-:Y:S01]  /*3c80*/  ISETP.GE.AND P5, PT, R17, RZ, PT ;  /* 0x000000ff1100720c */ /* 0x000fe20003fa6270 */
[----:B------:R-:W-:-:S02]  /*3c90*/  IMAD.HI.U32 R2, R0, R18, RZ ;  /* 0x0000001200027227 */ /* 0x000fc400078e00ff */
[----:B------:R-:W-:Y:S02]  /*3ca0*/  STL [R1+0x1160], R9 ;  /* 0x0011600901007387 */ /* 0x000fe40000100800 */
[----:B------:R-:W-:Y:S01]  /*3cb0*/  @!P0 IMAD.MOV R11, RZ, RZ, -R11 ;  /* 0x000000ffff0b8224 */ /* 0x000fe200078e0a0b */
[----:B------:R-:W-:Y:S01]  /*3cc0*/  ISETP.GT.U32.AND P0, PT, R7, R15, PT ;  /* 0x0000000f0700720c */ /* 0x000fe20003f04070 */
[----:B------:R-:W-:Y:S01]  /*3cd0*/  IMAD.HI.U32 R6, R0, R19, RZ ;  /* 0x0000001300067227 */ /* 0x000fe200078e00ff */
[----:B------:R1:W-:Y:S03]  /*3ce0*/  STL [R1+0x1164], R10 ;  /* 0x0011640a01007387 */ /* 0x0003e60000100800 */
[----:B------:R-:W-:Y:S01]  /*3cf0*/  IMAD.MOV R21, RZ, RZ, -R21 ;  /* 0x000000ffff157224 */ /* 0x000fe200078e0a15 */
[----:B0-----:R-:W0:Y:S01]  /*3d00*/  S2R R28, SR_TID.X ;  /* 0x00000000001c7919 */ /* 0x001e220000002100 */
[----:B------:R-:W-:-:S02]  /*3d10*/  IMAD.MOV R2, RZ, RZ, -R2 ;  /* 0x000000ffff027224 */ /* 0x000fc400078e0a02 */
[----:B------:R-:W-:Y:S01]  /*3d20*/  IMAD.MOV R6, RZ, RZ, -R6 ;  /* 0x000000ffff067224 */ /* 0x000fe200078e0a06 */
[----:B------:R2:W-:Y:S01]  /*3d30*/  STL [R1+0x1168], R11 ;  /* 0x0011680b01007387 */ /* 0x0005e20000100800 */
[C---:B------:R-:W-:Y:S01]  /*3d40*/  IMAD R17, R7.reuse, R21, R20 ;  /* 0x0000001507117224 */ /* 0x040fe200078e0214 */
[C---:B-1----:R-:W-:Y:S01]  /*3d50*/  LOP3.LUT R10, R26.reuse, 0xc, RZ, 0xfc, !PT ;  /* 0x0000000c1a0a7812 */ /* 0x042fe200078efcff */
[C---:B------:R-:W-:Y:S01]  /*3d60*/  IMAD R18, R7.reuse, R2, R18 ;  /* 0x0000000207127224 */ /* 0x040fe200078e0212 */
[----:B------:R-:W-:Y:S01]  /*3d70*/  LOP3.LUT R2, R26, 0x10, RZ, 0xfc, !PT ;  /* 0x000000101a027812 */ /* 0x000fe200078efcff */
[C---:B------:R-:W-:Y:S01]  /*3d80*/  IMAD R19, R7.reuse, R6, R19 ;  /* 0x0000000607137224 */ /* 0x040fe200078e0213 */
[----:B------:R-:W-:Y:S01]  /*3d90*/  IABS R21, R10 ;  /* 0x0000000a00157213 */ /* 0x000fe20000000000 */
[----:B------:R-:W-:Y:S01]  /*3da0*/  @!P6 IMAD.IADD R16, R16, 0x1, -R7 ;  /* 0x000000011010e824 */ /* 0x000fe200078e0a07 */
[C---:B------:R-:W-:Y:S01]  /*3db0*/  ISETP.GT.U32.AND P6, PT, R7.reuse, R17, PT ;  /* 0x000000110700720c */ /* 0x040fe20003fc4070 */
[----:B------:R-:W-:Y:S01]  /*3dc0*/  @!P4 IMAD.MOV R13, RZ, RZ, -R13 ;  /* 0x000000ffff0dc224 */ /* 0x000fe200078e0a0d */
[----:B------:R-:W-:Y:S01]  /*3dd0*/  ISETP.GT.U32.AND P4, PT, R7, R18, PT ;  /* 0x000000120700720c */ /* 0x000fe20003f84070 */
[----:B------:R-:W-:Y:S01]  /*3de0*/  @!P0 IMAD.IADD R15, R15, 0x1, -R7 ;  /* 0x000000010f0f8824 */ /* 0x000fe200078e0a07 */
[C---:B------:R-:W-:Y:S01]  /*3df0*/  ISETP.GT.U32.AND P0, PT, R7.reuse, R19, PT ;  /* 0x000000130700720c */ /* 0x040fe20003f04070 */
[----:B------:R-:W-:Y:S01]  /*3e00*/  @!P1 IMAD.MOV R12, RZ, RZ, -R12 ;  /* 0x000000ffff0c9224 */ /* 0x000fe200078e0a0c */
[----:B------:R-:W-:Y:S01]  /*3e10*/  ISETP.GT.U32.AND P1, PT, R7, R16, PT ;  /* 0x000000100700720c */ /* 0x000fe20003f24070 */
[----:B------:R-:W-:Y:S01]  /*3e20*/  @!P3 IMAD.MOV R14, RZ, RZ, -R14 ;  /* 0x000000ffff0eb224 */ /* 0x000fe200078e0a0e */
[----:B------:R-:W-:Y:S01]  /*3e30*/  IABS R20, R2 ;  /* 0x0000000200147213 */ /* 0x000fe20000000000 */
[----:B------:R-:W-:Y:S01]  /*3e40*/  @!P2 IMAD.MOV R15, RZ, RZ, -R15 ;  /* 0x000000ffff0fa224 */ /* 0x000fe200078e0a0f */
[----:B------:R-:W-:Y:S01]  /*3e50*/  ISETP.GE.AND P3, PT, R5, RZ, PT ;  /* 0x000000ff0500720c */ /* 0x000fe20003f66270 */
[----:B------:R-:W-:Y:S01]  /*3e60*/  STL [R1+0x116c], R12 ;  /* 0x00116c0c01007387 */ /* 0x000fe20000100800 */
[----:B--2---:R-:W-:Y:S01]  /*3e70*/  LOP3.LUT R11, R26, 0x8, RZ, 0xfc, !PT ;  /* 0x000000081a0b7812 */ /* 0x004fe200078efcff */
[--C-:B------:R-:W-:Y:S01]  /*3e80*/  @!P6 IMAD.IADD R17, R17, 0x1, -R7.reuse ;  /* 0x000000011111e824 */ /* 0x100fe200078e0a07 */
[----:B------:R-:W-:Y:S01]  /*3e90*/  ISETP.GE.AND P6, PT, R4, RZ, PT ;  /* 0x000000ff0400720c */ /* 0x000fe20003fc6270 */
[--C-:B------:R-:W-:Y:S01]  /*3ea0*/  @!P4 IMAD.IADD R18, R18, 0x1, -R7.reuse ;  /* 0x000000011212c824 */ /* 0x100fe200078e0a07 */
[----:B------:R-:W-:Y:S01]  /*3eb0*/  STL [R1+0x1170], R13 ;  /* 0x0011700d01007387 */ /* 0x000fe20000100800 */
[--C-:B------:R-:W-:Y:S01]  /*3ec0*/  @!P0 IMAD.IADD R19, R19, 0x1, -R7.reuse ;  /* 0x0000000113138824 */ /* 0x100fe200078e0a07 */
[C---:B------:R-:W-:Y:S01]  /*3ed0*/  ISETP.GT.U32.AND P4, PT, R7.reuse, R17, PT ;  /* 0x000000110700720c */ /* 0x040fe20003f84070 */
[C---:B------:R-:W-:Y:S01]  /*3ee0*/  IMAD.HI.U32 R5, R0.reuse, R20, RZ ;  /* 0x0000001400057227 */ /* 0x040fe200078e00ff */
[----:B------:R-:W-:Y:S01]  /*3ef0*/  ISETP.GT.U32.AND P0, PT, R7, R18, PT ;  /* 0x000000120700720c */ /* 0x000fe20003f04070 */
[----:B------:R1:W-:Y:S01]  /*3f00*/  STL [R1+0x1174], R14 ;  /* 0x0011740e01007387 */ /* 0x0003e20000100800 */
[----:B------:R-:W-:Y:S01]  /*3f10*/  IABS R22, R11 ;  /* 0x0000000b00167213 */ /* 0x000fe20000000000 */
[----:B------:R-:W-:Y:S01]  /*3f20*/  IMAD.HI.U32 R4, R0, R21, RZ ;  /* 0x0000001500047227 */ /* 0x000fe200078e00ff */
[----:B------:R-:W-:Y:S01]  /*3f30*/  ISETP.GE.AND P2, PT, R2, RZ, PT ;  /* 0x000000ff0200720c */ /* 0x000fe20003f46270 */
[----:B------:R2:W-:Y:S01]  /*3f40*/  STL [R1+0x1178], R15 ;  /* 0x0011780f01007387 */ /* 0x0005e20000100800 */
[----:B0-----:R-:W-:Y:S01]  /*3f50*/  LEA.HI R2, R28, R29, RZ, 0x1b ;  /* 0x0000001d1c027211 */ /* 0x001fe200078fd8ff */
[----:B------:R-:W-:Y:S01]  /*3f60*/  @!P1 IMAD.IADD R16, R16, 0x1, -R7 ;  /* 0x0000000110109824 */ /* 0x000fe200078e0a07 */
[----:B------:R-:W-:Y:S01]  /*3f70*/  ISETP.GE.AND P1, PT, R3, RZ, PT ;  /* 0x000000ff0300720c */ /* 0x000fe20003f26270 */
[----:B------:R-:W-:Y:S01]  /*3f80*/  IMAD.MOV R3, RZ, RZ, -R5 ;  /* 0x000000ffff037224 */ /* 0x000fe200078e0a05 */
[C---:B------:R-:W-:Y:S01]  /*3f90*/  IADD3 R27, R2.reuse, 0xfc, RZ ;  /* 0x000000fc021b7810 */ /* 0x040fe20007ffe0ff */
[----:B------:R-:W-:Y:S01]  /*3fa0*/  IMAD.MOV R4, RZ, RZ, -R4 ;  /* 0x000000ffff047224 */ /* 0x000fe200078e0a04 */
[C---:B------:R-:W-:Y:S01]  /*3fb0*/  IADD3 R5, R2.reuse, 0xdc, RZ ;  /* 0x000000dc02057810 */ /* 0x040fe20007ffe0ff */
[C---:B------:R-:W-:Y:S01]  /*3fc0*/  IMAD R20, R7.reuse, R3, R20 ;  /* 0x0000000307147224 */ /* 0x040fe200078e0214 */
[----:B-1----:R-:W-:Y:S01]  /*3fd0*/  IADD3 R14, R2, 0xbc, RZ ;  /* 0x000000bc020e7810 */ /* 0x002fe20007ffe0ff */
[----:B------:R-:W-:Y:S01]  /*3fe0*/  IMAD R21, R7, R4, R21 ;  /* 0x0000000407157224 */ /* 0x000fe200078e0215 */
[----:B--2---:R-:W-:Y:S01]  /*3ff0*/  LOP3.LUT R15, R26, 0x4, RZ, 0xfc, !PT ;  /* 0x000000041a0f7812 */ /* 0x004fe200078efcff */
[--C-:B------:R-:W-:Y:S01]  /*4000*/  @!P4 IMAD.IADD R17, R17, 0x1, -R7.reuse ;  /* 0x000000011111c824 */ /* 0x100fe200078e0a07 */
[C---:B------:R-:W-:Y:S01]  /*4010*/  ISETP.GT.U32.AND P4, PT, R7.reuse, R20, PT ;  /* 0x000000140700720c */ /* 0x040fe20003f84070 */
[----:B------:R-:W-:Y:S01]  /*4020*/  @!P0 IMAD.IADD R18, R18, 0x1, -R7 ;  /* 0x0000000112128824 */ /* 0x000fe200078e0a07 */
[C---:B------:R-:W-:Y:S01]  /*4030*/  ISETP.GT.U32.AND P0, PT, R7.reuse, R21, PT ;  /* 0x000000150700720c */ /* 0x040fe20003f04070 */
[----:B------:R-:W-:Y:S01]  /*4040*/  @!P5 IMAD.MOV R16, RZ, RZ, -R16 ;  /* 0x000000ffff10d224 */ /* 0x000fe200078e0a10 */
[----:B------:R-:W-:Y:S01]  /*4050*/  ISETP.GT.U32.AND P5, PT, R7, R19, PT ;  /* 0x000000130700720c */ /* 0x000fe20003fa4070 */
[----:B------:R-:W-:Y:S01]  /*4060*/  @!P3 IMAD.MOV R17, RZ, RZ, -R17 ;  /* 0x000000ffff11b224 */ /* 0x000fe200078e0a11 */
[----:B------:R-:W-:Y:S01]  /*4070*/  IABS R23, R15 ;  /* 0x0000000f00177213 */ /* 0x000fe20000000000 */
[----:B------:R-:W-:Y:S01]  /*4080*/  IMAD.HI.U32 R4, R0, R22, RZ ;  /* 0x0000001600047227 */ /* 0x000fe200078e00ff */
[----:B------:R-:W-:Y:S01]  /*4090*/  IABS R24, R14 ;  /* 0x0000000e00187213 */ /* 0x000fe20000000000 */
[----:B------:R-:W-:Y:S01]  /*40a0*/  STL [R1+0x117c], R16 ;  /* 0x00117c1001007387 */ /* 0x000fe20000100800 */
[----:B------:R-:W-:Y:S01]  /*40b0*/  IADD3 R13, R2, 0x9c, RZ ;  /* 0x0000009c020d7810 */ /* 0x000fe20007ffe0ff */
[----:B------:R-:W-:Y:S01]  /*40c0*/  IMAD.HI.U32 R3, R0, R23, RZ ;  /* 0x0000001700037227 */ /* 0x000fe200078e00ff */
[C---:B------:R-:W-:Y:S01]  /*40d0*/  IADD3 R8, R2.reuse, 0x5c, RZ ;  /* 0x0000005c02087810 */ /* 0x040fe20007ffe0ff */
[----:B------:R0:W-:Y:S01]  /*40e0*/  STL [R1+0x1180], R17 ;  /* 0x0011801101007387 */ /* 0x0001e20000100800 */
[----:B------:R-:W-:Y:S01]  /*40f0*/  IADD3 R9, R2, 0x3c, RZ ;  /* 0x0000003c02097810 */ /* 0x000fe20007ffe0ff */
[--C-:B------:R-:W-:Y:S01]  /*4100*/  @!P4 IMAD.IADD R20, R20, 0x1, -R7.reuse ;  /* 0x000000011414c824 */ /* 0x100fe200078e0a07 */
[----:B------:R-:W-:Y:S01]  /*4110*/  ISETP.GE.AND P4, PT, R5, RZ, PT ;  /* 0x000000ff0500720c */ /* 0x000fe20003f86270 */
[----:B------:R-:W-:Y:S01]  /*4120*/  @!P0 IMAD.IADD R21, R21, 0x1, -R7 ;  /* 0x0000000115158824 */ /* 0x000fe200078e0a07 */
[----:B------:R-:W-:Y:S01]  /*4130*/  IABS R5, R5 ;  /* 0x0000000500057213 */ /* 0x000fe20000000000 */
[----:B------:R-:W-:Y:S01]  /*4140*/  IMAD.MOV R4, RZ, RZ, -R4 ;  /* 0x000000ffff047224 */ /* 0x000fe200078e0a04 */
[C---:B------:R-:W-:Y:S01]  /*4150*/  ISETP.GT.U32.AND P3, PT, R7.reuse, R20, PT ;  /* 0x000000140700720c */ /* 0x040fe20003f64070 */
[----:B------:R-:W-:Y:S01]  /*4160*/  IMAD.MOV R3, RZ, RZ, -R3 ;  /* 0x000000ffff037224 */ /* 0x000fe200078e0a03 */
[----:B------:R-:W-:Y:S01]  /*4170*/  ISETP.GT.U32.AND P0, PT, R7, R21, PT ;  /* 0x000000150700720c */ /* 0x000fe20003f04070 */
[----:B------:R-:W-:Y:S01]  /*4180*/  @!P5 IMAD.IADD R19, R19, 0x1, -R7 ;  /* 0x000000011313d824 */ /* 0x000fe200078e0a07 */
[----:B------:R-:W-:Y:S01]  /*4190*/  ISETP.GE.AND P5, PT, R27, RZ, PT ;  /* 0x000000ff1b00720c */ /* 0x000fe20003fa6270 */
[C---:B------:R-:W-:Y:S01]  /*41a0*/  IMAD R22, R7.reuse, R4, R22 ;  /* 0x0000000407167224 */ /* 0x040fe200078e0216 */
[----:B------:R-:W-:Y:S01]  /*41b0*/  IABS R27, R27 ;  /* 0x0000001b001b7213 */ /* 0x000fe20000000000 */
[----:B------:R-:W-:Y:S01]  /*41c0*/  IMAD R23, R7, R3, R23 ;  /* 0x0000000307177224 */ /* 0x000fe200078e0217 */
[----:B------:R-:W-:Y:S01]  /*41d0*/  IABS R4, R8 ;  /* 0x0000000800047213 */ /* 0x000fe20000000000 */
[----:B------:R-:W-:Y:S01]  /*41e0*/  IMAD.HI.U32 R25, R0, R5, RZ ;  /* 0x0000000500197227 */ /* 0x000fe200078e00ff */
[----:B------:R-:W-:-:S03]  /*41f0*/  IADD3 R12, R2, 0x7c, RZ ;  /* 0x0000007c020c7810 */ /* 0x000fc60007ffe0ff */
[--C-:B------:R-:W-:Y:S01]  /*4200*/  @!P3 IMAD.IADD R20, R20, 0x1, -R7.reuse ;  /* 0x000000011414b824 */ /* 0x100fe200078e0a07 */
[----:B------:R-:W-:Y:S01]  /*4210*/  ISETP.GT.U32.AND P3, PT, R7, R22, PT ;  /* 0x000000160700720c */ /* 0x000fe20003f64070 */
[----:B------:R-:W-:Y:S01]  /*4220*/  @!P0 IMAD.IADD R21, R21, 0x1, -R7 ;  /* 0x0000000115158824 */ /* 0x000fe200078e0a07 */
[----:B------:R-:W-:Y:S01]  /*4230*/  ISETP.GT.U32.AND P0, PT, R7, R23, PT ;  /* 0x000000170700720c */ /* 0x000fe20003f04070 */
[----:B------:R-:W-:Y:S01]  /*4240*/  IMAD.HI.U32 R6, R0, R27, RZ ;  /* 0x0000001b00067227 */ /* 0x000fe200078e00ff */
[----:B------:R-:W-:-:S03]  /*4250*/  IABS R29, R12 ;  /* 0x0000000c001d7213 */ /* 0x000fc60000000000 */
[----:B------:R-:W-:Y:S01]  /*4260*/  IMAD.MOV R3, RZ, RZ, -R6 ;  /* 0x000000ffff037224 */ /* 0x000fe200078e0a06 */
[----:B------:R-:W-:Y:S01]  /*4270*/  IABS R6, R13 ;  /* 0x0000000d00067213 */ /* 0x000fe20000000000 */
[----:B------:R-:W-:Y:S02]  /*4280*/  IMAD.MOV R25, RZ, RZ, -R25 ;  /* 0x000000ffff197224 */ /* 0x000fe400078e0a19 */
[C---:B------:R-:W-:Y:S02]  /*4290*/  IMAD R27, R7.reuse, R3, R27 ;  /* 0x00000003071b7224 */ /* 0x040fe400078e021b */
[C---:B------:R-:W-:Y:S01]  /*42a0*/  IMAD R25, R7.reuse, R25, R5 ;  /* 0x0000001907197224 */ /* 0x040fe200078e0205 */
[----:B------:R-:W-:Y:S01]  /*42b0*/  IABS R5, R9 ;  /* 0x0000000900057213 */ /* 0x000fe20000000000 */
[--C-:B------:R-:W-:Y:S01]  /*42c0*/  @!P3 IMAD.IADD R22, R22, 0x1, -R7.reuse ;  /* 0x000000011616b824 */ /* 0x100fe200078e0a07 */
[----:B------:R-:W-:Y:S01]  /*42d0*/  ISETP.GT.U32.AND P3, PT, R7, R27, PT ;  /* 0x0000001b0700720c */ /* 0x000fe20003f64070 */
[----:B------:R-:W-:Y:S01]  /*42e0*/  @!P0 IMAD.IADD R23, R23, 0x1, -R7 ;  /* 0x0000000117178824 */ /* 0x000fe200078e0a07 */
[----:B------:R-:W-:Y:S01]  /*42f0*/  ISETP.GT.U32.AND P0, PT, R7, R25, PT ;  /* 0x000000190700720c */ /* 0x000fe20003f04070 */
[----:B------:R-:W-:-:S04]  /*4300*/  IMAD.HI.U32 R3, R0, R24, RZ ;  /* 0x0000001800037227 */ /* 0x000fc800078e00ff */
[----:B------:R-:W-:Y:S02]  /*4310*/  IMAD.MOV R3, RZ, RZ, -R3 ;  /* 0x000000ffff037224 */ /* 0x000fe400078e0a03 */
[----:B------:R-:W-:Y:S01]  /*4320*/  @!P1 IMAD.MOV R18, RZ, RZ, -R18 ;  /* 0x000000ffff129224 */ /* 0x000fe200078e0a12 */
[C---:B------:R-:W-:Y:S01]  /*4330*/  ISETP.GT.U32.AND P1, PT, R7.reuse, R22, PT ;  /* 0x000000160700720c */ /* 0x040fe20003f24070 */
[----:B------:R-:W-:Y:S02]  /*4340*/  IMAD R24, R7, R3, R24 ;  /* 0x0000000307187224 */ /* 0x000fe400078e0218 */
[--C-:B------:R-:W-:Y:S01]  /*4350*/  @!P3 IMAD.IADD R27, R27, 0x1, -R7.reuse ;  /* 0x000000011b1bb824 */ /* 0x100fe200078e0a07 */
[----:B------:R-:W-:Y:S01]  /*4360*/  STL [R1+0x1184], R18 ;  /* 0x0011841201007387 */ /* 0x000fe20000100800 */
[----:B------:R-:W-:Y:S01]  /*4370*/  @!P0 IMAD.IADD R25, R25, 0x1, -R7 ;  /* 0x0000000119198824 */ /* 0x000fe200078e0a07 */
[----:B------:R-:W-:Y:S01]  /*4380*/  ISETP.GT.U32.AND P3, PT, R7, R24, PT ;  /* 0x000000180700720c */ /* 0x000fe20003f64070 */
[----:B------:R-:W-:Y:S01]  /*4390*/  IMAD.HI.U32 R3, R0, R6, RZ ;  /* 0x0000000600037227 */ /* 0x000fe200078e00ff */
[----:B------:R-:W-:-:S02]  /*43a0*/  ISETP.GE.AND P0, PT, R10, RZ, PT ;  /* 0x000000ff0a00720c */ /* 0x000fc40003f06270 */
[----:B------:R-:W-:Y:S01]  /*43b0*/  IADD3 R10, R2, 0x1c, RZ ;  /* 0x0000001c020a7810 */ /* 0x000fe20007ffe0ff */
[----:B0-----:R-:W-:Y:S02]  /*43c0*/  IMAD.MOV.U32 R17, RZ, RZ, R4 ;  /* 0x000000ffff117224 */ /* 0x001fe400078e0004 */
[----:B------:R-:W-:Y:S01]  /*43d0*/  IMAD.MOV R3, RZ, RZ, -R3 ;  /* 0x000000ffff037224 */ /* 0x000fe200078e0a03 */
[----:B------:R-:W-:Y:S01]  /*43e0*/  IABS R2, R10 ;  /* 0x0000000a00027213 */ /* 0x000fe20000000000 */
[----:B------:R-:W-:Y:S01]  /*43f0*/  @!P2 IMAD.MOV R20, RZ, RZ, -R20 ;  /* 0x000000ffff14a224 */ /* 0x000fe200078e0a14 */
[C---:B------:R-:W-:Y:S01]  /*4400*/  ISETP.GT.U32.AND P2, PT, R7.reuse, R27, PT ;  /* 0x0000001b0700720c */ /* 0x040fe20003f44070 */
[----:B------:R-:W-:Y:S02]  /*4410*/  IMAD.MOV.U32 R16, RZ, RZ, R5 ;  /* 0x000000ffff107224 */ /* 0x000fe400078e0005 */
[----:B------:R-:W-:Y:S01]  /*4420*/  @!P3 IMAD.IADD R24, R24, 0x1, -R7 ;  /* 0x000000011818b824 */ /* 0x000fe200078e0a07 */
[C---:B------:R-:W-:Y:S01]  /*4430*/  ISETP.GT.U32.AND P3, PT, R7.reuse, R23, PT ;  /* 0x000000170700720c */ /* 0x040fe20003f64070 */
[----:B------:R-:W-:Y:S01]  /*4440*/  @!P0 IMAD.MOV R21, RZ, RZ, -R21 ;  /* 0x000000ffff158224 */ /* 0x000fe200078e0a15 */
[----:B------:R-:W-:Y:S01]  /*4450*/  ISETP.GT.U32.AND P0, PT, R7, R25, PT ;  /* 0x000000190700720c */ /* 0x000fe20003f04070 */
[----:B------:R-:W-:-:S04]  /*4460*/  IMAD.HI.U32 R4, R0, R17, RZ ;  /* 0x0000001100047227 */ /* 0x000fc800078e00ff */
[----:B------:R-:W-:Y:S01]  /*4470*/  @!P6 IMAD.MOV R19, RZ, RZ, -R19 ;  /* 0x000000ffff13e224 */ /* 0x000fe200078e0a13 */
[C---:B------:R-:W-:Y:S01]  /*4480*/  ISETP.GT.U32.AND P6, PT, R7.reuse, R24, PT ;  /* 0x000000180700720c */ /* 0x040fe20003fc4070 */
[----:B------:R-:W-:Y:S02]  /*4490*/  IMAD R6, R7, R3, R6 ;  /* 0x0000000307067224 */ /* 0x000fe400078e0206 */
[----:B------:R-:W-:Y:S01]  /*44a0*/  IMAD.HI.U32 R3, R0, R16, RZ ;  /* 0x0000001000037227 */ /* 0x000fe200078e00ff */
[----:B------:R-:W-:Y:S03]  /*44b0*/  STL [R1+0x1188], R19 ;  /* 0x0011881301007387 */ /* 0x000fe60000100800 */
[----:B------:R-:W-:Y:S01]  /*44c0*/  IMAD.MOV R4, RZ, RZ, -R4 ;  /* 0x000000ffff047224 */ /* 0x000fe200078e0a04 */
[----:B------:R-:W-:Y:S01]  /*44d0*/  STL [R1+0x118c], R20 ;  /* 0x00118c1401007387 */ /* 0x000fe20000100800 */
[----:B------:R-:W-:-:S02]  /*44e0*/  IMAD.MOV R3, RZ, RZ, -R3 ;  /* 0x000000ffff037224 */ /* 0x000fc400078e0a03 */
[----:B------:R-:W-:Y:S01]  /*44f0*/  @!P1 IMAD.IADD R22, R22, 0x1, -R7 ;  /* 0x0000000116169824 */ /* 0x000fe200078e0a07 */
[C---:B------:R-:W-:Y:S01]  /*4500*/  ISETP.GT.U32.AND P1, PT, R7.reuse, R6, PT ;  /* 0x000000060700720c */ /* 0x040fe20003f24070 */
[C---:B------:R-:W-:Y:S01]  /*4510*/  IMAD R4, R7.reuse, R4, R17 ;  /* 0x0000000407047224 */ /* 0x040fe200078e0211 */
[----:B------:R-:W-:Y:S01]  /*4520*/  STL [R1+0x1190], R21 ;  /* 0x0011901501007387 */ /* 0x000fe20000100800 */
[----:B------:R-:W-:Y:S02]  /*4530*/  IMAD R3, R7, R3, R16 ;  /* 0x0000000307037224 */ /* 0x000fe400078e0210 */
[--C-:B------:R-:W-:Y:S01]  /*4540*/  @!P0 IMAD.IADD R25, R25, 0x1, -R7.reuse ;  /* 0x0000000119198824 */ /* 0x100fe200078e0a07 */
[----:B------:R-:W-:Y:S01]  /*4550*/  ISETP.GE.AND P0, PT, R11, RZ, PT ;  /* 0x000000ff0b00720c */ /* 0x000fe20003f06270 */
[----:B------:R-:W-:Y:S01]  /*4560*/  @!P2 IMAD.IADD R27, R27, 0x1, -R7 ;  /* 0x000000011b1ba824 */ /* 0x000fe200078e0a07 */
[----:B------:R-:W-:Y:S01]  /*4570*/  ISETP.GT.U32.AND P2, PT, R7, R4, PT ;  /* 0x000000040700720c */ /* 0x000fe20003f44070 */
[----:B------:R-:W-:Y:S01]  /*4580*/  IMAD.HI.U32 R5, R0, R29, RZ ;  /* 0x0000001d00057227 */ /* 0x000fe200078e00ff */
[----:B------:R-:W-:-:S03]  /*4590*/  IABS R11, R26 ;  /* 0x0000001a000b7213 */ /* 0x000fc60000000000 */
[----:B------:R-:W-:Y:S01]  /*45a0*/  @!P6 IMAD.IADD R24, R24, 0x1, -R7 ;  /* 0x000000011818e824 */ /* 0x000fe200078e0a07 */
[----:B------:R-:W-:Y:S01]  /*45b0*/  ISETP.GT.U32.AND P6, PT, R7, R3, PT ;  /* 0x000000030700720c */ /* 0x000fe20003fc4070 */
[----:B------:R-:W-:Y:S02]  /*45c0*/  IMAD.MOV R5, RZ, RZ, -R5 ;  /* 0x000000ffff057224 */ /* 0x000fe400078e0a05 */
[----:B------:R-:W-:Y:S01]  /*45d0*/  @!P1 IMAD.IADD R6, R6, 0x1, -R7 ;  /* 0x0000000106069824 */ /* 0x000fe200078e0a07 */
[----:B------:R-:W-:Y:S01]  /*45e0*/  ISETP.GE.AND P1, PT, R15, RZ, PT ;  /* 0x000000ff0f00720c */ /* 0x000fe20003f26270 */
[C---:B------:R-:W-:Y:S02]  /*45f0*/  IMAD R5, R7.reuse, R5, R29 ;  /* 0x0000000507057224 */ /* 0x040fe400078e021d */
[----:B------:R-:W-:Y:S01]  /*4600*/  @!P0 IMAD.MOV R22, RZ, RZ, -R22 ;  /* 0x000000ffff168224 */ /* 0x000fe200078e0a16 */
[----:B------:R-:W-:Y:S01]  /*4610*/  ISETP.GT.U32.AND P0, PT, R7, R6, PT ;  /* 0x000000060700720c */ /* 0x000fe20003f04070 */
[--C-:B------:R-:W-:Y:S01]  /*4620*/  @!P2 IMAD.IADD R4, R4, 0x1, -R7.reuse ;  /* 0x000000010404a824 */ /* 0x100fe200078e0a07 */
[----:B------:R-:W-:Y:S01]  /*4630*/  ISETP.GE.AND P2, PT, R13, RZ, PT ;  /* 0x000000ff0d00720c */ /* 0x000fe20003f46270 */
[--C-:B------:R-:W-:Y:S01]  /*4640*/  @!P3 IMAD.IADD R23, R23, 0x1, -R7.reuse ;  /* 0x000000011717b824 */ /* 0x100fe200078e0a07 */
[----:B------:R-:W-:Y:S01]  /*4650*/  ISETP.GT.U32.AND P3, PT, R7, R5, PT ;  /* 0x000000050700720c */ /* 0x000fe20003f64070 */
[----:B------:R-:W-:Y:S01]  /*4660*/  @!P6 IMAD.IADD R3, R3, 0x1, -R7 ;  /* 0x000000010303e824 */ /* 0x000fe200078e0a07 */
[----:B------:R-:W-:Y:S01]  /*4670*/  ISETP.GE.AND P6, PT, R12, RZ, PT ;  /* 0x000000ff0c00720c */ /* 0x000fe20003fc6270 */
[----:B------:R-:W-:Y:S01]  /*4680*/  @!P5 IMAD.MOV R27, RZ, RZ, -R27 ;  /* 0x000000ffff1bd224 */ /* 0x000fe200078e0a1b */
[C---:B------:R-:W-:Y:S01]  /*4690*/  ISETP.GT.U32.AND P5, PT, R7.reuse, R4, PT ;  /* 0x000000040700720c */ /* 0x040fe20003fa4070 */
[----:B------:R-:W-:Y:S01]  /*46a0*/  @!P4 IMAD.MOV R25, RZ, RZ, -R25 ;  /* 0x000000ffff19c224 */ /* 0x000fe200078e0a19 */
[----:B------:R-:W-:Y:S01]  /*46b0*/  ISETP.GT.U32.AND P4, PT, R7, R3, PT ;  /* 0x000000030700720c */ /* 0x000fe20003f84070 */
[----:B------:R-:W-:Y:S01]  /*46c0*/  IMAD.HI.U32 R29, R0, R2, RZ ;  /* 0x00000002001d7227 */ /* 0x000fe200078e00ff */
[----:B------:R-:W-:Y:S03]  /*46d0*/  STL [R1+0x1194], R22 ;  /* 0x0011941601007387 */ /* 0x000fe60000100800 */
[----:B------:R-:W-:Y:S01]  /*46e0*/  @!P0 IMAD.IADD R6, R6, 0x1, -R7 ;  /* 0x0000000106068824 */ /* 0x000fe200078e0a07 */
[----:B------:R-:W-:Y:S01]  /*46f0*/  ISETP.GE.AND P0, PT, R8, RZ, PT ;  /* 0x000000ff0800720c */ /* 0x000fe20003f06270 */
[----:B------:R-:W-:-:S02]  /*4700*/  IMAD.MOV R29, RZ, RZ, -R29 ;  /* 0x000000ffff1d7224 */ /* 0x000fc400078e0a1d */
[--C-:B------:R-:W-:Y:S01]  /*4710*/  @!P3 IMAD.IADD R5, R5, 0x1, -R7.reuse ;  /* 0x000000010505b824 */ /* 0x100fe200078e0a07 */
[----:B------:R-:W-:Y:S01]  /*4720*/  ISETP.GE.AND P3, PT, R14, RZ, PT ;  /* 0x000000ff0e00720c */ /* 0x000fe20003f66270 */
[----:B------:R-:W-:Y:S02]  /*4730*/  IMAD.SHL.U32 R8, R28, 0x2, RZ ;  /* 0x000000021c087824 */ /* 0x000fe400078e00ff */
[----:B------:R-:W-:Y:S01]  /*4740*/  @!P5 IMAD.IADD R4, R4, 0x1, -R7 ;  /* 0x000000010404d824 */ /* 0x000fe200078e0a07 */
[----:B------:R-:W-:Y:S01]  /*4750*/  ISETP.GE.AND P5, PT, R9, RZ, PT ;  /* 0x000000ff0900720c */ /* 0x000fe20003fa6270 */
[----:B------:R-:W-:Y:S01]  /*4760*/  IMAD.HI.U32 R0, R0, R11, RZ ;  /* 0x0000000b00007227 */ /* 0x000fe200078e00ff */
[----:B------:R-:W-:-:S03]  /*4770*/  LOP3.LUT R9, R28, 0x40, RZ, 0xc0, !PT ;  /* 0x000000401c097812 */ /* 0x000fc600078ec0ff */
[----:B------:R-:W-:Y:S01]  /*4780*/  IMAD R2, R7, R29, R2 ;  /* 0x0000001d07027224 */ /* 0x000fe200078e0202 */
[----:B------:R-:W-:Y:S01]  /*4790*/  LOP3.LUT R29, R8, 0x10, RZ, 0xc0, !PT ;  /* 0x00000010081d7812 */ /* 0x000fe200078ec0ff */
[----:B------:R-:W-:Y:S01]  /*47a0*/  @!P4 IMAD.IADD R3, R3, 0x1, -R7 ;  /* 0x000000010303c824 */ /* 0x000fe200078e0a07 */
[----:B------:R-:W-:Y:S01]  /*47b0*/  ISETP.GE.AND P4, PT, R10, RZ, PT ;  /* 0x000000ff0a00720c */ /* 0x000fe20003f86270 */
[----:B------:R-:W-:Y:S01]  /*47c0*/  IMAD.MOV R0, RZ, RZ, -R0 ;  /* 0x000000ffff007224 */ /* 0x000fe200078e0a00 */
[----:B------:R-:W-:Y:S01]  /*47d0*/  LEA.HI R29, R9, R29, RZ, 0x1f ;  /* 0x0000001d091d7211 */ /* 0x000fe200078ff8ff */
[C---:B------:R-:W-:Y:S01]  /*47e0*/  IMAD.SHL.U32 R10, R28.reuse, 0x8, RZ ;  /* 0x000000081c0a7824 */ /* 0x040fe200078e00ff */
[----:B------:R-:W-:Y:S01]  /*47f0*/  LOP3.LUT R9, R28, 0x7, RZ, 0xc0, !PT ;  /* 0x000000071c097812 */ /* 0x000fe200078ec0ff */
[----:B------:R-:W-:Y:S01]  /*4800*/  @!P1 IMAD.MOV R23, RZ, RZ, -R23 ;  /* 0x000000ffff179224 */ /* 0x000fe200078e0a17 */
[C---:B------:R-:W-:Y:S01]  /*4810*/  ISETP.GT.U32.AND P1, PT, R7.reuse, R5, PT ;  /* 0x000000050700720c */ /* 0x040fe20003f24070 */
[----:B------:R-:W-:Y:S01]  /*4820*/  IMAD R0, R7, R0, R11 ;  /* 0x0000000007007224 */ /* 0x000fe200078e020b */
[----:B------:R-:W-:Y:S01]  /*4830*/  LOP3.LUT R11, R10, 0x30, RZ, 0xc0, !PT ;  /* 0x000000300a0b7812 */ /* 0x000fe200078ec0ff */
[----:B------:R-:W-:Y:S01]  /*4840*/  @!P3 IMAD.MOV R24, RZ, RZ, -R24 ;  /* 0x000000ffff18b224 */ /* 0x000fe200078e0a18 */
[----:B------:R-:W-:Y:S01]  /*4850*/  STL [R1+0x1198], R23 ;  /* 0x0011981701007387 */ /* 0x000fe20000100800 */
[C---:B------:R-:W-:Y:S01]  /*4860*/  IMAD R12, R9.reuse, 0x210, RZ ;  /* 0x00000210090c7824 */ /* 0x040fe200078e02ff */
[----:B------:R-:W-:Y:S01]  /*4870*/  SHF.R.S32.HI R10, RZ, 0x6, R28 ;  /* 0x00000006ff0a7819 */ /* 0x000fe2000001141c */
[----:B------:R-:W-:Y:S01]  /*4880*/  IMAD R9, R9, 0x40, R11 ;  /* 0x0000004009097824 */ /* 0x000fe200078e020b */
[----:B------:R-:W-:Y:S01]  /*4890*/  STL [R1+0x119c], R27 ;  /* 0x00119c1b01007387 */ /* 0x000fe20000100800 */
[----:B------:R-:W-:Y:S01]  /*48a0*/  IMAD.SHL.U32 R11, R28, 0x10, RZ ;  /* 0x000000101c0b7824 */ /* 0x000fe200078e00ff */
[----:B------:R-:W-:Y:S01]  /*48b0*/  SGXT R10, R10, 0x1 ;  /* 0x000000010a0a781a */ /* 0x000fe20000000200 */
[----:B------:R-:W-:Y:S01]  /*48c0*/  IMAD.SHL.U32 R17, R28, 0x100, RZ ;  /* 0x000001001c117824 */ /* 0x000fe200078e00ff */
[----:B------:R-:W-:Y:S01]  /*48d0*/  STL [R1+0x11a0], R25 ;  /* 0x0011a01901007387 */ /* 0x000fe20000100800 */
[----:B------:R-:W-:Y:S01]  /*48e0*/  LOP3.LUT R16, R12, R29, RZ, 0x3c, !PT ;  /* 0x0000001d0c107212 */ /* 0x000fe200078e3cff */
[----:B------:R-:W-:Y:S01]  /*48f0*/  @!P1 IMAD.IADD R5, R5, 0x1, -R7 ;  /* 0x0000000105059824 */ /* 0x000fe200078e0a07 */
[----:B------:R-:W-:Y:S01]  /*4900*/  LOP3.LUT R14, R11, 0x200, RZ, 0xc0, !PT ;  /* 0x000002000b0e7812 */ /* 0x000fe200078ec0ff */
[----:B------:R-:W-:Y:S01]  /*4910*/  STL [R1+0x11a4], R24 ;  /* 0x0011a41801007387 */ /* 0x000fe20000100800 */
[----:B------:R-:W-:-:S02]  /*4920*/  LOP3.LUT R29, R10, 0x90, RZ, 0xc0, !PT ;  /* 0x000000900a1d7812 */ /* 0x000fc400078ec0ff */
[--C-:B------:R-:W-:Y:S01]  /*4930*/  LOP3.LUT R15, R9, 0x30, R8.reuse, 0x78, !PT ;  /* 0x00000030090f7812 */ /* 0x100fe200078e7808 */
[----:B------:R-:W2:Y:S01]  /*4940*/  LDL.LU R13, [R1+0xbc] ;  /* 0x0000bc00010d7983 */ /* 0x000ea20000300800 */
[C---:B------:R-:W-:Y:S02]  /*4950*/  ISETP.GT.U32.AND P3, PT, R7.reuse, R2, PT ;  /* 0x000000020700720c */ /* 0x040fe40003f64070 */
[----:B------:R-:W-:Y:S01]  /*4960*/  ISETP.GT.U32.AND P1, PT, R7, R0, PT ;  /* 0x000000000700720c */ /* 0x000fe20003f24070 */
[----:B------:R-:W3:Y:S01]  /*4970*/  LDL.LU R12, [R1+0xb8] ;  /* 0x0000b800010c7983 */ /* 0x000ee20000300800 */
[----:B------:R-:W-:-:S03]  /*4980*/  LOP3.LUT R29, R29, 0x7e, R8, 0x78, !PT ;  /* 0x0000007e1d1d7812 */ /* 0x000fc600078e7808 */
[----:B------:R-:W4:Y:S04]  /*4990*/  LDL.LU R11, [R1+0xb4] ;  /* 0x0000b400010b7983 */ /* 0x000f280000300800 */
[----:B------:R-:W4:Y:S02]  /*49a0*/  LDL.LU R10, [R1+0xb0] ;  /* 0x0000b000010a7983 */ /* 0x000f240000300800 */
[--C-:B------:R-:W-:Y:S02]  /*49b0*/  @!P3 IMAD.IADD R2, R2, 0x1, -R7.reuse ;  /* 0x000000010202b824 */ /* 0x100fe400078e0a07 */
[----:B------:R-:W4:Y:S01]  /*49c0*/  LDL.LU R9, [R1+0xac] ;  /* 0x0000ac0001097983 */ /* 0x000f220000300800 */
[----:B------:R-:W-:Y:S02]  /*49d0*/  @!P1 IMAD.IADD R0, R0, 0x1, -R7 ;  /* 0x0000000100009824 */ /* 0x000fe400078e0a07 */
[C---:B------:R-:W-:Y:S01]  /*49e0*/  ISETP.GT.U32.AND P3, PT, R7.reuse, R2, PT ;  /* 0x000000020700720c */ /* 0x040fe20003f64070 */
[----:B------:R-:W-:Y:S01]  /*49f0*/  @!P2 IMAD.MOV R6, RZ, RZ, -R6 ;  /* 0x000000ffff06a224 */ /* 0x000fe200078e0a06 */
[----:B------:R-:W4:Y:S01]  /*4a00*/  LDL.LU R8, [R1+0xa8] ;  /* 0x0000a80001087983 */ /* 0x000f220000300800 */
[----:B------:R-:W-:Y:S01]  /*4a10*/  ISETP.GT.U32.AND P1, PT, R7, R0, PT ;  /* 0x000000000700720c */ /* 0x000fe20003f24070 */
[----:B------:R-:W-:-:S02]  /*4a20*/  @!P6 IMAD.MOV R5, RZ, RZ, -R5 ;  /* 0x000000ffff05e224 */ /* 0x000fc400078e0a05 */
[----:B------:R-:W-:Y:S01]  /*4a30*/  @!P0 IMAD.MOV R4, RZ, RZ, -R4 ;  /* 0x000000ffff048224 */ /* 0x000fe200078e0a04 */
[----:B------:R-:W4:Y:S06]  /*4a40*/  LDL.LU R28, [R1+0xa4] ;  /* 0x0000a400011c7983 */ /* 0x000f2c0000300800 */
[--C-:B------:R-:W-:Y:S01]  /*4a50*/  @!P3 IMAD.IADD R2, R2, 0x1, -R7.reuse ;  /* 0x000000010202b824 */ /* 0x100fe200078e0a07 */
[----:B------:R-:W-:Y:S02]  /*4a60*/  ISETP.GE.AND P3, PT, R26, RZ, PT ;  /* 0x000000ff1a00720c */ /* 0x000fe40003f66270 */
[----:B------:R-:W-:Y:S01]  /*4a70*/  @!P1 IMAD.IADD R0, R0, 0x1, -R7 ;  /* 0x0000000100009824 */ /* 0x000fe200078e0a07 */
[----:B------:R-:W-:Y:S01]  /*4a80*/  STL [R1+0x11a8], R29 ;  /* 0x0011a81d01007387 */ /* 0x000fe20000100800 */
[----:B------:R-:W-:-:S02]  /*4a90*/  @!P5 IMAD.MOV R3, RZ, RZ, -R3 ;  /* 0x000000ffff03d224 */ /* 0x000fc400078e0a03 */
[----:B------:R-:W-:Y:S01]  /*4aa0*/  @!P4 IMAD.MOV R2, RZ, RZ, -R2 ;  /* 0x000000ffff02c224 */ /* 0x000fe200078e0a02 */
[----:B------:R-:W-:Y:S01]  /*4ab0*/  STL [R1+0x11ac], R6 ;  /* 0x0011ac0601007387 */ /* 0x000fe20000100800 */
[----:B------:R-:W-:Y:S02]  /*4ac0*/  ISETP.NE.AND P1, PT, RZ, c[0x0][0x17c], PT ;  /* 0x00005f00ff007a0c */ /* 0x000fe40003f25270 */
[----:B------:R-:W-:Y:S01]  /*4ad0*/  LOP3.LUT R7, RZ, c[0x0][0x17c], RZ, 0x33, !PT ;  /* 0x00005f00ff077a12 */ /* 0x000fe200078e33ff */
[----:B------:R-:W-:Y:S02]  /*4ae0*/  STL [R1+0x11b0], R5 ;  /* 0x0011b00501007387 */ /* 0x000fe40000100800 */
[----:B------:R-:W-:Y:S02]  /*4af0*/  @!P3 IMAD.MOV R0, RZ, RZ, -R0 ;  /* 0x000000ffff00b224 */ /* 0x000fe400078e0a00 */
[----:B------:R-:W-:Y:S04]  /*4b00*/  STL [R1+0x11b4], R4 ;  /* 0x0011b40401007387 */ /* 0x000fe80000100800 */
[----:B------:R-:W-:Y:S04]  /*4b10*/  STL [R1+0x11b8], R3 ;  /* 0x0011b80301007387 */ /* 0x000fe80000100800 */
[----:B------:R2:W-:Y:S04]  /*4b20*/  STL [R1+0x11bc], R2 ;  /* 0x0011bc0201007387 */ /* 0x0005e80000100800 */
[----:B------:R3:W-:Y:S01]  /*4b30*/  STL [R1+0x11c0], R0 ;  /* 0x0011c00001007387 */ /* 0x0007e20000100800 */
[----:B--2---:R-:W-:-:S02]  /*4b40*/  SEL R2, R7, R13, !P1 ;  /* 0x0000000d07027207 */ /* 0x004fc40004800000 */
[----:B---3--:R-:W-:-:S03]  /*4b50*/  SEL R0, R7, R12, !P1 ;  /* 0x0000000c07007207 */ /* 0x008fc60004800000 */
[----:B------:R0:W-:Y:S01]  /*4b60*/  STL [R1+0xbc], R2 ;  /* 0x0000bc0201007387 */ /* 0x0001e20000100800 */
[----:B----4-:R-:W-:-:S03]  /*4b70*/  SEL R3, R7, R11, !P1 ;  /* 0x0000000b07037207 */ /* 0x010fc60004800000 */
[----:B------:R1:W-:Y:S01]  /*4b80*/  STL [R1+0xb8], R0 ;  /* 0x0000b80001007387 */ /* 0x0003e20000100800 */
[----:B0-----:R-:W-:-:S03]  /*4b90*/  SEL R2, R7, R10, !P1 ;  /* 0x0000000a07027207 */ /* 0x001fc60004800000 */
[----:B------:R-:W-:Y:S01]  /*4ba0*/  STL [R1+0xb4], R3 ;  /* 0x0000b40301007387 */ /* 0x000fe20000100800 */
[----:B-1----:R-:W-:-:S03]  /*4bb0*/  SEL R0, R7, R9, !P1 ;  /* 0x0000000907007207 */ /* 0x002fc60004800000 */
[----:B------:R-:W-:Y:S04]  /*4bc0*/  STL [R1+0xb0], R2 ;  /* 0x0000b00201007387 */ /* 0x000fe80000100800 */
[----:B------:R0:W-:Y:S04]  /*4bd0*/  STL [R1+0xac], R0 ;  /* 0x0000ac0001007387 */ /* 0x0001e80000100800 */
[----:B0-----:R-:W2:Y:S01]  /*4be0*/  LDL.LU R0, [R1+0x94] ;  /* 0x0000940001007983 */ /* 0x001ea20000300800 */
[C---:B------:R-:W-:Y:S02]  /*4bf0*/  SEL R3, R7.reuse, R8, !P1 ;  /* 0x0000000807037207 */ /* 0x040fe40004800000 */
[----:B------:R-:W-:-:S03]  /*4c00*/  SEL R2, R7, R28, !P1 ;  /* 0x0000001c07027207 */ /* 0x000fc60004800000 */
[----:B------:R-:W-:Y:S04]  /*4c10*/  STL [R1+0xa8], R3 ;  /* 0x0000a80301007387 */ /* 0x000fe80000100800 */
[----:B--2---:R0:W-:Y:S04]  /*4c20*/  STL [R1+0x11c4], R0 ;  /* 0x0011c40001007387 */ /* 0x0041e80000100800 */
[----:B------:R-:W-:Y:S04]  /*4c30*/  STL [R1+0xa4], R2 ;  /* 0x0000a40201007387 */ /* 0x000fe80000100800 */
[----:B0-----:R-:W2:Y:S04]  /*4c40*/  LDL.LU R0, [R1+0x98] ;  /* 0x0000980001007983 */ /* 0x001ea80000300800 */
[----:B--2---:R0:W-:Y:S04]  /*4c50*/  STL [R1+0x11c8], R0 ;  /* 0x0011c80001007387 */ /* 0x0041e80000100800 */
[----:B0-----:R-:W2:Y:S01]  /*4c60*/  LDL.LU R0, [R1+0x9c] ;  /* 0x00009c0001007983 */ /* 0x001ea20000300800 */
[----:B------:R-:W-:Y:S01]  /*4c70*/  LOP3.LUT R16, R16, 0x1000, R17, 0xf8, !PT ;  /* 0x0000100010107812 */ /* 0x000fe200078ef811 */
[----:B------:R-:W-:-:S02]  /*4c80*/  IMAD.IADD R14, R14, 0x1, R15 ;  /* 0x000000010e0e7824 */ /* 0x000fc400078e020f */
[----:B--2---:R0:W-:Y:S04]  /*4c90*/  STL [R1+0x11cc], R0 ;  /* 0x0011cc0001007387 */ /* 0x0041e80000100800 */
[----:B0-----:R-:W2:Y:S04]  /*4ca0*/  LDL.LU R0, [R1+0xa0] ;  /* 0x0000a00001007983 */ /* 0x001ea80000300800 */
[----:B------:R-:W3:Y:S04]  /*4cb0*/  LDL.LU R2, [R1+0x90] ;  /* 0x0000900001027983 */ /* 0x000ee80000300800 */
[----:B------:R-:W4:Y:S04]  /*4cc0*/  LDL.LU R3, [R1+0x8c] ;  /* 0x00008c0001037983 */ /* 0x000f280000300800 */
[----:B------:R-:W3:Y:S04]  /*4cd0*/  LDL.LU R4, [R1+0x88] ;  /* 0x0000880001047983 */ /* 0x000ee80000300800 */
        /* <DEDUP_REMOVED lines=23> */
[----:B------:R-:W3:Y:S01]  /*4e50*/  LDL.LU R26, [R1] ;  /* 0x00000000011a7983 */ /* 0x000ee20000300800 */
[----:B--2---:R-:W-:-:S05]  /*4e60*/  SEL R0, R7, R0, !P1 ;  /* 0x0000000007007207 */ /* 0x004fca0004800000 */
[----:B------:R0:W-:Y:S04]  /*4e70*/  STL [R1+0xa0], R0 ;  /* 0x0000a00001007387 */ /* 0x0001e80000100800 */
[----:B0-----:R-:W2:Y:S02]  /*4e80*/  LDL.LU R0, [R1+0x11cc] ;  /* 0x0011cc0001007983 */ /* 0x001ea40000300800 */
[----:B--2---:R-:W-:-:S05]  /*4e90*/  SEL R0, R7, R0, !P1 ;  /* 0x0000000007007207 */ /* 0x004fca0004800000 */
[----:B------:R0:W-:Y:S04]  /*4ea0*/  STL [R1+0x9c], R0 ;  /* 0x00009c0001007387 */ /* 0x0001e80000100800 */
[----:B0-----:R-:W2:Y:S02]  /*4eb0*/  LDL.LU R0, [R1+0x11c8] ;  /* 0x0011c80001007983 */ /* 0x001ea40000300800 */
[----:B--2---:R-:W-:-:S05]  /*4ec0*/  SEL R0, R7, R0, !P1 ;  /* 0x0000000007007207 */ /* 0x004fca0004800000 */
[----:B------:R0:W-:Y:S04]  /*4ed0*/  STL [R1+0x98], R0 ;  /* 0x0000980001007387 */ /* 0x0001e80000100800 */
[----:B0-----:R-:W2:Y:S01]  /*4ee0*/  LDL.LU R0, [R1+0x11c4] ;  /* 0x0011c40001007983 */ /* 0x001ea20000300800 */
[C---:B---3--:R-:W-:Y:S02]  /*4ef0*/  SEL R2, R7.reuse, R2, !P1 ;  /* 0x0000000207027207 */ /* 0x048fe40004800000 */
[C---:B----4-:R-:W-:Y:S02]  /*4f00*/  SEL R3, R7.reuse, R3, !P1 ;  /* 0x0000000307037207 */ /* 0x050fe40004800000 */
[C---:B------:R-:W-:Y:S02]  /*4f10*/  SEL R4, R7.reuse, R4, !P1 ;  /* 0x0000000407047207 */ /* 0x040fe40004800000 */
[----:B------:R-:W-:-:S02]  /*4f20*/  SEL R5, R7, R5, !P1 ;  /* 0x0000000507057207 */ /* 0x000fc40004800000 */
[C---:B------:R-:W-:Y:S02]  /*4f30*/  SEL R6, R7.reuse, R6, !P1 ;  /* 0x0000000607067207 */ /* 0x040fe40004800000 */
[C---:B------:R-:W-:Y:S02]  /*4f40*/  SEL R29, R7.reuse, R29, !P1 ;  /* 0x0000001d071d7207 */ /* 0x040fe40004800000 */
[C---:B------:R-:W-:Y:S02]  /*4f50*/  SEL R24, R7.reuse, R24, !P1 ;  /* 0x0000001807187207 */ /* 0x040fe40004800000 */
[C---:B------:R-:W-:Y:S02]  /*4f60*/  SEL R25, R7.reuse, R25, !P1 ;  /* 0x0000001907197207 */ /* 0x040fe40004800000 */
        /* <DEDUP_REMOVED lines=18> */
[----:B--2---:R-:W-:-:S05]  /*5090*/  SEL R0, R7, R0, !P1 ;  /* 0x0000000007007207 */ /* 0x004fca0004800000 */
[----:B------:R0:W-:Y:S04]  /*50a0*/  STL [R1+0x94], R0 ;  /* 0x0000940001007387 */ /* 0x0001e80000100800 */
[----:B0-----:R-:W2:Y:S04]  /*50b0*/  LDL.LU R0, [R1+0x11c0] ;  /* 0x0011c00001007983 */ /* 0x001ea80000300800 */
[----:B------:R0:W-:Y:S04]  /*50c0*/  STL [R1+0x90], R2 ;  /* 0x0000900201007387 */ /* 0x0001e80000100800 */
[----:B0-----:R-:W3:Y:S04]  /*50d0*/  LDL.LU R2, [R1+0x11bc] ;  /* 0x0011bc0001027983 */ /* 0x001ee80000300800 */
[----:B------:R0:W-:Y:S04]  /*50e0*/  STL [R1+0x8c], R3 ;  /* 0x00008c0301007387 */ /* 0x0001e80000100800 */
[----:B0-----:R-:W4:Y:S04]  /*50f0*/  LDL.LU R3, [R1+0x11b8] ;  /* 0x0011b80001037983 */ /* 0x001f280000300800 */
[----:B------:R0:W-:Y:S04]  /*5100*/  STL [R1+0x88], R4 ;  /* 0x0000880401007387 */ /* 0x0001e80000100800 */
[----:B0-----:R-:W2:Y:S04]  /*5110*/  LDL.LU R4, [R1+0x11b4] ;  /* 0x0011b40001047983 */ /* 0x001ea80000300800 */
[----:B------:R0:W-:Y:S04]  /*5120*/  STL [R1+0x84], R5 ;  /* 0x0000840501007387 */ /* 0x0001e80000100800 */
[----:B0-----:R-:W2:Y:S04]  /*5130*/  LDL.LU R5, [R1+0x11b0] ;  /* 0x0011b00001057983 */ /* 0x001ea80000300800 */
[----:B------:R0:W-:Y:S04]  /*5140*/  STL [R1+0x80], R6 ;  /* 0x0000800601007387 */ /* 0x0001e80000100800 */
[----:B0-----:R-:W2:Y:S04]  /*5150*/  LDL.LU R6, [R1+0x11ac] ;  /* 0x0011ac0001067983 */ /* 0x001ea80000300800 */
[----:B------:R0:W-:Y:S04]  /*5160*/  STL [R1+0x6c], R29 ;  /* 0x00006c1d01007387 */ /* 0x0001e80000100800 */
[----:B0-----:R-:W3:Y:S04]  /*5170*/  LDL.LU R29, [R1+0x11a8] ;  /* 0x0011a800011d7983 */ /* 0x001ee80000300800 */
        /* <DEDUP_REMOVED lines=39> */
[----:B0-----:R-:W3:Y:S01]  /*53f0*/  LDL.LU R28, [R1+0x1158] ;  /* 0x00115800011c7983 */ /* 0x001ee20000300800 */
[----:B------:R-:W-:-:S05]  /*5400*/  SEL R26, R7, R26, !P1 ;  /* 0x0000001a071a7207 */ /* 0x000fca0004800000 */
[----:B------:R0:W-:Y:S01]  /*5410*/  STL [R1], R26 ;  /* 0x0000001a01007387 */ /* 0x0001e20000100800 */
[C---:B--2---:R-:W-:Y:S02]  /*5420*/  SEL R6, R7.reuse, R6, !P1 ;  /* 0x0000000607067207 */ /* 0x044fe40004800000 */
[C---:B------:R-:W-:Y:S02]  /*5430*/  SEL R5, R7.reuse, R5, !P1 ;  /* 0x0000000507057207 */ /* 0x040fe40004800000 */
[C---:B------:R-:W-:Y:S02]  /*5440*/  SEL R4, R7.reuse, R4, !P1 ;  /* 0x0000000407047207 */ /* 0x040fe40004800000 */
[C---:B----4-:R-:W-:Y:S02]  /*5450*/  SEL R3, R7.reuse, R3, !P1 ;  /* 0x0000000307037207 */ /* 0x050fe40004800000 */
[C---:B---3--:R-:W-:Y:S02]  /*5460*/  SEL R2, R7.reuse, R2, !P1 ;  /* 0x0000000207027207 */ /* 0x048fe40004800000 */
        /* <DEDUP_REMOVED lines=19> */
[----:B0-----:R-:W-:-:S05]  /*55a0*/  SEL R26, R7, R28, !P1 ;  /* 0x0000001c071a7207 */ /* 0x001fca0004800000 */
[----:B------:R-:W-:Y:S04]  /*55b0*/  STL [R1+0x10f0], R26 ;  /* 0x0010f01a01007387 */ /* 0x000fe80000100800 */
        /* <DEDUP_REMOVED lines=10> */
[----:B------:R0:W-:Y:S04]  /*5660*/  STL [R1+0x111c], R18 ;  /* 0x00111c1201007387 */ /* 0x0001e80000100800 */
[----:B------:R-:W-:Y:S04]  /*5670*/  STL [R1+0x1120], R19 ;  /* 0x0011201301007387 */ /* 0x000fe80000100800 */
[----:B------:R-:W-:Y:S04]  /*5680*/  STL [R1+0x1124], R20 ;  /* 0x0011241401007387 */ /* 0x000fe80000100800 */
[----:B------:R-:W-:Y:S04]  /*5690*/  STL [R1+0x1128], R21 ;  /* 0x0011281501007387 */ /* 0x000fe80000100800 */
[----:B------:R-:W-:Y:S04]  /*56a0*/  STL [R1+0x112c], R22 ;  /* 0x00112c1601007387 */ /* 0x000fe80000100800 */
[----:B------:R-:W-:Y:S01]  /*56b0*/  STL [R1+0x1130], R23 ;  /* 0x0011301701007387 */ /* 0x000fe20000100800 */
[----:B------:R-:W-:-:S03]  /*56c0*/  SEL R7, R7, R0, !P1 ;  /* 0x0000000007077207 */ /* 0x000fc60004800000 */
[----:B------:R-:W-:Y:S01]  /*56d0*/  STL [R1+0x1134], R27 ;  /* 0x0011341b01007387 */ /* 0x000fe20000100800 */
[----:B------:R-:W-:-:S03]  /*56e0*/  IMAD.MOV.U32 R0, RZ, RZ, c[0x0][0x180] ;  /* 0x00006000ff007624 */ /* 0x000fc600078e00ff */
        /* <DEDUP_REMOVED lines=8> */
[----:B------:R2:W-:Y:S04]  /*5770*/  STL [R1+0x120], R0 ;  /* 0x0001200001007387 */ /* 0x0005e80000100800 */
[----:B------:R-:W-:Y:S04]  /*5780*/  STL [R1+0x550], RZ ;  /* 0x000550ff01007387 */ /* 0x000fe80000100800 */
        /* <DEDUP_REMOVED lines=511> */
[----:B0-----:R-:W3:Y:S04]  /*7780*/  LDL.LU R18, [R1+0xc0] ;  /* 0x0000c00001127983 */ /* 0x001ee80000300800 */
[----:B------:R-:W0:Y:S04]  /*7790*/  S2R R26, SR_TID.X ;  /* 0x00000000001a7919 */ /* 0x000e280000002100 */
[----:B------:R-:W4:Y:S04]  /*77a0*/  LDL.LU R15, [R1+0xc8] ;  /* 0x0000c800010f7983 */ /* 0x000f280000300800 */
[----:B------:R-:W4:Y:S04]  /*77b0*/  LDL.LU R14, [R1+0xc4] ;  /* 0x0000c400010e7983 */ /* 0x000f280000300800 */
[----:B------:R-:W4:Y:S04]  /*77c0*/  LDL.LU R13, [R1+0xbc] ;  /* 0x0000bc00010d7983 */ /* 0x000f280000300800 */
[----:B------:R-:W4:Y:S04]  /*77d0*/  LDL.LU R12, [R1+0xb8] ;  /* 0x0000b800010c7983 */ /* 0x000f280000300800 */
[----:B------:R-:W4:Y:S04]  /*77e0*/  LDL.LU R11, [R1+0xb4] ;  /* 0x0000b400010b7983 */ /* 0x000f280000300800 */
[----:B------:R-:W4:Y:S01]  /*77f0*/  LDL.LU R10, [R1+0xb0] ;  /* 0x0000b000010a7983 */ /* 0x000f220000300800 */
[----:B0-----:R-:W-:-:S03]  /*7800*/  LOP3.LUT R26, R26, 0x7f, RZ, 0xc0, !PT ;  /* 0x0000007f1a1a7812 */ /* 0x001fc600078ec0ff */
[----:B------:R-:W4:Y:S04]  /*7810*/  LDL.LU R9, [R1+0xac] ;  /* 0x0000ac0001097983 */ /* 0x000f280000300800 */
[----:B------:R-:W4:Y:S01]  /*7820*/  LDL.LU R8, [R1+0xa8] ;  /* 0x0000a80001087983 */ /* 0x000f220000300800 */
[----:B-1----:R-:W-:-:S03]  /*7830*/  IMAD.SHL.U32 R2, R26, 0x2, RZ ;  /* 0x000000021a027824 */ /* 0x002fc600078e00ff */
[----:B------:R-:W4:Y:S04]  /*7840*/  LDL.LU R26, [R1+0xa4] ;  /* 0x0000a400011a7983 */ /* 0x000f280000300800 */
[----:B------:R-:W0:Y:S04]  /*7850*/  S2R R17, SR_TID.X ;  /* 0x0000000000117919 */ /* 0x000e280000002100 */
[----:B------:R-:W1:Y:S01]  /*7860*/  S2R R16, SR_TID.X ;  /* 0x0000000000107919 */ /* 0x000e620000002100 */
[C---:B------:R-:W-:Y:S02]  /*7870*/  LOP3.LUT R4, R2.reuse, 0x10, RZ, 0x3c, !PT ;  /* 0x0000001002047812 */ /* 0x040fe400078e3cff */
[----:B------:R-:W-:-:S02]  /*7880*/  LOP3.LUT R3, R2, 0x20, RZ, 0x3c, !PT ;  /* 0x0000002002037812 */ /* 0x000fc400078e3cff */
[C---:B------:R-:W-:Y:S02]  /*7890*/  LOP3.LUT R4, R2.reuse, 0x40, RZ, 0x3c, !PT ;  /* 0x0000004002047812 */ /* 0x040fe400078e3cff */
[C---:B------:R-:W-:Y:S02]  /*78a0*/  LOP3.LUT R3, R2.reuse, 0x50, RZ, 0x3c, !PT ;  /* 0x0000005002037812 */ /* 0x040fe400078e3cff */
[C---:B--2---:R-:W-:Y:S02]  /*78b0*/  LOP3.LUT R0, R2.reuse, 0x30, RZ, 0x3c, !PT ;  /* 0x0000003002007812 */ /* 0x044fe400078e3cff */
[C---:B------:R-:W-:Y:S02]  /*78c0*/  LOP3.LUT R4, R2.reuse, 0x60, RZ, 0x3c, !PT ;  /* 0x0000006002047812 */ /* 0x040fe400078e3cff */
[----:B------:R-:W-:Y:S02]  /*78d0*/  LOP3.LUT R3, R2, 0x70, RZ, 0x3c, !PT ;  /* 0x0000007002037812 */ /* 0x000fe400078e3cff */
[----:B0-----:R-:W-:-:S02]  /*78e0*/  LOP3.LUT R28, R17, 0x1f, RZ, 0xc0, !PT ;  /* 0x0000001f111c7812 */ /* 0x001fc400078ec0ff */
[----:B------:R-:W-:-:S03]  /*78f0*/  LOP3.LUT R19, R17, 0x40, RZ, 0xc0, !PT ;  /* 0x0000004011137812 */ /* 0x000fc600078ec0ff */
[----:B------:R-:W-:-:S05]  /*7900*/  IMAD R28, R28, c[0x0][0x18c], RZ ;  /* 0x000063001c1c7a24 */ /* 0x000fca00078e02ff */
[----:B------:R-:W-:-:S04]  /*7910*/  SHF.R.S32.HI R0, RZ, 0x1f, R28 ;  /* 0x0000001fff007819 */ /* 0x000fc8000001141c */
[C---:B------:R-:W-:Y:S01]  /*7920*/  SHF.L.U64.HI R0, R28.reuse, 0x1, R0 ;  /* 0x000000011c007819 */ /* 0x040fe20000010200 */
[----:B------:R-:W-:-:S04]  /*7930*/  IMAD.SHL.U32 R28, R28, 0x2, RZ ;  /* 0x000000021c1c7824 */ /* 0x000fc800078e00ff */
[----:B------:R0:W-:Y:S01]  /*7940*/  STL [R1+0x1098], R0 ;  /* 0x0010980001007387 */ /* 0x0001e20000100800 */
[----:B---3--:R-:W-:Y:S02]  /*7950*/  SHF.R.S32.HI R2, RZ, 0x5, R18 ;  /* 0x00000005ff027819 */ /* 0x008fe40000011412 */
[----:B-1----:R-:W-:Y:S01]  /*7960*/  LOP3.LUT R18, R16, 0x7, RZ, 0xc0, !PT ;  /* 0x0000000710127812 */ /* 0x002fe200078ec0ff */
[----:B------:R-:W-:-:S05]  /*7970*/  IMAD.SHL.U32 R16, R17, 0x2, RZ ;  /* 0x0000000211107824 */ /* 0x000fca00078e00ff */
[----:B------:R-:W-:Y:S01]  /*7980*/  LOP3.LUT R16, R16, 0x10, RZ, 0xc0, !PT ;  /* 0x0000001010107812 */ /* 0x000fe200078ec0ff */
[----:B------:R-:W-:-:S03]  /*7990*/  IMAD R18, R18, 0x210, RZ ;  /* 0x0000021012127824 */ /* 0x000fc600078e02ff */
[----:B------:R-:W-:Y:S01]  /*79a0*/  LEA.HI R16, R19, R16, RZ, 0x1f ;  /* 0x0000001013107211 */ /* 0x000fe200078ff8ff */
[----:B------:R-:W-:-:S03]  /*79b0*/  IMAD.SHL.U32 R17, R17, 0x100, RZ ;  /* 0x0000010011117824 */ /* 0x000fc600078e00ff */
[----:B------:R-:W-:Y:S01]  /*79c0*/  LOP3.LUT R16, R18, R16, RZ, 0x3c, !PT ;  /* 0x0000001012107212 */ /* 0x000fe200078e3cff */
[----:B------:R-:W-:Y:S03]  /*79d0*/  STL [R1+0xe70], R2 ;  /* 0x000e700201007387 */ /* 0x000fe60000100800 */
[----:B------:R-:W-:Y:S01]  /*79e0*/  LOP3.LUT R16, R16, 0x1000, R17, 0xf8, !PT ;  /* 0x0000100010107812 */ /* 0x000fe200078ef811 */
[----:B------:R4:W-:Y:S03]  /*79f0*/  STL [R1+0x109c], R28 ;  /* 0x00109c1c01007387 */ /* 0x0009e60000100800 */
[----:B0-----:R-:W-:Y:S01]  /*7a00*/  LOP3.LUT R0, R16, 0x40, RZ, 0x3c, !PT ;  /* 0x0000004010007812 */ /* 0x001fe200078e3cff */
[----:B------:R-:W-:Y:S01]  /*7a10*/  STL [R1+0x10a0], R29 ;  /* 0x0010a01d01007387 */ /* 0x000fe20000100800 */
[----:B----4-:R-:W-:Y:S01]  /*7a20*/  IMAD R28, R15, c[0x0][0x184], RZ ;  /* 0x000061000f1c7a24 */ /* 0x010fe200078e02ff */
[----:B------:R-:W-:-:S04]  /*7a30*/  LOP3.LUT R2, R29, 0x20, RZ, 0x3c, !PT ;  /* 0x000000201d027812 */ /* 0x000fc800078e3cff */
[----:B------:R-:W-:Y:S04]  /*7a40*/  STL [R1+0x10a4], R28 ;  /* 0x0010a41c01007387 */ /* 0x000fe80000100800 */
[----:B------:R0:W-:Y:S01]  /*7a50*/  STL [R1+0x1078], R0 ;  /* 0x0010780001007387 */ /* 0x0001e20000100800 */
[----:B------:R-:W-:Y:S02]  /*7a60*/  IMAD R2, R13, c[0x0][0x190], RZ ;  /* 0x000064000d027a24 */ /* 0x000fe400078e02ff */
[----:B------:R-:W-:Y:S02]  /*7a70*/  IMAD R3, R11, c[0x0][0x190], RZ ;  /* 0x000064000b037a24 */ /* 0x000fe400078e02ff */
[----:B0-----:R-:W-:-:S05]  /*7a80*/  IMAD R0, R14, c[0x0][0x184], RZ ;  /* 0x000061000e007a24 */ /* 0x001fca00078e02ff */
[----:B------:R0:W-:Y:S04]  /*7a90*/  STL [R1+0x10a8], R0 ;  /* 0x0010a80001007387 */ /* 0x0001e80000100800 */
[----:B------:R1:W-:Y:S01]  /*7aa0*/  STL [R1+0x10], R2 ;  /* 0x0000100201007387 */ /* 0x0003e20000100800 */
[----:B0-----:R-:W-:Y:S02]  /*7ab0*/  IMAD R0, R12, c[0x0][0x190], RZ ;  /* 0x000064000c007a24 */ /* 0x001fe400078e02ff */
[----:B-1----:R-:W-:-:S03]  /*7ac0*/  IMAD R2, R10, c[0x0][0x190], RZ ;  /* 0x000064000a027a24 */ /* 0x002fc600078e02ff */
[----:B------:R0:W-:Y:S04]  /*7ad0*/  STL [R1+0x14], R0 ;  /* 0x0000140001007387 */ /* 0x0001e80000100800 */
[----:B------:R-:W-:Y:S04]  /*7ae0*/  STL [R1+0x2c], R3 ;  /* 0x00002c0301007387 */ /* 0x000fe80000100800 */
[----:B------:R-:W2:Y:S01]  /*7af0*/  LDL.LU R28, [R1+0xa0] ;  /* 0x0000a000011c7983 */ /* 0x000ea20000300800 */
[----:B0-----:R-:W-:-:S03]  /*7b00*/  IMAD R0, R9, c[0x0][0x190], RZ ;  /* 0x0000640009007a24 */ /* 0x001fc600078e02ff */
[----:B------:R0:W-:Y:S04]  /*7b10*/  STL [R1+0x48], R2 ;  /* 0x0000480201007387 */ /* 0x0001e80000100800 */
[----:B------:R1:W-:Y:S04]  /*7b20*/  STL [R1+0x50], R0 ;  /* 0x0000500001007387 */ /* 0x0003e80000100800 */
[----:B------:R-:W3:Y:S01]  /*7b30*/  LDL.LU R29, [R1+0x9c] ;  /* 0x00009c00011d7983 */ /* 0x000ee20000300800 */
[----:B0-----:R-:W-:Y:S02]  /*7b40*/  IMAD R2, R8, c[0x0][0x190], RZ ;  /* 0x0000640008027a24 */ /* 0x001fe400078e02ff */
[----:B-1----:R-:W-:-:S03]  /*7b50*/  IMAD R0, R26, c[0x0][0x190], RZ ;  /* 0x000064001a007a24 */ /* 0x002fc600078e02ff */
[----:B------:R0:W-:Y:S04]  /*7b60*/  STL [R1+0x64], R2 ;  /* 0x0000640201007387 */ /* 0x0001e80000100800 */
[----:B------:R-:W4:Y:S04]  /*7b70*/  LDL.LU R7, [R1+0x98] ;  /* 0x0000980001077983 */ /* 0x000f280000300800 */
[----:B0-----:R-:W4:Y:S04]  /*7b80*/  LDL.LU R2, [R1+0x94] ;  /* 0x0000940001027983 */ /* 0x001f280000300800 */
[----:B------:R0:W-:Y:S04]  /*7b90*/  STL [R1+0x70], R0 ;  /* 0x0000700001007387 */ /* 0x0001e80000100800 */
[----:B------:R-:W4:Y:S04]  /*7ba0*/  LDL.LU R3, [R1+0x90] ;  /* 0x0000900001037983 */ /* 0x000f280000300800 */
        /* <DEDUP_REMOVED lines=23> */
[----:B0-----:R-:W4:Y:S01]  /*7d20*/  LDL.LU R0, [R1+0x8] ;  /* 0x0000080001007983 */ /* 0x001f220000300800 */
[----:B--2---:R-:W-:-:S05]  /*7d30*/  IMAD R28, R28, c[0x0][0x190], RZ ;  /* 0x000064001c1c7a24 */ /* 0x004fca00078e02ff */
[----:B------:R0:W-:Y:S01]  /*7d40*/  STL [R1+0x74], R28 ;  /* 0x0000741c01007387 */ /* 0x0001e20000100800 */
[----:B---3--:R-:W-:-:S03]  /*7d50*/  IMAD R29, R29, c[0x0][0x190], RZ ;  /* 0x000064001d1d7a24 */ /* 0x008fc600078e02ff */
[----:B0-----:R-:W2:Y:S04]  /*7d60*/  LDL.LU R28, [R1+0x4] ;  /* 0x00000400011c7983 */ /* 0x001ea80000300800 */
[----:B------:R0:W-:Y:S01]  /*7d70*/  STL [R1+0x78], R29 ;  /* 0x0000781d01007387 */ /* 0x0001e20000100800 */
[----:B----4-:R-:W-:Y:S02]  /*7d80*/  IMAD R7, R7, c[0x0][0x190], RZ ;  /* 0x0000640007077a24 */ /* 0x010fe400078e02ff */
[----:B------:R-:W-:Y:S01]  /*7d90*/  IMAD R2, R2, c[0x0][0x190], RZ ;  /* 0x0000640002027a24 */ /* 0x000fe200078e02ff */
[----:B0-----:R-:W3:Y:S04]  /*7da0*/  LDL.LU R29, [R1] ;  /* 0x00000000011d7983 */ /* 0x001ee80000300800 */
[----:B------:R0:W-:Y:S01]  /*7db0*/  STL [R1+0x7c], R7 ;  /* 0x00007c0701007387 */ /* 0x0001e20000100800 */
[----:B------:R-:W-:-:S02]  /*7dc0*/  IMAD R3, R3, c[0x0][0x190], RZ ;  /* 0x0000640003037a24 */ /* 0x000fc400078e02ff */
[----:B------:R-:W-:Y:S01]  /*7dd0*/  IMAD R4, R4, c[0x0][0x190], RZ ;  /* 0x0000640004047a24 */ /* 0x000fe200078e02ff */
[----:B0-----:R-:W4:Y:S01]  /*7de0*/  LDL.LU R7, [R1+0x1154] ;  /* 0x0011540001077983 */ /* 0x001f220000300800 */
[----:B------:R-:W-:-:S03]  /*7df0*/  IMAD R5, R5, c[0x0][0x190], RZ ;  /* 0x0000640005057a24 */ /* 0x000fc600078e02ff */
[----:B------:R0:W-:Y:S01]  /*7e00*/  STL [R1+0x94], R2 ;  /* 0x0000940201007387 */ /* 0x0001e20000100800 */
[----:B------:R-:W-:Y:S02]  /*7e10*/  IMAD R6, R6, c[0x0][0x190], RZ ;  /* 0x0000640006067a24 */ /* 0x000fe400078e02ff */
[----:B------:R-:W-:Y:S01]  /*7e20*/  IMAD R24, R24, c[0x0][0x190], RZ ;  /* 0x0000640018187a24 */ /* 0x000fe200078e02ff */
[----:B0-----:R-:W2:Y:S04]  /*7e30*/  LDL.LU R2, [R1+0x1150] ;  /* 0x0011500001027983 */ /* 0x001ea80000300800 */
[----:B------:R0:W-:Y:S01]  /*7e40*/  STL [R1+0x90], R3 ;  /* 0x0000900301007387 */ /* 0x0001e20000100800 */
[----:B------:R-:W-:Y:S02]  /*7e50*/  IMAD R25, R25, c[0x0][0x190], RZ ;  /* 0x0000640019197a24 */ /* 0x000fe400078e02ff */
[----:B------:R-:W-:Y:S01]  /*7e60*/  IMAD R27, R27, c[0x0][0x190], RZ ;  /* 0x000064001b1b7a24 */ /* 0x000fe200078e02ff */
[----:B0-----:R-:W2:Y:S04]  /*7e70*/  LDL.LU R3, [R1+0x114c] ;  /* 0x00114c0001037983 */ /* 0x001ea80000300800 */
[----:B------:R0:W-:Y:S01]  /*7e80*/  STL [R1+0x8c], R4 ;  /* 0x00008c0401007387 */ /* 0x0001e20000100800 */
[----:B------:R-:W-:-:S03]  /*7e90*/  IMAD R23, R23, c[0x0][0x190], RZ ;  /* 0x0000640017177a24 */ /* 0x000fc600078e02ff */
[----:B0-----:R-:W2:Y:S04]  /*7ea0*/  LDL.LU R4, [R1+0x1148] ;  /* 0x0011480001047983 */ /* 0x001ea80000300800 */
[----:B------:R0:W-:Y:S01]  /*7eb0*/  STL [R1+0x88], R5 ;  /* 0x0000880501007387 */ /* 0x0001e20000100800 */
[----:B------:R-:W-:-:S03]  /*7ec0*/  IMAD R22, R22, c[0x0][0x190], RZ ;  /* 0x0000640016167a24 */ /* 0x000fc600078e02ff */
[----:B0-----:R-:W4:Y:S04]  /*7ed0*/  LDL.LU R5, [R1+0x1144] ;  /* 0x0011440001057983 */ /* 0x001f280000300800 */
        /* <DEDUP_REMOVED lines=45> */
[----:B------:R0:W-:Y:S04]  /*81b0*/  STL [R1+0x28], R12 ;  /* 0x0000280c01007387 */ /* 0x0001e80000100800 */
        /* <DEDUP_REMOVED lines=10> */
[----:B0-----:R-:W4:Y:S01]  /*8260*/  LDL.LU R26, [R1+0x10f0] ;  /* 0x0010f000011a7983 */ /* 0x001f220000300800 */
[----:B------:R-:W-:-:S02]  /*8270*/  IMAD R0, R0, c[0x0][0x190], RZ ;  /* 0x0000640000007a24 */ /* 0x000fc400078e02ff */
[----:B--2---:R-:W-:Y:S02]  /*8280*/  IMAD R28, R28, c[0x0][0x190], RZ ;  /* 0x000064001c1c7a24 */ /* 0x004fe400078e02ff */
[----:B---3--:R-:W-:Y:S01]  /*8290*/  IMAD R29, R29, c[0x0][0x190], RZ ;  /* 0x000064001d1d7a24 */ /* 0x008fe200078e02ff */
[----:B------:R0:W-:Y:S04]  /*82a0*/  STL [R1+0x10b8], R0 ;  /* 0x0010b80001007387 */ /* 0x0001e80000100800 */
[----:B------:R1:W-:Y:S04]  /*82b0*/  STL [R1+0x10b4], R28 ;  /* 0x0010b41c01007387 */ /* 0x0003e80000100800 */
[----:B0-----:R-:W2:Y:S04]  /*82c0*/  LDL.LU R0, [R1+0x94] ;  /* 0x0000940001007983 */ /* 0x001ea80000300800 */
[----:B-1----:R-:W3:Y:S04]  /*82d0*/  LDL.LU R28, [R1+0x8c] ;  /* 0x00008c00011c7983 */ /* 0x002ee80000300800 */
[----:B------:R0:W-:Y:S04]  /*82e0*/  STL [R1+0x10bc], R29 ;  /* 0x0010bc1d01007387 */ /* 0x0001e80000100800 */
[----:B0-----:R-:W2:Y:S01]  /*82f0*/  LDL.LU R29, [R1+0x7c] ;  /* 0x00007c00011d7983 */ /* 0x001ea20000300800 */
[----:B----4-:R-:W-:-:S02]  /*8300*/  IMAD R17, R17, c[0x0][0x190], RZ ;  /* 0x0000640011117a24 */ /* 0x010fc400078e02ff */
[----:B------:R-:W-:Y:S02]  /*8310*/  IMAD R16, R16, c[0x0][0x190], RZ ;  /* 0x0000640010107a24 */ /* 0x000fe400078e02ff */
[----:B------:R-:W-:Y:S02]  /*8320*/  IMAD R15, R15, c[0x0][0x190], RZ ;  /* 0x000064000f0f7a24 */ /* 0x000fe400078e02ff */
[----:B------:R-:W-:Y:S02]  /*8330*/  IMAD R14, R14, c[0x0][0x190], RZ ;  /* 0x000064000e0e7a24 */ /* 0x000fe400078e02ff */
[----:B------:R-:W-:Y:S02]  /*8340*/  IMAD R13, R13, c[0x0][0x190], RZ ;  /* 0x000064000d0d7a24 */ /* 0x000fe400078e02ff */
[----:B------:R-:W-:Y:S02]  /*8350*/  IMAD R12, R12, c[0x0][0x190], RZ ;  /* 0x000064000c0c7a24 */ /* 0x000fe400078e02ff */
[----:B------:R-:W-:-:S02]  /*8360*/  IMAD R11, R11, c[0x0][0x190], RZ ;  /* 0x000064000b0b7a24 */ /* 0x000fc400078e02ff */
[----:B------:R-:W-:Y:S02]  /*8370*/  IMAD R10, R10, c[0x0][0x190], RZ ;  /* 0x000064000a0a7a24 */ /* 0x000fe400078e02ff */
[----:B------:R-:W-:Y:S02]  /*8380*/  IMAD R9, R9, c[0x0][0x190], RZ ;  /* 0x0000640009097a24 */ /* 0x000fe400078e02ff */
[----:B------:R-:W-:Y:S02]  /*8390*/  IMAD R8, R8, c[0x0][0x190], RZ ;  /* 0x0000640008087a24 */ /* 0x000fe400078e02ff */
[----:B------:R-:W-:-:S05]  /*83a0*/  IMAD R26, R26, c[0x0][0x190], RZ ;  /* 0x000064001a1a7a24 */ /* 0x000fca00078e02ff */
[----:B------:R0:W-:Y:S04]  /*83b0*/  STL [R1+0x10b0], R26 ;  /* 0x0010b01a01007387 */ /* 0x0001e80000100800 */
[----:B0-----:R-:W4:Y:S04]  /*83c0*/  LDL.LU R26, [R1+0x90] ;  /* 0x00009000011a7983 */ /* 0x001f280000300800 */
[----:B------:R-:W-:Y:S04]  /*83d0*/  STL [R1+0x10ac], R8 ;  /* 0x0010ac0801007387 */ /* 0x000fe80000100800 */
[----:B------:R0:W-:Y:S04]  /*83e0*/  STL [R1+0x10c0], R9 ;  /* 0x0010c00901007387 */ /* 0x0001e80000100800 */
[----:B0-----:R-:W2:Y:S04]  /*83f0*/  LDL.LU R9, [R1+0x78] ;  /* 0x0000780001097983 */ /* 0x001ea80000300800 */
        /* <DEDUP_REMOVED lines=15> */
[----:B0-----:R-:W4:Y:S01]  /*84f0*/  LDL.LU R17, [R1+0x10] ;  /* 0x0000100001117983 */ /* 0x001f220000300800 */
[----:B------:R-:W-:-:S02]  /*8500*/  IMAD R18, R18, c[0x0][0x190], RZ ;  /* 0x0000640012127a24 */ /* 0x000fc400078e02ff */
[----:B------:R-:W-:Y:S02]  /*8510*/  IMAD R19, R19, c[0x0][0x190], RZ ;  /* 0x0000640013137a24 */ /* 0x000fe400078e02ff */
[----:B------:R-:W-:Y:S01]  /*8520*/  IMAD R20, R20, c[0x0][0x190], RZ ;  /* 0x0000640014147a24 */ /* 0x000fe200078e02ff */
[----:B------:R0:W-:Y:S04]  /*8530*/  STL [R1+0x10e4], R18 ;  /* 0x0010e41201007387 */ /* 0x0001e80000100800 */
[----:B------:R-:W-:Y:S04]  /*8540*/  STL [R1+0x10e8], R19 ;  /* 0x0010e81301007387 */ /* 0x000fe80000100800 */
[----:B------:R-:W-:Y:S04]  /*8550*/  STL [R1+0x10ec], R20 ;  /* 0x0010ec1401007387 */ /* 0x000fe80000100800 */
[----:B------:R-:W4:Y:S01]  /*8560*/  LDL.LU R8, [R1+0x88] ;  /* 0x0000880001087983 */ /* 0x000f220000300800 */
[----:B------:R-:W-:-:S05]  /*8570*/  IMAD R27, R27, c[0x0][0x190], RZ ;  /* 0x000064001b1b7a24 */ /* 0x000fca00078e02ff */
[----:B0-----:R-:W-:-:S05]  /*8580*/  LEA R18, P6, R27, c[0x0][0x168], 0x1 ;  /* 0x00005a001b127a11 */ /* 0x001fca00078c08ff */
[----:B------:R2:W-:Y:S01]  /*8590*/  STL [R1+0x1020], R18 ;  /* 0x0010201201007387 */ /* 0x0005e20000100800 */
[----:B------:R-:W-:Y:S01]  /*85a0*/  IMAD R25, R25, c[0x0][0x190], RZ ;  /* 0x0000640019197a24 */ /* 0x000fe200078e02ff */
[----:B--2---:R-:W-:Y:S02]  /*85b0*/  LEA R18, P2, R15, c[0x0][0x168], 0x1 ;  /* 0x00005a000f127a11 */ /* 0x004fe400078408ff */
[----:B---3--:R-:W-:Y:S02]  /*85c0*/  LEA R19, P3, R16, c[0x0][0x168], 0x1 ;  /* 0x00005a0010137a11 */ /* 0x008fe400078608ff */
[----:B----4-:R-:W-:-:S05]  /*85d0*/  LEA R20, P5, R17, c[0x0][0x168], 0x1 ;  /* 0x00005a0011147a11 */ /* 0x010fca00078a08ff */
[----:B------:R0:W-:Y:S04]  /*85e0*/  STL [R1+0xecc], R20 ;  /* 0x000ecc1401007387 */ /* 0x0001e80000100800 */
[----:B------:R-:W-:Y:S01]  /*85f0*/  STL [R1+0xf7c], R19 ;  /* 0x000f7c1301007387 */ /* 0x000fe20000100800 */
[----:B0-----:R-:W-:-:S03]  /*8600*/  LEA R20, P1, R14, c[0x0][0x168], 0x1 ;  /* 0x00005a000e147a11 */ /* 0x001fc600078208ff */
[----:B------:R-:W-:Y:S04]  /*8610*/  STL [R1+0x1024], R18 ;  /* 0x0010241201007387 */ /* 0x000fe80000100800 */
[----:B------:R0:W-:Y:S04]  /*8620*/  STL [R1+0xed4], R20 ;  /* 0x000ed41401007387 */ /* 0x0001e80000100800 */
[----:B0-----:R-:W2:Y:S01]  /*8630*/  LDL.LU R20, [R1+0x84] ;  /* 0x0000840001147983 */ /* 0x001ea20000300800 */
[----:B------:R-:W-:Y:S02]  /*8640*/  LEA R19, P0, R13, c[0x0][0x168], 0x1 ;  /* 0x00005a000d137a11 */ /* 0x000fe400078008ff */
[----:B------:R-:W-:-:S03]  /*8650*/  LEA R18, P4, R12, c[0x0][0x168], 0x1 ;  /* 0x00005a000c127a11 */ /* 0x000fc600078808ff */
[----:B------:R0:W-:Y:S04]  /*8660*/  STL [R1+0xf84], R19 ;  /* 0x000f841301007387 */ /* 0x0001e80000100800 */
[----:B------:R1:W-:Y:S01]  /*8670*/  STL [R1+0x1028], R18 ;  /* 0x0010281201007387 */ /* 0x0003e20000100800 */
[----:B0-----:R-:W-:Y:S02]  /*8680*/  LEA.HI.X.SX32 R19, R27, c[0x0][0x16c], 0x1, P6 ;  /* 0x00005b001b137a11 */ /* 0x001fe400030f0eff */
[----:B------:R-:W-:Y:S02]  /*8690*/  LEA R27, P6, R11, c[0x0][0x168], 0x1 ;  /* 0x00005a000b1b7a11 */ /* 0x000fe400078c08ff */
[----:B-1----:R-:W-:Y:S01]  /*86a0*/  LEA.HI.X.SX32 R18, R17, c[0x0][0x16c], 0x1, P5 ;  /* 0x00005b0011127a11 */ /* 0x002fe200028f0eff */
[----:B------:R0:W-:Y:S01]  /*86b0*/  STL [R1+0xf78], R19 ;  /* 0x000f781301007387 */ /* 0x0001e20000100800 */
[----:B------:R-:W-:-:S02]  /*86c0*/  LEA R17, P5, R25, c[0x0][0x168], 0x1 ;  /* 0x00005a0019117a11 */ /* 0x000fc400078a08ff */
[----:B------:R-:W-:Y:S01]  /*86d0*/  LEA.HI.X.SX32 R16, R16, c[0x0][0x16c], 0x1, P3 ;  /* 0x00005b0010107a11 */ /* 0x000fe200018f0eff */
[----:B0-----:R-:W3:Y:S04]  /*86e0*/  LDL.LU R19, [R1+0x80] ;  /* 0x0000800001137983 */ /* 0x001ee80000300800 */
[----:B------:R0:W-:Y:S04]  /*86f0*/  STL [R1+0xedc], R27 ;  /* 0x000edc1b01007387 */ /* 0x0001e80000100800 */
[----:B------:R1:W-:Y:S01]  /*8700*/  STL [R1+0xe74], R18 ;  /* 0x000e741201007387 */ /* 0x0003e20000100800 */
[----:B0-----:R-:W-:-:S03]  /*8710*/  LEA R27, P3, R10, c[0x0][0x168], 0x1 ;  /* 0x00005a000a1b7a11 */ /* 0x001fc600078608ff */
[----:B-1----:R-:W4:Y:S04]  /*8720*/  LDL.LU R18, [R1+0x6c] ;  /* 0x00006c0001127983 */ /* 0x002f280000300800 */
[----:B------:R0:W-:Y:S04]  /*8730*/  STL [R1+0xf8c], R17 ;  /* 0x000f8c1101007387 */ /* 0x0001e80000100800 */
[----:B------:R1:W-:Y:S01]  /*8740*/  STL [R1+0xed0], R16 ;  /* 0x000ed01001007387 */ /* 0x0003e20000100800 */
[----:B------:R-:W-:-:S03]  /*8750*/  LEA.HI.X.SX32 R14, R14, c[0x0][0x16c], 0x1, P1 ;  /* 0x00005b000e0e7a11 */ /* 0x000fc600008f0eff */
[----:B0-----:R-:W4:Y:S01]  /*8760*/  LDL.LU R17, [R1+0x68] ;  /* 0x0000680001117983 */ /* 0x001f220000300800 */
[----:B-1----:R-:W-:Y:S02]  /*8770*/  LEA.HI.X.SX32 R16, R15, c[0x0][0x16c], 0x1, P2 ;  /* 0x00005b000f107a11 */ /* 0x002fe400010f0eff */
[----:B------:R-:W-:Y:S01]  /*8780*/  LEA R15, P2, R9, c[0x0][0x168], 0x1 ;  /* 0x00005a00090f7a11 */ /* 0x000fe200078408ff */
[----:B------:R-:W-:Y:S04]  /*8790*/  STL [R1+0x102c], R27 ;  /* 0x00102c1b01007387 */ /* 0x000fe80000100800 */
[----:B------:R0:W-:Y:S01]  /*87a0*/  STL [R1+0xf80], R16 ;  /* 0x000f801001007387 */ /* 0x0001e20000100800 */
[----:B------:R-:W-:-:S03]  /*87b0*/  LEA.HI.X.SX32 R13, R13, c[0x0][0x16c], 0x1, P0 ;  /* 0x00005b000d0d7a11 */ /* 0x000fc600000f0eff */
[----:B0-----:R-:W4:Y:S04]  /*87c0*/  LDL.LU R16, [R1+0x60] ;  /* 0x0000600001107983 */ /* 0x001f280000300800 */
[----:B------:R0:W-:Y:S04]  /*87d0*/  STL [R1+0xee4], R15 ;  /* 0x000ee40f01007387 */ /* 0x0001e80000100800 */
[----:B------:R1:W-:Y:S01]  /*87e0*/  STL [R1+0xe78], R14 ;  /* 0x000e780e01007387 */ /* 0x0003e20000100800 */
[----:B0-----:R-:W-:Y:S02]  /*87f0*/  LEA R15, P1, R29, c[0x0][0x168], 0x1 ;  /* 0x00005a001d0f7a11 */ /* 0x001fe400078208ff */
[----:B-1----:R-:W-:-:S03]  /*8800*/  LEA R14, P0, R0, c[0x0][0x168], 0x1 ;  /* 0x00005a00000e7a11 */ /* 0x002fc600078008ff */
[----:B------:R0:W-:Y:S04]  /*8810*/  STL [R1+0xf94], R15 ;  /* 0x000f940f01007387 */ /* 0x0001e80000100800 */
[----:B0-----:R-:W4:Y:S04]  /*8820*/  LDL.LU R15, [R1+0x5c] ;  /* 0x00005c00010f7983 */ /* 0x001f280000300800 */
[----:B------:R0:W-:Y:S04]  /*8830*/  STL [R1+0xed8], R13 ;  /* 0x000ed80d01007387 */ /* 0x0001e80000100800 */
[----:B------:R1:W-:Y:S01]  /*8840*/  STL [R1+0x1030], R14 ;  /* 0x0010300e01007387 */ /* 0x0003e20000100800 */
[----:B------:R-:W-:-:S02]  /*8850*/  LEA.HI.X.SX32 R11, R11, c[0x0][0x16c], 0x1, P6 ;  /* 0x00005b000b0b7a11 */ /* 0x000fc400030f0eff */
[----:B0-----:R-:W-:Y:S01]  /*8860*/  LEA.HI.X.SX32 R13, R12, c[0x0][0x16c], 0x1, P4 ;  /* 0x00005b000c0d7a11 */ /* 0x001fe200020f0eff */
[----:B-1----:R-:W4:Y:S01]  /*8870*/  LDL.LU R14, [R1+0x58] ;  /* 0x00005800010e7983 */ /* 0x002f220000300800 */
[----:B------:R-:W-:-:S03]  /*8880*/  LEA R12, P4, R26, c[0x0][0x168], 0x1 ;  /* 0x00005a001a0c7a11 */ /* 0x000fc600078808ff */
[----:B------:R0:W-:Y:S04]  /*8890*/  STL [R1+0xf88], R13 ;  /* 0x000f880d01007387 */ /* 0x0001e80000100800 */
[----:B------:R1:W-:Y:S01]  /*88a0*/  STL [R1+0xeec], R12 ;  /* 0x000eec0c01007387 */ /* 0x0003e20000100800 */
[----:B0-----:R-:W-:-:S03]  /*88b0*/  LEA R13, P6, R28, c[0x0][0x168], 0x1 ;  /* 0x00005a001c0d7a11 */ /* 0x001fc600078c08ff */
[----:B------:R0:W-:Y:S01]  /*88c0*/  STL [R1+0xe7c], R11 ;  /* 0x000e7c0b01007387 */ /* 0x0001e20000100800 */
[----:B-1----:R-:W-:-:S03]  /*88d0*/  LEA.HI.X.SX32 R12, R25, c[0x0][0x16c], 0x1, P5 ;  /* 0x00005b00190c7a11 */ /* 0x002fc600028f0eff */
[----:B------:R1:W-:Y:S01]  /*88e0*/  STL [R1+0xf9c], R13 ;  /* 0x000f9c0d01007387 */ /* 0x0003e20000100800 */
[----:B------:R-:W-:-:S03]  /*88f0*/  LEA.HI.X.SX32 R10, R10, c[0x0][0x16c], 0x1, P3 ;  /* 0x00005b000a0a7a11 */ /* 0x000fc600018f0eff */
[----:B------:R1:W-:Y:S01]  /*8900*/  STL [R1+0xee0], R12 ;  /* 0x000ee00c01007387 */ /* 0x0003e20000100800 */
[----:B0-----:R-:W-:-:S03]  /*8910*/  LEA R11, P5, R8, c[0x0][0x168], 0x1 ;  /* 0x00005a00080b7a11 */ /* 0x001fc600078a08ff */
[----:B-1----:R-:W4:Y:S01]  /*8920*/  LDL.LU R13, [R1+0x54] ;  /* 0x00005400010d7983 */ /* 0x002f220000300800 */
[----:B------:R-:W-:-:S03]  /*8930*/  IMAD R24, R24, c[0x0][0x190], RZ ;  /* 0x0000640018187a24 */ /* 0x000fc600078e02ff */
[----:B------:R0:W-:Y:S04]  /*8940*/  STL [R1+0x1034], R11 ;  /* 0x0010340b01007387 */ /* 0x0001e80000100800 */
[----:B------:R1:W-:Y:S04]  /*8950*/  STL [R1+0xf90], R10 ;  /* 0x000f900a01007387 */ /* 0x0003e80000100800 */
[----:B------:R-:W4:Y:S01]  /*8960*/  LDL.LU R12, [R1+0x4c] ;  /* 0x00004c00010c7983 */ /* 0x000f220000300800 */
[----:B0-----:R-:W-:-:S05]  /*8970*/  LEA R11, P3, R24, c[0x0][0x168], 0x1 ;  /* 0x00005a00180b7a11 */ /* 0x001fca00078608ff */
[----:B------:R0:W-:Y:S01]  /*8980*/  STL [R1+0xef4], R11 ;  /* 0x000ef40b01007387 */ /* 0x0001e20000100800 */
[----:B-1----:R-:W-:-:S03]  /*8990*/  LEA.HI.X.SX32 R10, R9, c[0x0][0x16c], 0x1, P2 ;  /* 0x00005b00090a7a11 */ /* 0x002fc600010f0eff */
[----:B0-----:R-:W4:Y:S04]  /*89a0*/  LDL.LU R11, [R1+0x44] ;  /* 0x00004400010b7983 */ /* 0x001f280000300800 */
[----:B------:R0:W-:Y:S04]  /*89b0*/  STL [R1+0xe80], R10 ;  /* 0x000e800a01007387 */ /* 0x0001e80000100800 */
[----:B0-----:R-:W4:Y:S01]  /*89c0*/  LDL.LU R10, [R1+0x40] ;  /* 0x00004000010a7983 */ /* 0x001f220000300800 */
[----:B------:R-:W-:Y:S02]  /*89d0*/  LEA.HI.X.SX32 R27, R29, c[0x0][0x16c], 0x1, P1 ;  /* 0x00005b001d1b7a11 */ /* 0x000fe400008f0eff */
[----:B--2---:R-:W-:-:S05]  /*89e0*/  LEA R9, P2, R20, c[0x0][0x168], 0x1 ;  /* 0x00005a0014097a11 */ /* 0x004fca00078408ff */
[----:B------:R0:W-:Y:S04]  /*89f0*/  STL [R1+0xfa4], R9 ;  /* 0x000fa40901007387 */ /* 0x0001e80000100800 */
[----:B0-----:R-:W2:Y:S04]  /*8a00*/  LDL.LU R9, [R1+0x3c] ;  /* 0x00003c0001097983 */ /* 0x001ea80000300800 */
[----:B------:R0:W-:Y:S04]  /*8a10*/  STL [R1+0xee8], R27 ;  /* 0x000ee81b01007387 */ /* 0x0001e80000100800 */
[----:B------:R-:W2:Y:S01]  /*8a20*/  LDL.LU R29, [R1+0x38] ;  /* 0x00003800011d7983 */ /* 0x000ea20000300800 */
[----:B---3--:R-:W-:-:S02]  /*8a30*/  LEA R25, P1, R19, c[0x0][0x168], 0x1 ;  /* 0x00005a0013197a11 */ /* 0x008fc400078208ff */
[----:B0-----:R-:W-:-:S03]  /*8a40*/  LEA.HI.X.SX32 R27, R0, c[0x0][0x16c], 0x1, P0 ;  /* 0x00005b00001b7a11 */ /* 0x001fc600000f0eff */
[----:B------:R4:W-:Y:S04]  /*8a50*/  STL [R1+0x1038], R25 ;  /* 0x0010381901007387 */ /* 0x0009e80000100800 */
[----:B------:R-:W3:Y:S04]  /*8a60*/  LDL.LU R0, [R1+0x34] ;  /* 0x0000340001007983 */ /* 0x000ee80000300800 */
[----:B------:R0:W-:Y:S01]  /*8a70*/  STL [R1+0xf98], R27 ;  /* 0x000f981b01007387 */ /* 0x0001e20000100800 */
[----:B----4-:R-:W-:Y:S02]  /*8a80*/  LEA R25, P0, R18, c[0x0][0x168], 0x1 ;  /* 0x00005a0012197a11 */ /* 0x010fe400078008ff */
[----:B0-----:R-:W-:-:S03]  /*8a90*/  LEA.HI.X.SX32 R27, R26, c[0x0][0x16c], 0x1, P4 ;  /* 0x00005b001a1b7a11 */ /* 0x001fc600020f0eff */
[----:B------:R0:W-:Y:S04]  /*8aa0*/  STL [R1+0xefc], R25 ;  /* 0x000efc1901007387 */ /* 0x0001e80000100800 */
[----:B------:R-:W-:Y:S01]  /*8ab0*/  STL [R1+0xe84], R27 ;  /* 0x000e841b01007387 */ /* 0x000fe20000100800 */
[----:B------:R-:W-:Y:S02]  /*8ac0*/  LEA R26, P4, R17, c[0x0][0x168], 0x1 ;  /* 0x00005a00111a7a11 */ /* 0x000fe400078808ff */
[----:B0-----:R-:W-:Y:S02]  /*8ad0*/  LEA.HI.X.SX32 R25, R28, c[0x0][0x16c], 0x1, P6 ;  /* 0x00005b001c197a11 */ /* 0x001fe400030f0eff */
[----:B------:R-:W4:Y:S04]  /*8ae0*/  LDL.LU R28, [R1+0x30] ;  /* 0x00003000011c7983 */ /* 0x000f280000300800 */
[----:B------:R0:W-:Y:S04]  /*8af0*/  STL [R1+0xfac], R26 ;  /* 0x000fac1a01007387 */ /* 0x0001e80000100800 */
[----:B------:R1:W-:Y:S04]  /*8b00*/  STL [R1+0xef0], R25 ;  /* 0x000ef01901007387 */ /* 0x0003e80000100800 */
[----:B0-----:R-:W4:Y:S01]  /*8b10*/  LDL.LU R26, [R1+0x28] ;  /* 0x00002800011a7983 */ /* 0x001f220000300800 */
[----:B------:R-:W-:-:S02]  /*8b20*/  LEA R27, P6, R16, c[0x0][0x168], 0x1 ;  /* 0x00005a00101b7a11 */ /* 0x000fc400078c08ff */
[----:B-1----:R-:W-:-:S03]  /*8b30*/  LEA.HI.X.SX32 R25, R8, c[0x0][0x16c], 0x1, P5 ;  /* 0x00005b0008197a11 */ /* 0x002fc600028f0eff */
[----:B------:R-:W-:Y:S04]  /*8b40*/  STL [R1+0x103c], R27 ;  /* 0x00103c1b01007387 */ /* 0x000fe80000100800 */
[----:B------:R-:W4:Y:S04]  /*8b50*/  LDL.LU R8, [R1+0x24] ;  /* 0x0000240001087983 */ /* 0x000f280000300800 */
[----:B------:R0:W-:Y:S01]  /*8b60*/  STL [R1+0xfa0], R25 ;  /* 0x000fa01901007387 */ /* 0x0001e20000100800 */
[----:B------:R-:W-:Y:S01]  /*8b70*/  LEA.HI.X.SX32 R20, R20, c[0x0][0x16c], 0x1, P2 ;  /* 0x00005b0014147a11 */ /* 0x000fe200010f0eff */
[----:B------:R-:W-:Y:S01]  /*8b80*/  IMAD R6, R6, c[0x0][0x190], RZ ;  /* 0x0000640006067a24 */ /* 0x000fe200078e02ff */
[----:B0-----:R-:W-:-:S02]  /*8b90*/  LEA.HI.X.SX32 R25, R24, c[0x0][0x16c], 0x1, P3 ;  /* 0x00005b0018197a11 */ /* 0x001fc400018f0eff */
[----:B------:R-:W4:Y:S01]  /*8ba0*/  LDL.LU R24, [R1+0x1c] ;  /* 0x00001c0001187983 */ /* 0x000f220000300800 */
[----:B------:R-:W-:-:S05]  /*8bb0*/  LEA R27, P5, R15, c[0x0][0x168], 0x1 ;  /* 0x00005a000f1b7a11 */ /* 0x000fca00078a08ff */
[----:B------:R0:W-:Y:S04]  /*8bc0*/  STL [R1+0xf04], R27 ;  /* 0x000f041b01007387 */ /* 0x0001e80000100800 */
[----:B------:R1:W-:Y:S01]  /*8bd0*/  STL [R1+0xe88], R25 ;  /* 0x000e881901007387 */ /* 0x0003e20000100800 */
[----:B0-----:R-:W-:-:S03]  /*8be0*/  LEA R27, P3, R14, c[0x0][0x168], 0x1 ;  /* 0x00005a000e1b7a11 */ /* 0x001fc600078608ff */
[----:B-1----:R-:W4:Y:S04]  /*8bf0*/  LDL.LU R25, [R1+0x18] ;  /* 0x0000180001197983 */ /* 0x002f280000300800 */
[----:B------:R0:W-:Y:S01]  /*8c00*/  STL [R1+0xfb4], R27 ;  /* 0x000fb41b01007387 */ /* 0x0001e20000100800 */
[----:B------:R-:W-:-:S03]  /*8c10*/  LEA.HI.X.SX32 R19, R19, c[0x0][0x16c], 0x1, P1 ;  /* 0x00005b0013137a11 */ /* 0x000fc600008f0eff */
[----:B0-----:R-:W4:Y:S04]  /*8c20*/  LDL.LU R27, [R1+0xc] ;  /* 0x00000c00011b7983 */ /* 0x001f280000300800 */
[----:B------:R0:W-:Y:S02]  /*8c30*/  STL [R1+0xef8], R20 ;  /* 0x000ef81401007387 */ /* 0x0001e40000100800 */
[----:B0-----:R-:W-:-:S05]  /*8c40*/  LEA R20, P2, R6, c[0x0][0x168], 0x1 ;  /* 0x00005a0006147a11 */ /* 0x001fca00078408ff */
        /* <DEDUP_REMOVED lines=24> */
[----:B--2---:R-:W-:-:S05]  /*8dd0*/  LEA R15, P5, R9, c[0x0][0x168], 0x1 ;  /* 0x00005a00090f7a11 */ /* 0x004fca00078a08ff */
[----:B------:R0:W-:Y:S04]  /*8de0*/  STL [R1+0xfc4], R15 ;  /* 0x000fc40f01007387 */ /* 0x0001e80000100800 */
[----:B0-----:R-:W2:Y:S04]  /*8df0*/  LDL.LU R15, [R1+0x10d8] ;  /* 0x0010d800010f7983 */ /* 0x001ea80000300800 */
[----:B------:R0:W-:Y:S02]  /*8e00*/  STL [R1+0xf08], R14 ;  /* 0x000f080e01007387 */ /* 0x0001e40000100800 */
[----:B0-----:R-:W-:-:S05]  /*8e10*/  LEA R14, P3, R29, c[0x0][0x168], 0x1 ;  /* 0x00005a001d0e7a11 */ /* 0x001fca00078608ff */
[----:B------:R0:W-:Y:S02]  /*8e20*/  STL [R1+0x1048], R14 ;  /* 0x0010480e01007387 */ /* 0x0001e40000100800 */
[----:B0-----:R-:W-:Y:S02]  /*8e30*/  LEA.HI.X.SX32 R14, R6, c[0x0][0x16c], 0x1, P2 ;  /* 0x00005b00060e7a11 */ /* 0x001fe400010f0eff */
[----:B------:R-:W2:Y:S01]  /*8e40*/  LDL.LU R6, [R1+0x20] ;  /* 0x0000200001067983 */ /* 0x000ea20000300800 */
[----:B------:R-:W-:-:S03]  /*8e50*/  LEA.HI.X.SX32 R13, R13, c[0x0][0x16c], 0x1, P1 ;  /* 0x00005b000d0d7a11 */ /* 0x000fc600008f0eff */
[----:B------:R3:W-:Y:S01]  /*8e60*/  STL [R1+0xfb8], R14 ;  /* 0x000fb80e01007387 */ /* 0x0007e20000100800 */
[----:B------:R-:W-:Y:S01]  /*8e70*/  IMAD R5, R5, c[0x0][0x190], RZ ;  /* 0x0000640005057a24 */ /* 0x000fe200078e02ff */
[----:B---3--:R-:W-:-:S05]  /*8e80*/  LEA R14, P2, R0, c[0x0][0x168], 0x1 ;  /* 0x00005a00000e7a11 */ /* 0x008fca00078408ff */
[----:B------:R0:W-:Y:S01]  /*8e90*/  STL [R1+0xf1c], R14 ;  /* 0x000f1c0e01007387 */ /* 0x0001e20000100800 */
[----:B------:R-:W-:-:S03]  /*8ea0*/  LEA.HI.X.SX32 R12, R12, c[0x0][0x16c], 0x1, P0 ;  /* 0x00005b000c0c7a11 */ /* 0x000fc600000f0eff */
[----:B0-----:R-:W3:Y:S04]  /*8eb0*/  LDL.LU R14, [R1+0x10d4] ;  /* 0x0010d400010e7983 */ /* 0x001ee80000300800 */
[----:B------:R0:W-:Y:S02]  /*8ec0*/  STL [R1+0xe94], R13 ;  /* 0x000e940d01007387 */ /* 0x0001e40000100800 */
[----:B0-----:R-:W-:-:S05]  /*8ed0*/  LEA R13, P1, R5, c[0x0][0x168], 0x1 ;  /* 0x00005a00050d7a11 */ /* 0x001fca00078208ff */
[----:B------:R0:W-:Y:S01]  /*8ee0*/  STL [R1+0xfcc], R13 ;  /* 0x000fcc0d01007387 */ /* 0x0001e20000100800 */
[----:B------:R-:W-:-:S03]  /*8ef0*/  LEA.HI.X.SX32 R11, R11, c[0x0][0x16c], 0x1, P4 ;  /* 0x00005b000b0b7a11 */ /* 0x000fc600020f0eff */
[----:B0-----:R-:W3:Y:S04]  /*8f00*/  LDL.LU R13, [R1+0x10d0] ;  /* 0x0010d000010d7983 */ /* 0x001ee80000300800 */
[----:B------:R4:W-:Y:S02]  /*8f10*/  STL [R1+0xf10], R12 ;  /* 0x000f100c01007387 */ /* 0x0009e40000100800 */
[----:B----4-:R-:W-:-:S05]  /*8f20*/  LEA R12, P0, R28, c[0x0][0x168], 0x1 ;  /* 0x00005a001c0c7a11 */ /* 0x010fca00078008ff */
[----:B------:R0:W-:Y:S01]  /*8f30*/  STL [R1+0x104c], R12 ;  /* 0x00104c0c01007387 */ /* 0x0001e20000100800 */
[----:B------:R-:W-:-:S03]  /*8f40*/  LEA.HI.X.SX32 R10, R10, c[0x0][0x16c], 0x1, P6 ;  /* 0x00005b000a0a7a11 */ /* 0x000fc600030f0eff */
[----:B0-----:R-:W4:Y:S04]  /*8f50*/  LDL.LU R12, [R1+0x10cc] ;  /* 0x0010cc00010c7983 */ /* 0x001f280000300800 */
[----:B------:R0:W-:Y:S02]  /*8f60*/  STL [R1+0xfc0], R11 ;  /* 0x000fc00b01007387 */ /* 0x0001e40000100800 */
[----:B0-----:R-:W-:-:S05]  /*8f70*/  LEA R11, P4, R26, c[0x0][0x168], 0x1 ;  /* 0x00005a001a0b7a11 */ /* 0x001fca00078808ff */
        /* <DEDUP_REMOVED lines=8> */
[----:B------:R2:W-:Y:S01]  /*9000*/  STL [R1+0xf18], R9 ;  /* 0x000f180901007387 */ /* 0x0005e20000100800 */
[----:B------:R-:W-:Y:S02]  /*9010*/  LEA.HI.X.SX32 R0, R0, c[0x0][0x16c], 0x1, P2 ;  /* 0x00005b0000007a11 */ /* 0x000fe400010f0eff */
[----:B--2---:R-:W-:-:S05]  /*9020*/  LEA R9, P5, R6, c[0x0][0x168], 0x1 ;  /* 0x00005a0006097a11 */ /* 0x004fca00078a08ff */
[----:B------:R0:W-:Y:S04]  /*9030*/  STL [R1+0x1050], R9 ;  /* 0x0010500901007387 */ /* 0x0001e80000100800 */
[----:B0-----:R-:W2:Y:S04]  /*9040*/  LDL.LU R9, [R1+0x10c0] ;  /* 0x0010c00001097983 */ /* 0x001ea80000300800 */
[----:B------:R0:W-:Y:S02]  /*9050*/  STL [R1+0xfc8], R29 ;  /* 0x000fc81d01007387 */ /* 0x0001e40000100800 */
[----:B0-----:R-:W-:-:S05]  /*9060*/  LEA R29, P3, R24, c[0x0][0x168], 0x1 ;  /* 0x00005a00181d7a11 */ /* 0x001fca00078608ff */
[----:B------:R0:W-:Y:S04]  /*9070*/  STL [R1+0xf2c], R29 ;  /* 0x000f2c1d01007387 */ /* 0x0001e80000100800 */
[----:B0-----:R-:W2:Y:S04]  /*9080*/  LDL.LU R29, [R1+0x10bc] ;  /* 0x0010bc00011d7983 */ /* 0x001ea80000300800 */
[----:B------:R0:W-:Y:S02]  /*9090*/  STL [R1+0xe9c], R0 ;  /* 0x000e9c0001007387 */ /* 0x0001e40000100800 */
[----:B0-----:R-:W-:-:S05]  /*90a0*/  LEA R0, P2, R25, c[0x0][0x168], 0x1 ;  /* 0x00005a0019007a11 */ /* 0x001fca00078408ff */
[----:B------:R0:W-:Y:S04]  /*90b0*/  STL [R1+0xfdc], R0 ;  /* 0x000fdc0001007387 */ /* 0x0001e80000100800 */
[----:B0-----:R-:W2:Y:S01]  /*90c0*/  LDL.LU R0, [R1+0x10b8] ;  /* 0x0010b80001007983 */ /* 0x001ea20000300800 */
[----:B------:R-:W-:-:S05]  /*90d0*/  LEA.HI.X.SX32 R5, R5, c[0x0][0x16c], 0x1, P1 ;  /* 0x00005b0005057a11 */ /* 0x000fca00008f0eff */
[----:B------:R0:W-:Y:S01]  /*90e0*/  STL [R1+0xf20], R5 ;  /* 0x000f200501007387 */ /* 0x0001e20000100800 */
[----:B------:R-:W-:Y:S01]  /*90f0*/  IMAD R4, R4, c[0x0][0x190], RZ ;  /* 0x0000640004047a24 */ /* 0x000fe200078e02ff */
[----:B0-----:R-:W-:-:S05]  /*9100*/  LEA R5, P1, R27, c[0x0][0x168], 0x1 ;  /* 0x00005a001b057a11 */ /* 0x001fca00078208ff */
[----:B------:R0:W-:Y:S02]  /*9110*/  STL [R1+0x1054], R5 ;  /* 0x0010540501007387 */ /* 0x0001e40000100800 */
[----:B0-----:R-:W-:Y:S02]  /*9120*/  LEA.HI.X.SX32 R5, R28, c[0x0][0x16c], 0x1, P0 ;  /* 0x00005b001c057a11 */ /* 0x001fe400000f0eff */
[----:B------:R-:W3:Y:S04]  /*9130*/  LDL.LU R28, [R1+0x10b4] ;  /* 0x0010b400011c7983 */ /* 0x000ee80000300800 */
[----:B------:R0:W-:Y:S02]  /*9140*/  STL [R1+0xfd0], R5 ;  /* 0x000fd00501007387 */ /* 0x0001e40000100800 */
[----:B0-----:R-:W-:-:S05]  /*9150*/  LEA R5, P0, R4, c[0x0][0x168], 0x1 ;  /* 0x00005a0004057a11 */ /* 0x001fca00078008ff */
[----:B------:R0:W-:Y:S02]  /*9160*/  STL [R1+0xf34], R5 ;  /* 0x000f340501007387 */ /* 0x0001e40000100800 */
[----:B0-----:R-:W-:Y:S02]  /*9170*/  LEA.HI.X.SX32 R5, R26, c[0x0][0x16c], 0x1, P4 ;  /* 0x00005b001a057a11 */ /* 0x001fe400020f0eff */
[----:B------:R-:W4:Y:S04]  /*9180*/  LDL.LU R26, [R1+0x10b0] ;  /* 0x0010b000011a7983 */ /* 0x000f280000300800 */
[----:B------:R2:W-:Y:S02]  /*9190*/  STL [R1+0xea0], R5 ;  /* 0x000ea00501007387 */ /* 0x0005e40000100800 */
[----:B--2---:R-:W-:-:S05]  /*91a0*/  LEA R5, P4, R0, c[0x0][0x168], 0x1 ;  /* 0x00005a0000057a11 */ /* 0x004fca00078808ff */
[----:B------:R0:W-:Y:S02]  /*91b0*/  STL [R1+0xfe4], R5 ;  /* 0x000fe40501007387 */ /* 0x0001e40000100800 */
[----:B0-----:R-:W-:Y:S02]  /*91c0*/  LEA.HI.X.SX32 R5, R8, c[0x0][0x16c], 0x1, P6 ;  /* 0x00005b0008057a11 */ /* 0x001fe400030f0eff */
[----:B------:R-:W2:Y:S04]  /*91d0*/  LDL.LU R8, [R1+0x10ac] ;  /* 0x0010ac0001087983 */ /* 0x000ea80000300800 */
[----:B------:R3:W-:Y:S01]  /*91e0*/  STL [R1+0xf28], R5 ;  /* 0x000f280501007387 */ /* 0x0007e20000100800 */
[----:B------:R-:W-:Y:S02]  /*91f0*/  LEA.HI.X.SX32 R6, R6, c[0x0][0x16c], 0x1, P5 ;  /* 0x00005b0006067a11 */ /* 0x000fe400028f0eff */
[----:B---3--:R-:W-:-:S05]  /*9200*/  LEA R5, P6, R28, c[0x0][0x168], 0x1 ;  /* 0x00005a001c057a11 */ /* 0x008fca00078c08ff */
[----:B------:R0:W-:Y:S04]  /*9210*/  STL [R1+0x1058], R5 ;  /* 0x0010580501007387 */ /* 0x0001e80000100800 */
[----:B------:R1:W-:Y:S01]  /*9220*/  STL [R1+0xfd8], R6 ;  /* 0x000fd80601007387 */ /* 0x0003e20000100800 */
[----:B0-----:R-:W-:Y:S02]  /*9230*/  LEA R5, P5, R29, c[0x0][0x168], 0x1 ;  /* 0x00005a001d057a11 */ /* 0x001fe400078a08ff */
[----:B-1----:R-:W-:-:S03]  /*9240*/  LEA.HI.X.SX32 R6, R24, c[0x0][0x16c], 0x1, P3 ;  /* 0x00005b0018067a11 */ /* 0x002fc600018f0eff */
[----:B------:R0:W-:Y:S04]  /*9250*/  STL [R1+0xf3c], R5 ;  /* 0x000f3c0501007387 */ /* 0x0001e80000100800 */
[----:B------:R-:W-:Y:S01]  /*9260*/  STL [R1+0xea4], R6 ;  /* 0x000ea40601007387 */ /* 0x000fe20000100800 */
[----:B0-----:R-:W-:Y:S02]  /*9270*/  LEA.HI.X.SX32 R5, R25, c[0x0][0x16c], 0x1, P2 ;  /* 0x00005b0019057a11 */ /* 0x001fe400010f0eff */
[----:B----4-:R-:W-:-:S05]  /*9280*/  LEA R24, P3, R26, c[0x0][0x168], 0x1 ;  /* 0x00005a001a187a11 */ /* 0x010fca00078608ff */
[----:B------:R0:W-:Y:S04]  /*9290*/  STL [R1+0xfec], R24 ;  /* 0x000fec1801007387 */ /* 0x0001e80000100800 */
[----:B------:R1:W-:Y:S01]  /*92a0*/  STL [R1+0xf30], R5 ;  /* 0x000f300501007387 */ /* 0x0003e20000100800 */
[----:B0-----:R-:W-:Y:S02]  /*92b0*/  LEA.HI.X.SX32 R24, R27, c[0x0][0x16c], 0x1, P1 ;  /* 0x00005b001b187a11 */ /* 0x001fe400008f0eff */
[----:B-1----:R-:W-:Y:S02]  /*92c0*/  LEA R5, P1, R9, c[0x0][0x168], 0x1 ;  /* 0x00005a0009057a11 */ /* 0x002fe400078208ff */
[----:B--2---:R-:W-:-:S05]  /*92d0*/  LEA R6, P2, R8, c[0x0][0x168], 0x1 ;  /* 0x00005a0008067a11 */ /* 0x004fca00078408ff */
[----:B------:R0:W-:Y:S04]  /*92e0*/  STL [R1+0x105c], R6 ;  /* 0x00105c0601007387 */ /* 0x0001e80000100800 */
[----:B------:R-:W-:Y:S04]  /*92f0*/  STL [R1+0xfe0], R24 ;  /* 0x000fe01801007387 */ /* 0x000fe80000100800 */
[----:B------:R1:W-:Y:S01]  /*9300*/  STL [R1+0xf44], R5 ;  /* 0x000f440501007387 */ /* 0x0003e20000100800 */
[----:B0-----:R-:W-:Y:S02]  /*9310*/  LEA.HI.X.SX32 R6, R4, c[0x0][0x16c], 0x1, P0 ;  /* 0x00005b0004067a11 */ /* 0x001fe400000f0eff */
[----:B------:R-:W-:-:S03]  /*9320*/  LEA R4, P0, R10, c[0x0][0x168], 0x1 ;  /* 0x00005a000a047a11 */ /* 0x000fc600078008ff */
[----:B------:R0:W-:Y:S01]  /*9330*/  STL [R1+0xea8], R6 ;  /* 0x000ea80601007387 */ /* 0x0001e20000100800 */
[----:B-1----:R-:W-:-:S03]  /*9340*/  LEA.HI.X.SX32 R5, R0, c[0x0][0x16c], 0x1, P4 ;  /* 0x00005b0000057a11 */ /* 0x002fc600020f0eff */
[----:B------:R-:W2:Y:S04]  /*9350*/  LDL.LU R0, [R1+0x10a8] ;  /* 0x0010a80001007983 */ /* 0x000ea80000300800 */
[----:B------:R1:W-:Y:S01]  /*9360*/  STL [R1+0xff4], R4 ;  /* 0x000ff40401007387 */ /* 0x0003e20000100800 */
[----:B0-----:R-:W-:-:S03]  /*9370*/  LEA.HI.X.SX32 R6, R28, c[0x0][0x16c], 0x1, P6 ;  /* 0x00005b001c067a11 */ /* 0x001fc600030f0eff */
[----:B------:R0:W-:Y:S04]  /*9380*/  STL [R1+0xf38], R5 ;  /* 0x000f380501007387 */ /* 0x0001e80000100800 */
[----:B------:R-:W3:Y:S01]  /*9390*/  LDL.LU R28, [R1+0x10a4] ;  /* 0x0010a400011c7983 */ /* 0x000ee20000300800 */
[----:B------:R-:W-:-:S05]  /*93a0*/  IMAD R3, R3, c[0x0][0x190], RZ ;  /* 0x0000640003037a24 */ /* 0x000fca00078e02ff */
[----:B-1----:R-:W-:-:S05]  /*93b0*/  LEA R4, P4, R3, c[0x0][0x168], 0x1 ;  /* 0x00005a0003047a11 */ /* 0x002fca00078808ff */
[----:B------:R1:W-:Y:S01]  /*93c0*/  STL [R1+0x1060], R4 ;  /* 0x0010600401007387 */ /* 0x0003e20000100800 */
[----:B0-----:R-:W-:-:S03]  /*93d0*/  LEA.HI.X.SX32 R5, R29, c[0x0][0x16c], 0x1, P5 ;  /* 0x00005b001d057a11 */ /* 0x001fc600028f0eff */
[----:B------:R0:W-:Y:S04]  /*93e0*/  STL [R1+0xfe8], R6 ;  /* 0x000fe80601007387 */ /* 0x0001e80000100800 */
[----:B------:R4:W5:Y:S01]  /*93f0*/  LDL.LU R29, [R1+0x10a0] ;  /* 0x0010a000011d7983 */ /* 0x0009620000300800 */
[----:B-1----:R-:W-:-:S05]  /*9400*/  LEA R4, P6, R11, c[0x0][0x168], 0x1 ;  /* 0x00005a000b047a11 */ /* 0x002fca00078c08ff */
[----:B------:R1:W-:Y:S01]  /*9410*/  STL [R1+0xf4c], R4 ;  /* 0x000f4c0401007387 */ /* 0x0003e20000100800 */
[----:B0-----:R-:W-:-:S03]  /*9420*/  LEA.HI.X.SX32 R6, R26, c[0x0][0x16c], 0x1, P3 ;  /* 0x00005b001a067a11 */ /* 0x001fc600018f0eff */
[----:B------:R0:W-:Y:S01]  /*9430*/  STL [R1+0xeac], R5 ;  /* 0x000eac0501007387 */ /* 0x0001e20000100800 */
[----:B-1----:R-:W-:Y:S02]  /*9440*/  LEA R4, P5, R12, c[0x0][0x168], 0x1 ;  /* 0x00005a000c047a11 */ /* 0x002fe400078a08ff */
[----:B0-----:R-:W-:-:S03]  /*9450*/  LEA R5, P3, R13, c[0x0][0x168], 0x1 ;  /* 0x00005a000d057a11 */ /* 0x001fc600078608ff */
[----:B------:R0:W-:Y:S04]  /*9460*/  STL [R1+0xffc], R4 ;  /* 0x000ffc0401007387 */ /* 0x0001e80000100800 */
[----:B------:R1:W-:Y:S01]  /*9470*/  STL [R1+0xf40], R6 ;  /* 0x000f400601007387 */ /* 0x0003e20000100800 */
[----:B0-----:R-:W-:-:S03]  /*9480*/  LEA.HI.X.SX32 R4, R8, c[0x0][0x16c], 0x1, P2 ;  /* 0x00005b0008047a11 */ /* 0x001fc600010f0eff */
[----:B------:R0:W-:Y:S01]  /*9490*/  STL [R1+0x1064], R5 ;  /* 0x0010640501007387 */ /* 0x0001e20000100800 */
[----:B-1----:R-:W-:-:S03]  /*94a0*/  LEA R6, P2, R14, c[0x0][0x168], 0x1 ;  /* 0x00005a000e067a11 */ /* 0x002fc600078408ff */
[----:B------:R1:W-:Y:S01]  /*94b0*/  STL [R1+0xff0], R4 ;  /* 0x000ff00401007387 */ /* 0x0003e20000100800 */
[----:B0-----:R-:W-:-:S03]  /*94c0*/  LEA.HI.X.SX32 R5, R9, c[0x0][0x16c], 0x1, P1 ;  /* 0x00005b0009057a11 */ /* 0x001fc600008f0eff */
[----:B------:R0:W-:Y:S01]  /*94d0*/  STL [R1+0xf54], R6 ;  /* 0x000f540601007387 */ /* 0x0001e20000100800 */
[----:B-1----:R-:W-:-:S03]  /*94e0*/  LEA R4, P1, R15, c[0x0][0x168], 0x1 ;  /* 0x00005a000f047a11 */ /* 0x002fc600078208ff */
[----:B------:R1:W-:Y:S01]  /*94f0*/  STL [R1+0xeb0], R5 ;  /* 0x000eb00501007387 */ /* 0x0003e20000100800 */
[----:B------:R-:W-:-:S03]  /*9500*/  IMAD R2, R2, c[0x0][0x190], RZ ;  /* 0x0000640002027a24 */ /* 0x000fc600078e02ff */
[----:B------:R4:W-:Y:S01]  /*9510*/  STL [R1+0x1004], R4 ;  /* 0x0010040401007387 */ /* 0x0009e20000100800 */
[----:B0-----:R-:W-:Y:S02]  /*9520*/  LEA.HI.X.SX32 R6, R10, c[0x0][0x16c], 0x1, P0 ;  /* 0x00005b000a067a11 */ /* 0x001fe400000f0eff */
[----:B-1----:R-:W-:-:S03]  /*9530*/  LEA R5, P0, R16, c[0x0][0x168], 0x1 ;  /* 0x00005a0010057a11 */ /* 0x002fc600078008ff */
[----:B------:R-:W-:Y:S01]  /*9540*/  STL [R1+0xf48], R6 ;  /* 0x000f480601007387 */ /* 0x000fe20000100800 */
[----:B----4-:R-:W-:Y:S02]  /*9550*/  LEA.HI.X.SX32 R4, R3, c[0x0][0x16c], 0x1, P4 ;  /* 0x00005b0003047a11 */ /* 0x010fe400020f0eff */
[----:B------:R-:W-:Y:S01]  /*9560*/  LEA R3, P4, R17, c[0x0][0x168], 0x1 ;  /* 0x00005a0011037a11 */ /* 0x000fe200078808ff */
[----:B------:R0:W-:Y:S04]  /*9570*/  STL [R1+0x1068], R5 ;  /* 0x0010680501007387 */ /* 0x0001e80000100800 */
[----:B------:R1:W-:Y:S04]  /*9580*/  STL [R1+0xff8], R4 ;  /* 0x000ff80401007387 */ /* 0x0003e80000100800 */
[----:B------:R4:W-:Y:S01]  /*9590*/  STL [R1+0xf5c], R3 ;  /* 0x000f5c0301007387 */ /* 0x0009e20000100800 */
[----:B0-----:R-:W-:-:S02]  /*95a0*/  LEA.HI.X.SX32 R5, R11, c[0x0][0x16c], 0x1, P6 ;  /* 0x00005b000b057a11 */ /* 0x001fc400030f0eff */
[----:B-1----:R-:W-:-:S03]  /*95b0*/  LEA R4, P6, R2, c[0x0][0x168], 0x1 ;  /* 0x00005a0002047a11 */ /* 0x002fc600078c08ff */
[----:B------:R0:W-:Y:S01]  /*95c0*/  STL [R1+0xeb4], R5 ;  /* 0x000eb40501007387 */ /* 0x0001e20000100800 */
[----:B----4-:R-:W-:-:S03]  /*95d0*/  LEA.HI.X.SX32 R3, R12, c[0x0][0x16c], 0x1, P5 ;  /* 0x00005b000c037a11 */ /* 0x010fc600028f0eff */
[----:B------:R1:W-:Y:S04]  /*95e0*/  STL [R1+0x100c], R4 ;  /* 0x00100c0401007387 */ /* 0x0003e80000100800 */
[----:B------:R4:W-:Y:S01]  /*95f0*/  STL [R1+0xf50], R3 ;  /* 0x000f500301007387 */ /* 0x0009e20000100800 */
[----:B0-----:R-:W-:Y:S02]  /*9600*/  LEA R5, P5, R18, c[0x0][0x168], 0x1 ;  /* 0x00005a0012057a11 */ /* 0x001fe400078a08ff */
[----:B-1----:R-:W-:-:S03]  /*9610*/  LEA.HI.X.SX32 R4, R13, c[0x0][0x16c], 0x1, P3 ;  /* 0x00005b000d047a11 */ /* 0x002fc600018f0eff */
[----:B------:R0:W-:Y:S01]  /*9620*/  STL [R1+0x106c], R5 ;  /* 0x00106c0501007387 */ /* 0x0001e20000100800 */
[----:B----4-:R-:W-:-:S03]  /*9630*/  LEA R3, P3, R19, c[0x0][0x168], 0x1 ;  /* 0x00005a0013037a11 */ /* 0x010fc600078608ff */
[----:B------:R1:W-:Y:S01]  /*9640*/  STL [R1+0x1000], R4 ;  /* 0x0010000401007387 */ /* 0x0003e20000100800 */
[----:B------:R-:W-:-:S03]  /*9650*/  IMAD R21, R21, c[0x0][0x190], RZ ;  /* 0x0000640015157a24 */ /* 0x000fc600078e02ff */
[----:B------:R4:W-:Y:S01]  /*9660*/  STL [R1+0xf64], R3 ;  /* 0x000f640301007387 */ /* 0x0009e20000100800 */
[----:B0-----:R-:W-:Y:S01]  /*9670*/  LEA.HI.X.SX32 R5, R14, c[0x0][0x16c], 0x1, P2 ;  /* 0x00005b000e057a11 */ /* 0x001fe200010f0eff */
[----:B------:R-:W-:Y:S01]  /*9680*/  IMAD R22, R22, c[0x0][0x190], RZ ;  /* 0x0000640016167a24 */ /* 0x000fe200078e02ff */
[----:B-1----:R-:W-:-:S03]  /*9690*/  LEA R4, P2, R20, c[0x0][0x168], 0x1 ;  /* 0x00005a0014047a11 */ /* 0x002fc600078408ff */
[----:B------:R0:W-:Y:S01]  /*96a0*/  STL [R1+0xeb8], R5 ;  /* 0x000eb80501007387 */ /* 0x0001e20000100800 */
[----:B----4-:R-:W-:-:S03]  /*96b0*/  LEA.HI.X.SX32 R3, R15, c[0x0][0x16c], 0x1, P1 ;  /* 0x00005b000f037a11 */ /* 0x010fc600008f0eff */
[----:B------:R1:W-:Y:S01]  /*96c0*/  STL [R1+0x1014], R4 ;  /* 0x0010140401007387 */ /* 0x0003e20000100800 */
[----:B------:R-:W-:-:S03]  /*96d0*/  IMAD R23, R23, c[0x0][0x190], RZ ;  /* 0x0000640017177a24 */ /* 0x000fc600078e02ff */
[----:B------:R4:W-:Y:S01]  /*96e0*/  STL [R1+0xf58], R3 ;  /* 0x000f580301007387 */ /* 0x0009e20000100800 */
[----:B0-----:R-:W-:Y:S02]  /*96f0*/  LEA R5, P1, R21, c[0x0][0x168], 0x1 ;  /* 0x00005a0015057a11 */ /* 0x001fe400078208ff */
[----:B-1----:R-:W-:Y:S01]  /*9700*/  LEA.HI.X.SX32 R4, R16, c[0x0][0x16c], 0x1, P0 ;  /* 0x00005b0010047a11 */ /* 0x002fe200000f0eff */
[----:B------:R-:W-:Y:S01]  /*9710*/  IMAD R7, R7, c[0x0][0x190], RZ ;  /* 0x0000640007077a24 */ /* 0x000fe200078e02ff */
[----:B----4-:R-:W-:Y:S01]  /*9720*/  LEA R3, P0, R22, c[0x0][0x168], 0x1 ;  /* 0x00005a0016037a11 */ /* 0x010fe200078008ff */
[----:B------:R0:W-:Y:S04]  /*9730*/  STL [R1+0x1070], R5 ;  /* 0x0010700501007387 */ /* 0x0001e80000100800 */
[----:B------:R1:W-:Y:S04]  /*9740*/  STL [R1+0x1008], R4 ;  /* 0x0010080401007387 */ /* 0x0003e80000100800 */
[----:B------:R4:W-:Y:S01]  /*9750*/  STL [R1+0xf6c], R3 ;  /* 0x000f6c0301007387 */ /* 0x0009e20000100800 */
[----:B0-----:R-:W-:-:S02]  /*9760*/  LEA.HI.X.SX32 R5, R17, c[0x0][0x16c], 0x1, P4 ;  /* 0x00005b0011057a11 */ /* 0x001fc400020f0eff */
[----:B-1----:R-:W-:-:S03]  /*9770*/  LEA R4, P4, R23, c[0x0][0x168], 0x1 ;  /* 0x00005a0017047a11 */ /* 0x002fc600078808ff */
[----:B------:R-:W-:Y:S01]  /*9780*/  STL [R1+0xebc], R5 ;  /* 0x000ebc0501007387 */ /* 0x000fe20000100800 */
[----:B----4-:R-:W-:Y:S02]  /*9790*/  LEA.HI.X.SX32 R3, R2, c[0x0][0x16c], 0x1, P6 ;  /* 0x00005b0002037a11 */ /* 0x010fe400030f0eff */
[----:B------:R-:W-:Y:S01]  /*97a0*/  LEA R2, P6, R7, c[0x0][0x168], 0x1 ;  /* 0x00005a0007027a11 */ /* 0x000fe200078c08ff */
[----:B------:R3:W-:Y:S01]  /*97b0*/  STL [R1+0xf70], R4 ;  /* 0x000f700401007387 */ /* 0x0007e20000100800 */
[----:B------:R-:W-:-:S03]  /*97c0*/  LEA.HI.X.SX32 R6, R18, c[0x0][0x16c], 0x1, P5 ;  /* 0x00005b0012067a11 */ /* 0x000fc600028f0eff */
[----:B------:R-:W-:Y:S01]  /*97d0*/  STL [R1+0xf60], R3 ;  /* 0x000f600301007387 */ /* 0x000fe20000100800 */
[----:B------:R-:W-:Y:S02]  /*97e0*/  LEA.HI.X.SX32 R8, R19, c[0x0][0x16c], 0x1, P3 ;  /* 0x00005b0013087a11 */ /* 0x000fe400018f0eff */
[----:B------:R-:W-:Y:S01]  /*97f0*/  LEA.HI.X.SX32 R9, R21, c[0x0][0x16c], 0x1, P1 ;  /* 0x00005b0015097a11 */ /* 0x000fe200008f0eff */
[----:B------:R-:W-:-:S04]  /*9800*/  IMAD.MOV.U32 R25, RZ, RZ, c[0x0][0x188] ;  /* 0x00006200ff197624 */ /* 0x000fc800078e00ff */
[C---:B------:R-:W-:Y:S02]  /*9810*/  IMAD R27, R25.reuse, 0x1f, RZ ;  /* 0x0000001f191b7824 */ /* 0x040fe400078e02ff */
[----:B------:R-:W-:Y:S02]  /*9820*/  IMAD R24, R25, 0x1e, RZ ;  /* 0x0000001e19187824 */ /* 0x000fe400078e02ff */
[----:B---3--:R-:W-:Y:S02]  /*9830*/  IMAD.WIDE R4, R28, 0x2, RZ ;  /* 0x000000021c047825 */ /* 0x008fe400078e02ff */
[----:B------:R0:W5:Y:S04]  /*9840*/  LDL.LU R28, [R1+0x109c] ;  /* 0x00109c00011c7983 */ /* 0x0001680000300800 */
[----:B------:R2:W-:Y:S02]  /*9850*/  STL [R1+0x101c], R2 ;  /* 0x00101c0201007387 */ /* 0x0005e40000100800 */
[----:B--2---:R-:W-:-:S02]  /*9860*/  IMAD.WIDE R2, R0, 0x2, RZ ;  /* 0x0000000200027825 */ /* 0x004fc400078e02ff */
[----:B------:R0:W5:Y:S04]  /*9870*/  LDL.LU R0, [R1+0x1098] ;  /* 0x0010980001007983 */ /* 0x0001680000300800 */
[----:B------:R-:W-:Y:S04]  /*9880*/  STL.64 [R1+0xc78], R4 ;  /* 0x000c780401007387 */ /* 0x000fe80000100a00 */
[----:B------:R1:W-:Y:S04]  /*9890*/  STL [R1+0x1010], R6 ;  /* 0x0010100601007387 */ /* 0x0003e80000100800 */
[----:B------:R2:W-:Y:S01]  /*98a0*/  STL [R1+0xec0], R8 ;  /* 0x000ec00801007387 */ /* 0x0005e20000100800 */
[----:B-1----:R-:W-:-:S03]  /*98b0*/  LEA.HI.X.SX32 R6, R20, c[0x0][0x16c], 0x1, P2 ;  /* 0x00005b0014067a11 */ /* 0x002fc600010f0eff */
[----:B------:R-:W-:Y:S04]  /*98c0*/  STL.64 [R1+0xc70], R2 ;  /* 0x000c700201007387 */ /* 0x000fe80000100a00 */
[----:B------:R1:W-:Y:S01]  /*98d0*/  STL [R1+0xf68], R6 ;  /* 0x000f680601007387 */ /* 0x0003e20000100800 */
[----:B--2---:R-:W-:-:S03]  /*98e0*/  LEA.HI.X.SX32 R8, R23, c[0x0][0x16c], 0x1, P4 ;  /* 0x00005b0017087a11 */ /* 0x004fc600020f0eff */
[----:B------:R-:W-:Y:S01]  /*98f0*/  STL [R1+0x1018], R9 ;  /* 0x0010180901007387 */ /* 0x000fe20000100800 */
[----:B-1----:R-:W-:-:S05]  /*9900*/  LEA.HI.X.SX32 R6, R22, c[0x0][0x16c], 0x1, P0 ;  /* 0x00005b0016067a11 */ /* 0x002fca00000f0eff */
[----:B------:R1:W-:Y:S01]  /*9910*/  STL [R1+0xec4], R6 ;  /* 0x000ec40601007387 */ /* 0x0003e20000100800 */
[----:B------:R-:W-:-:S03]  /*9920*/  IMAD.WIDE R10, R27, 0x2, R4 ;  /* 0x000000021b0a7825 */ /* 0x000fc600078e0204 */
[----:B------:R2:W-:Y:S01]  /*9930*/  STL [R1+0xec8], R8 ;  /* 0x000ec80801007387 */ /* 0x0005e20000100800 */
[----:B-1----:R-:W-:-:S05]  /*9940*/  LEA.HI.X.SX32 R6, R7, c[0x0][0x16c], 0x1, P6 ;  /* 0x00005b0007067a11 */ /* 0x002fca00030f0eff */
[----:B------:R1:W-:Y:S01]  /*9950*/  STL [R1+0xf74], R6 ;  /* 0x000f740601007387 */ /* 0x0003e20000100800 */
[----:B--2---:R-:W-:-:S03]  /*9960*/  IMAD.WIDE R8, R24, 0x2, R4 ;  /* 0x0000000218087825 */ /* 0x004fc600078e0204 */
[----:B------:R2:W-:Y:S01]  /*9970*/  STL.64 [R1+0xe68], R10 ;  /* 0x000e680a01007387 */ /* 0x0005e20000100a00 */
[----:B-1----:R-:W-:-:S05]  /*9980*/  IMAD.WIDE R6, R27, 0x2, R2 ;  /* 0x000000021b067825 */ /* 0x002fca00078e0202 */
[----:B------:R1:W-:Y:S01]  /*9990*/  STL.64 [R1+0xe60], R6 ;  /* 0x000e600601007387 */ /* 0x0003e20000100a00 */
[----:B------:R-:W-:-:S03]  /*99a0*/  IMAD R27, R25, 0x1d, RZ ;  /* 0x0000001d191b7824 */ /* 0x000fc600078e02ff */
[----:B------:R3:W-:Y:S01]  /*99b0*/  STL.64 [R1+0xe58], R8 ;  /* 0x000e580801007387 */ /* 0x0007e20000100a00 */
[----:B--2---:R-:W-:-:S04]  /*99c0*/  IMAD.WIDE R10, R27, 0x2, R4 ;  /* 0x000000021b0a7825 */ /* 0x004fc800078e0204 */
[----:B-1----:R-:W-:-:S05]  /*99d0*/  IMAD.WIDE R6, R24, 0x2, R2 ;  /* 0x0000000218067825 */ /* 0x002fca00078e0202 */
[----:B------:R1:W-:Y:S01]  /*99e0*/  STL.64 [R1+0xe50], R6 ;  /* 0x000e500601007387 */ /* 0x0003e20000100a00 */
[----:B------:R-:W-:-:S03]  /*99f0*/  IMAD R24, R25, 0x1c, RZ ;  /* 0x0000001c19187824 */ /* 0x000fc600078e02ff */
[----:B------:R2:W-:Y:S01]  /*9a00*/  STL.64 [R1+0xe48], R10 ;  /* 0x000e480a01007387 */ /* 0x0005e20000100a00 */
[----:B---3--:R-:W-:-:S04]  /*9a10*/  IMAD.WIDE R8, R24, 0x2, R4 ;  /* 0x0000000218087825 */ /* 0x008fc800078e0204 */
        /* <DEDUP_REMOVED lines=57> */
[----:B------:R-:W-:-:S03]  /*9db0*/  IMAD.SHL.U32 R24, R25, 0x10, RZ ;  /* 0x0000001019187824 */ /* 0x000fc600078e00ff */
        /* <DEDUP_REMOVED lines=27> */
[----:B-1----:R-:W-:-:S04]  /*9f70*/  IMAD.WIDE R6, R24, 0x2, R2 ;  /* 0x0000000218067825 */ /* 0x002fc800078e0202 */
[----:B------:R-:W-:Y:S01]  /*9f80*/  IMAD R24, R25, 0xa, RZ ;  /* 0x0000000a19187824 */ /* 0x000fe200078e02ff */
[----:B------:R1:W-:Y:S03]  /*9f90*/  STL.64 [R1+0xd30], R6 ;  /* 0x000d300601007387 */ /* 0x0003e60000100a00 */
[----:B---3--:R-:W-:Y:S01]  /*9fa0*/  IMAD.WIDE R8, R24, 0x2, R4 ;  /* 0x0000000218087825 */ /* 0x008fe200078e0204 */
[----:B------:R2:W-:Y:S03]  /*9fb0*/  STL.64 [R1+0xd28], R10 ;  /* 0x000d280a01007387 */ /* 0x0005e60000100a00 */
[----:B-1----:R-:W-:-:S04]  /*9fc0*/  IMAD.WIDE R6, R27, 0x2, R2 ;  /* 0x000000021b067825 */ /* 0x002fc800078e0202 */
[----:B------:R-:W-:Y:S01]  /*9fd0*/  IMAD R27, R25, 0x9, RZ ;  /* 0x00000009191b7824 */ /* 0x000fe200078e02ff */
[----:B------:R1:W-:Y:S03]  /*9fe0*/  STL.64 [R1+0xd20], R6 ;  /* 0x000d200601007387 */ /* 0x0003e60000100a00 */
[----:B--2---:R-:W-:Y:S01]  /*9ff0*/  IMAD.WIDE R10, R27, 0x2, R4 ;  /* 0x000000021b0a7825 */ /* 0x004fe200078e0204 */
[----:B------:R2:W-:Y:S03]  /*a000*/  STL.64 [R1+0xd18], R8 ;  /* 0x000d180801007387 */ /* 0x0005e60000100a00 */
[----:B-1----:R-:W-:-:S04]  /*a010*/  IMAD.WIDE R6, R24, 0x2, R2 ;  /* 0x0000000218067825 */ /* 0x002fc800078e0202 */
[----:B------:R-:W-:Y:S01]  /*a020*/  IMAD.SHL.U32 R24, R25, 0x8, RZ ;  /* 0x0000000819187824 */ /* 0x000fe200078e00ff */
[----:B------:R1:W-:Y:S01]  /*a030*/  STL.64 [R1+0xd10], R6 ;  /* 0x000d100601007387 */ /* 0x0003e20000100a00 */
[----:B--2---:R-:W-:-:S03]  /*a040*/  IMAD.WIDE R8, R27, 0x2, R2 ;  /* 0x000000021b087825 */ /* 0x004fc600078e0202 */
[----:B------:R-:W-:Y:S01]  /*a050*/  STL.64 [R1+0xd08], R10 ;  /* 0x000d080a01007387 */ /* 0x000fe20000100a00 */
[----:B------:R-:W-:-:S03]  /*a060*/  IMAD R27, R25, 0x7, RZ ;  /* 0x00000007191b7824 */ /* 0x000fc600078e02ff */
[----:B------:R2:W-:Y:S01]  /*a070*/  STL.64 [R1+0xd00], R8 ;  /* 0x000d000801007387 */ /* 0x0005e20000100a00 */
[----:B-1----:R-:W-:-:S05]  /*a080*/  IMAD.WIDE R6, R24, 0x2, R4 ;  /* 0x0000000218067825 */ /* 0x002fca00078e0204 */
[----:B------:R1:W-:Y:S01]  /*a090*/  STL.64 [R1+0xcf8], R6 ;  /* 0x000cf80601007387 */ /* 0x0003e20000100a00 */
[----:B--2---:R-:W-:-:S04]  /*a0a0*/  IMAD.WIDE R8, R24, 0x2, R2 ;  /* 0x0000000218087825 */ /* 0x004fc800078e0202 */
[----:B------:R-:W-:Y:S01]  /*a0b0*/  IMAD.WIDE R12, R27, 0x2, R4 ;  /* 0x000000021b0c7825 */ /* 0x000fe200078e0204 */
[----:B------:R2:W-:Y:S03]  /*a0c0*/  STL.64 [R1+0xcf0], R8 ;  /* 0x000cf00801007387 */ /* 0x0005e60000100a00 */
[----:B-1----:R-:W-:Y:S02]  /*a0d0*/  IMAD R6, R25, 0x6, RZ ;  /* 0x0000000619067824 */ /* 0x002fe400078e02ff */
[----:B------:R-:W-:Y:S01]  /*a0e0*/  IMAD.WIDE R10, R27, 0x2, R2 ;  /* 0x000000021b0a7825 */ /* 0x000fe200078e0202 */
[----:B------:R-:W-:Y:S03]  /*a0f0*/  STL.64 [R1+0xce8], R12 ;  /* 0x000ce80c01007387 */ /* 0x000fe60000100a00 */
[----:B------:R-:W-:-:S02]  /*a100*/  IMAD R24, R25, 0x5, RZ ;  /* 0x0000000519187824 */ /* 0x000fc400078e02ff */
[C---:B--2---:R-:W-:Y:S01]  /*a110*/  IMAD.WIDE R8, R6.reuse, 0x2, R4 ;  /* 0x0000000206087825 */ /* 0x044fe200078e0204 */
[----:B------:R-:W-:Y:S03]  /*a120*/  STL.64 [R1+0xce0], R10 ;  /* 0x000ce00a01007387 */ /* 0x000fe60000100a00 */
[----:B------:R-:W-:Y:S01]  /*a130*/  IMAD.WIDE R6, R6, 0x2, R2 ;  /* 0x0000000206067825 */ /* 0x000fe200078e0202 */
[----:B------:R1:W-:Y:S04]  /*a140*/  STL.64 [R1+0xcd8], R8 ;  /* 0x000cd80801007387 */ /* 0x0003e80000100a00 */
[----:B------:R2:W-:Y:S01]  /*a150*/  STL.64 [R1+0xcd0], R6 ;  /* 0x000cd00601007387 */ /* 0x0005e20000100a00 */
[----:B------:R-:W-:-:S02]  /*a160*/  IMAD.SHL.U32 R25, R25, 0x4, RZ ;  /* 0x0000000419197824 */ /* 0x000fc400078e00ff */
[----:B------:R-:W-:Y:S02]  /*a170*/  IMAD.MOV.U32 R27, RZ, RZ, c[0x0][0x188] ;  /* 0x00006200ff1b7624 */ /* 0x000fe400078e00ff */
[----:B-1----:R-:W-:-:S04]  /*a180*/  IMAD.WIDE R8, R24, 0x2, R4 ;  /* 0x0000000218087825 */ /* 0x002fc800078e0204 */
[----:B--2---:R-:W-:Y:S01]  /*a190*/  IMAD.WIDE R6, R24, 0x2, R2 ;  /* 0x0000000218067825 */ /* 0x004fe200078e0202 */
[----:B------:R1:W-:Y:S04]  /*a1a0*/  STL.64 [R1+0xcc8], R8 ;  /* 0x000cc80801007387 */ /* 0x0003e80000100a00 */
[----:B------:R2:W-:Y:S01]  /*a1b0*/  STL.64 [R1+0xcc0], R6 ;  /* 0x000cc00601007387 */ /* 0x0005e20000100a00 */
[----:B------:R-:W-:Y:S02]  /*a1c0*/  IMAD R24, R27, 0x3, RZ ;  /* 0x000000031b187824 */ /* 0x000fe400078e02ff */
[----:B-1----:R-:W-:-:S04]  /*a1d0*/  IMAD.WIDE R8, R25, 0x2, R4 ;  /* 0x0000000219087825 */ /* 0x002fc800078e0204 */
[----:B--2---:R-:W-:Y:S01]  /*a1e0*/  IMAD.WIDE R6, R25, 0x2, R2 ;  /* 0x0000000219067825 */ /* 0x004fe200078e0202 */
[----:B------:R1:W-:Y:S03]  /*a1f0*/  STL.64 [R1+0xcb8], R8 ;  /* 0x000cb80801007387 */ /* 0x0003e60000100a00 */
[----:B------:R-:W-:Y:S01]  /*a200*/  IMAD.SHL.U32 R25, R27, 0x2, RZ ;  /* 0x000000021b197824 */ /* 0x000fe200078e00ff */
[----:B------:R2:W-:Y:S03]  /*a210*/  STL.64 [R1+0xcb0], R6 ;  /* 0x000cb00601007387 */ /* 0x0005e60000100a00 */
[----:B------:R-:W-:-:S04]  /*a220*/  IMAD.WIDE R10, R25, 0x2, R4 ;  /* 0x00000002190a7825 */ /* 0x000fc800078e0204 */
[----:B-1----:R-:W-:-:S04]  /*a230*/  IMAD.WIDE R8, R24, 0x2, R4 ;  /* 0x0000000218087825 */ /* 0x002fc800078e0204 */
[--C-:B--2---:R-:W-:Y:S01]  /*a240*/  IMAD.WIDE R6, R24, 0x2, R2.reuse ;  /* 0x0000000218067825 */ /* 0x104fe200078e0202 */
[----:B------:R1:W-:Y:S04]  /*a250*/  STL.64 [R1+0xca8], R8 ;  /* 0x000ca80801007387 */ /* 0x0003e80000100a00 */
[----:B------:R2:W-:Y:S04]  /*a260*/  STL.64 [R1+0xca0], R6 ;  /* 0x000ca00601007387 */ /* 0x0005e80000100a00 */
[----:B------:R0:W-:Y:S01]  /*a270*/  STL.64 [R1+0xc98], R10 ;  /* 0x000c980a01007387 */ /* 0x0001e20000100a00 */
[----:B-1----:R-:W-:-:S04]  /*a280*/  IMAD.WIDE R8, R25, 0x2, R2 ;  /* 0x0000000219087825 */ /* 0x002fc800078e0202 */
[C---:B--2---:R-:W-:Y:S01]  /*a290*/  IMAD.WIDE R6, R27.reuse, 0x2, R4 ;  /* 0x000000021b067825 */ /* 0x044fe200078e0204 */
[----:B------:R0:W-:Y:S03]  /*a2a0*/  STL.64 [R1+0xc90], R8 ;  /* 0x000c900801007387 */ /* 0x0001e60000100a00 */
[----:B------:R-:W-:Y:S01]  /*a2b0*/  IMAD.WIDE R4, R27, 0x2, R2 ;  /* 0x000000021b047825 */ /* 0x000fe200078e0202 */
[----:B------:R0:W-:Y:S04]  /*a2c0*/  STL.64 [R1+0xc88], R6 ;  /* 0x000c880601007387 */ /* 0x0001e80000100a00 */
[----:B------:R0:W-:Y:S01]  /*a2d0*/  STL.64 [R1+0xc80], R4 ;  /* 0x000c800401007387 */ /* 0x0001e20000100a00 */
[----:B------:R-:W-:-:S02]  /*a2e0*/  IMAD.MOV.U32 R2, RZ, RZ, c[0x0][0x160] ;  /* 0x00005800ff027624 */ /* 0x000fc400078e00ff */
[----:B------:R-:W-:Y:S02]  /*a2f0*/  IMAD.MOV.U32 R3, RZ, RZ, c[0x0][0x164] ;  /* 0x00005900ff037624 */ /* 0x000fe400078e00ff */
.L_x_2:
[----:B------:R1:W-:Y:S04]  /*a300*/  STL.64 [R1+0x2390], R8 ;  /* 0x0023900801007387 */ /* 0x0003e80000100a00 */
[----:B01----:R-:W2:Y:S04]  /*a310*/  LDL.64 R8, [R1+0xc78] ;  /* 0x000c780001087983 */ /* 0x003ea80000100a00 */
[----:B-----5:R0:W-:Y:S04]  /*a320*/  STL.64 [R1+0x2388], R20 ;  /* 0x0023881401007387 */ /* 0x0201e80000100a00 */
[----:B0-----:R-:W3:Y:S04]  /*a330*/  LDL.64 R20, [R1+0xc70] ;  /* 0x000c700001147983 */ /* 0x001ee80000100a00 */
[----:B------:R-:W-:Y:S04]  /*a340*/  STL.64 [R1+0x2380], R18 ;  /* 0x0023801201007387 */ /* 0x000fe80000100a00 */
[----:B------:R-:W-:Y:S04]  /*a350*/  STL.64 [R1+0x2378], R22 ;  /* 0x0023781601007387 */ /* 0x000fe80000100a00 */
[----:B------:R-:W-:Y:S04]  /*a360*/  STL [R1+0x23a0], R23 ;  /* 0x0023a01701007387 */ /* 0x000fe80000100800 */
[----:B------:R-:W-:Y:S04]  /*a370*/  STL [R1+0x2398], R22 ;  /* 0x0023981601007387 */ /* 0x000fe80000100800 */
[----:B------:R-:W-:Y:S04]  /*a380*/  STL [R1+0x23a4], R22 ;  /* 0x0023a41601007387 */ /* 0x000fe80000100800 */
[----:B------:R-:W-:Y:S04]  /*a390*/  STL.64 [R1+0x2350], R12 ;  /* 0x0023500c01007387 */ /* 0x000fe80000100a00 */
[----:B------:R-:W-:Y:S04]  /*a3a0*/  STL.64 [R1+0x2370], R12 ;  /* 0x0023700c01007387 */ /* 0x000fe80000100a00 */
[----:B------:R-:W-:Y:S04]  /*a3b0*/  STL [R1+0x239c], R13 ;  /* 0x00239c0d01007387 */ /* 0x000fe80000100800 */
[----:B------:R-:W-:Y:S04]  /*a3c0*/  STL.64 [R1+0x2348], R14 ;  /* 0x0023480e01007387 */ /* 0x000fe80000100a00 */
[----:B------:R-:W-:Y:S04]  /*a3d0*/  STL.64 [R1+0x2360], R14 ;  /* 0x0023600e01007387 */ /* 0x000fe80000100a00 */
[----:B------:R-:W-:Y:S04]  /*a3e0*/  STL.64 [R1+0x2340], R26 ;  /* 0x0023401a01007387 */ /* 0x000fe80000100a00 */
[----:B------:R-:W-:Y:S04]  /*a3f0*/  STL [R1+0x2368], R26 ;  /* 0x0023681a01007387 */ /* 0x000fe80000100800 */
[----:B------:R-:W-:Y:S04]  /*a400*/  STL.64 [R1+0x2328], R10 ;  /* 0x0023280a01007387 */ /* 0x000fe80000100a00 */
[----:B------:R-:W-:Y:S04]  /*a410*/  STL [R1+0x2358], R10 ;  /* 0x0023580a01007387 */ /* 0x000fe80000100800 */
[----:B------:R-:W-:Y:S04]  /*a420*/  STL.64 [R1+0x2320], R16 ;  /* 0x0023201001007387 */ /* 0x000fe80000100a00 */
[----:B-----5:R-:W-:Y:S04]  /*a430*/  STL [R1+0x22ec], R28 ;  /* 0x0022ec1c01007387 */ /* 0x020fe80000100800 */
[----:B------:R0:W-:Y:S04]  /*a440*/  STL [R1+0x22e8], R0 ;  /* 0x0022e80001007387 */ /* 0x0001e80000100800 */
[----:B0-----:R-:W4:Y:S04]  /*a450*/  LDL R0, [R1+0x120] ;  /* 0x0001200001007983 */ /* 0x001f280000100800 */
[----:B------:R-:W-:Y:S04]  /*a460*/  STL [R1+0x2240], R29 ;  /* 0x0022401d01007387 */ /* 0x000fe80000100800 */
[----:B------:R-:W4:Y:S04]  /*a470*/  LDL.64 R10, [R1+0xc80] ;  /* 0x000c8000010a7983 */ /* 0x000f280000100a00 */
[----:B------:R-:W4:Y:S01]  /*a480*/  LDL.64 R18, [R1+0xc88] ;  /* 0x000c880001127983 */ /* 0x000f220000100a00 */
[----:B------:R-:W-:-:S02]  /*a490*/  PRMT R25, RZ, 0x7610, R25 ;  /* 0x00007610ff197816 */ /* 0x000fc40000000019 */
[----:B------:R-:W-:Y:S02]  /*a4a0*/  PRMT R22, RZ, 0x7610, R22 ;  /* 0x00007610ff167816 */ /* 0x000fe40000000016 */
[----:B------:R-:W-:Y:S02]  /*a4b0*/  PRMT R23, RZ, 0x7610, R23 ;  /* 0x00007610ff177816 */ /* 0x000fe40000000017 */
[----:B------:R-:W-:Y:S02]  /*a4c0*/  PRMT R13, RZ, 0x7610, R13 ;  /* 0x00007610ff0d7816 */ /* 0x000fe4000000000d */
[-C--:B--2---:R-:W-:Y:S02]  /*a4d0*/  IADD3 R6, P0, R8, R2.reuse, RZ ;  /* 0x0000000208067210 */ /* 0x084fe40007f1e0ff */
[----:B---3--:R-:W-:-:S05]  /*a4e0*/  IADD3 R4, P1, R20, R2, RZ ;  /* 0x0000000214047210 */ /* 0x008fca0007f3e0ff */
[--C-:B------:R-:W-:Y:S02]  /*a4f0*/  IMAD.X R5, R21, 0x1, R3.reuse, P1 ;  /* 0x0000000115057824 */ /* 0x100fe400008e0603 */
[----:B------:R-:W-:Y:S01]  /*a500*/  IMAD.X R7, R9, 0x1, R3, P0 ;  /* 0x0000000109077824 */ /* 0x000fe200000e0603 */
[----:B------:R-:W2:Y:S04]  /*a510*/  LDL.64 R20, [R1+0xc98] ;  /* 0x000c980001147983 */ /* 0x000ea80000100a00 */
[----:B------:R-:W3:Y:S01]  /*a520*/  LDL.64 R8, [R1+0xc90] ;  /* 0x000c900001087983 */ /* 0x000ee20000100a00 */
[C---:B----4-:R-:W-:Y:S02]  /*a530*/  ISETP.GT.AND P2, PT, R0.reuse, RZ, PT ;  /* 0x000000ff0000720c */ /* 0x050fe40003f44270 */
[----:B------:R-:W-:-:S11]  /*a540*/  ISETP.GT.AND P3, PT, R0, 0x1, PT ;  /* 0x000000010000780c */ /* 0x000fd60003f64270 */
[----:B------:R0:W4:Y:S04]  /*a550*/  @P2 LDG.E.U16 R25, [R4.64] ;  /* 0x0000000404192981 */ /* 0x000128000c1e1500 */
[----:B------:R1:W2:Y:S01]  /*a560*/  @P2 LDG.E.U16 R22, [R6.64] ;  /* 0x0000000406162981 */ /* 0x0002a2000c1e1500 */
[----:B0-----:R-:W-:-:S05]  /*a570*/  IADD3 R4, P1, R10, R2, RZ ;  /* 0x000000020a047210 */ /* 0x001fca0007f3e0ff */
[----:B------:R-:W-:Y:S01]  /*a580*/  IMAD.X R5, R11, 0x1, R3, P1 ;  /* 0x000000010b057824 */ /* 0x000fe200008e0603 */
[----:B-1----:R-:W-:-:S04]  /*a590*/  IADD3 R6, P0, R18, R2, RZ ;  /* 0x0000000212067210 */ /* 0x002fc80007f1e0ff */
[----:B------:R-:W2:Y:S01]  /*a5a0*/  @P3 LDG.E.U16 R23, [R4.64] ;  /* 0x0000000404173981 */ /* 0x000ea2000c1e1500 */
[----:B------:R-:W-:-:S05]  /*a5b0*/  IMAD.X R7, R19, 0x1, R3, P0 ;  /* 0x0000000113077824 */ /* 0x000fca00000e0603 */
[----:B------:R-:W2:Y:S04]  /*a5c0*/  @P3 LDG.E.U16 R13, [R6.64] ;  /* 0x00000004060d3981 */ /* 0x000ea8000c1e1500 */
[----:B----4-:R-:W-:Y:S04]  /*a5d0*/  STL [R1+0x22d0], R25 ;  /* 0x0022d01901007387 */ /* 0x010fe80000100800 */
[----:B------:R-:W-:Y:S04]  /*a5e0*/  STL [R1+0x22d4], R25 ;  /* 0x0022d41901007387 */ /* 0x000fe80000100800 */
[----:B------:R-:W-:Y:S04]  /*a5f0*/  STL [R1+0x22d8], R25 ;  /* 0x0022d81901007387 */ /* 0x000fe80000100800 */
[----:B------:R-:W-:Y:S04]  /*a600*/  STL [R1+0x22dc], R25 ;  /* 0x0022dc1901007387 */ /* 0x000fe80000100800 */
[----:B------:R-:W-:Y:S04]  /*a610*/  STL [R1+0x22e0], R25 ;  /* 0x0022e01901007387 */ /* 0x000fe80000100800 */
[----:B------:R-:W-:Y:S04]  /*a620*/  STL [R1+0x22e4], R25 ;  /* 0x0022e41901007387 */ /* 0x000fe80000100800 */
[----:B------:R-:W-:Y:S04]  /*a630*/  STL.64 [R1+0x2318], R24 ;  /* 0x0023181801007387 */ /* 0x000fe80000100a00 */
[----:B------:R-:W-:Y:S04]  /*a640*/  STL.64 [R1+0x2338], R24 ;  /* 0x0023381801007387 */ /* 0x000fe80000100a00 */
[----:B--2---:R0:W-:Y:S04]  /*a650*/  STL [R1], R22 ;  /* 0x0000001601007387 */ /* 0x0041e80000100800 */
[----:B0-----:R-:W2:Y:S04]  /*a660*/  LDL.LU R22, [R1+0x23a4] ;  /* 0x0023a40001167983 */ /* 0x001ea80000300800 */
[----:B------:R-:W4:Y:S04]  /*a670*/  LDL.64 R10, [R1+0xca0] ;  /* 0x000ca000010a7983 */ /* 0x000f280000100a00 */
[----:B------:R-:W4:Y:S04]  /*a680*/  LDL.64 R18, [R1+0xca8] ;  /* 0x000ca80001127983 */ /* 0x000f280000100a00 */
[----:B------:R0:W-:Y:S04]  /*a690*/  STL [R1+0xc], R23 ;  /* 0x00000c1701007387 */ /* 0x0001e80000100800 */
[----:B0-----:R-:W4:Y:S04]  /*a6a0*/  LDL.LU R23, [R1+0x23a0] ;  /* 0x0023a00001177983 */ /* 0x001f280000300800 */
[----:B------:R0:W-:Y:S04]  /*a6b0*/  STL [R1+0x10], R13 ;  /* 0x0000100d01007387 */ /* 0x0001e80000100800 */
[----:B0-----:R-:W4:Y:S01]  /*a6c0*/  LDL.LU R13, [R1+0x239c] ;  /* 0x00239c00010d7983 */ /* 0x001f220000300800 */
[----:B------:R-:W-:-:S02]  /*a6d0*/  ISETP.GT.AND P2, PT, R0, 0x2, PT ;  /* 0x000000020000780c */ /* 0x000fc40003f44270 */
[-C--:B------:R-:W-:Y:S02]  /*a6e0*/  IADD3 R6, P0, R20, R2.reuse, RZ ;  /* 0x0000000214067210 */ /* 0x080fe40007f1e0ff */
[----:B---3--:R-:W-:-:S03]  /*a6f0*/  IADD3 R4, P1, R8, R2, RZ ;  /* 0x0000000208047210 */ /* 0x008fc60007f3e0ff */
[--C-:B------:R-:W-:Y:S02]  /*a700*/  IMAD.X R7, R21, 0x1, R3.reuse, P0 ;  /* 0x0000000115077824 */ /* 0x100fe400000e0603 */
[----:B------:R-:W-:Y:S01]  /*a710*/  IMAD.X R5, R9, 0x1, R3, P1 ;  /* 0x0000000109057824 */ /* 0x000fe200008e0603 */
[----:B------:R-:W-:Y:S01]  /*a720*/  ISETP.GT.AND P3, PT, R0, 0x3, PT ;  /* 0x000000030000780c */ /* 0x000fe20003f64270 */
[----:B------:R-:W3:Y:S01]  /*a730*/  LDL.64 R8, [R1+0xcb0] ;  /* 0x000cb00001087983 */ /* 0x000ee20000100a00 */
[----:B------:R-:W-:-:S03]  /*a740*/  PRMT R12, RZ, 0x7610, R12 ;  /* 0x00007610ff0c7816 */ /* 0x000fc6000000000c */
[----:B------:R-:W3:Y:S01]  /*a750*/  LDL.64 R20, [R1+0xcb8] ;  /* 0x000cb80001147983 */ /* 0x000ee20000100a00 */
[----:B--2---:R-:W-:-:S06]  /*a760*/  PRMT R22, RZ, 0x7610, R22 ;  /* 0x00007610ff167816 */ /* 0x004fcc0000000016 */
[----:B------:R0:W2:Y:S01]  /*a770*/  @P2 LDG.E.U16 R22, [R4.64] ;  /* 0x0000000404162981 */ /* 0x0000a2000c1e1500 */
[----:B----4-:R-:W-:Y:S02]  /*a780*/  PRMT R23, RZ, 0x7610, R23 ;  /* 0x00007610ff177816 */ /* 0x010fe40000000017 */
[----:B0-----:R-:W-:-:S04]  /*a790*/  IADD3 R4, P1, R10, R2, RZ ;  /* 0x000000020a047210 */ /* 0x001fc80007f3e0ff */
[----:B------:R0:W4:Y:S01]  /*a7a0*/  @P2 LDG.E.U16 R23, [R6.64] ;  /* 0x0000000406172981 */ /* 0x000122000c1e1500 */
[----:B------:R-:W-:Y:S01]  /*a7b0*/  IMAD.X R5, R11, 0x1, R3, P1 ;  /* 0x000000010b057824 */ /* 0x000fe200008e0603 */
[----:B0-----:R-:W-:Y:S02]  /*a7c0*/  IADD3 R6, P0, R18, R2, RZ ;  /* 0x0000000212067210 */ /* 0x001fe40007f1e0ff */
[----:B------:R-:W-:-:S03]  /*a7d0*/  PRMT R13, RZ, 0x7610, R13 ;  /* 0x00007610ff0d7816 */ /* 0x000fc6000000000d */
[----:B------:R-:W-:-:S03]  /*a7e0*/  IMAD.X R7, R19, 0x1, R3, P0 ;  /* 0x0000000113077824 */ /* 0x000fc600000e0603 */
[----:B------:R3:W4:Y:S04]  /*a7f0*/  @P3 LDG.E.U16 R13, [R4.64] ;  /* 0x00000004040d3981 */ /* 0x000728000c1e1500 */
[----:B------:R-:W4:Y:S01]  /*a800*/  @P3 LDG.E.U16 R12, [R6.64] ;  /* 0x00000004060c3981 */ /* 0x000f22000c1e1500 */
[----:B---3--:R-:W-:-:S05]  /*a810*/  IADD3 R4, P1, R8, R2, RZ ;  /* 0x0000000208047210 */ /* 0x008fca0007f3e0ff */
[----:B------:R-:W-:Y:S01]  /*a820*/  IMAD.X R5, R9, 0x1, R3, P1 ;  /* 0x0000000109057824 */ /* 0x000fe200008e0603 */
[----:B--2---:R0:W-:Y:S04]  /*a830*/  STL [R1+0x1c], R22 ;  /* 0x00001c1601007387 */ /* 0x0041e80000100800 */
[----:B0-----:R-:W2:Y:S04]  /*a840*/  LDL.LU R22, [R1+0x2398] ;  /* 0x0023980001167983 */ /* 0x001ea80000300800 */
[----:B------:R-:W3:Y:S04]  /*a850*/  LDL.64 R10, [R1+0xcc0] ;  /* 0x000cc000010a7983 */ /* 0x000ee80000100a00 */
[----:B------:R-:W3:Y:S04]  /*a860*/  LDL.64 R18, [R1+0xcc8] ;  /* 0x000cc80001127983 */ /* 0x000ee80000100a00 */
[----:B----4-:R-:W-:Y:S04]  /*a870*/  STL [R1+0xdc], R12 ;  /* 0x0000dc0c01007387 */ /* 0x010fe80000100800 */
[----:B------:R0:W-:Y:S04]  /*a880*/  STL [R1+0x24], R13 ;  /* 0x0000240d01007387 */ /* 0x0001e80000100800 */
[----:B0-----:R-:W4:Y:S04]  /*a890*/  LDL.64 R12, [R1+0xcd0] ;  /* 0x000cd000010c7983 */ /* 0x001f280000100a00 */
[----:B------:R-:W4:Y:S01]  /*a8a0*/  LDL.LU.64 R8, [R1+0x2390] ;  /* 0x0023900001087983 */ /* 0x000f220000300a00 */
[----:B------:R-:W-:-:S02]  /*a8b0*/  ISETP.GT.AND P2, PT, R0, 0x4, PT ;  /* 0x000000040000780c */ /* 0x000fc40003f44270 */
[----:B------:R-:W-:-:S05]  /*a8c0*/  IADD3 R6, P0, R20, R2, RZ ;  /* 0x0000000214067210 */ /* 0x000fca0007f1e0ff */
[----:B------:R-:W-:Y:S01]  /*a8d0*/  IMAD.X R7, R21, 0x1, R3, P0 ;  /* 0x0000000115077824 */ /* 0x000fe200000e0603 */
[----:B------:R-:W-:Y:S01]  /*a8e0*/  ISETP.GT.AND P3, PT, R0, 0x5, PT ;  /* 0x000000050000780c */ /* 0x000fe20003f64270 */
[----:B------:R-:W4:Y:S01]  /*a8f0*/  LDL.LU.64 R20, [R1+0x2388] ;  /* 0x0023880001147983 */ /* 0x000f220000300a00 */
[----:B--2---:R-:W-:-:S06]  /*a900*/  PRMT R22, RZ, 0x7610, R22 ;  /* 0x00007610ff167816 */ /* 0x004fcc0000000016 */
[----:B------:R3:W2:Y:S02]  /*a910*/  @P2 LDG.E.U16 R22, [R4.64] ;  /* 0x0000000404162981 */ /* 0x0006a4000c1e1500 */
[----:B---3--:R-:W-:Y:S02]  /*a920*/  IADD3 R4, P1, R10, R2, RZ ;  /* 0x000000020a047210 */ /* 0x008fe40007f3e0ff */
[----:B----4-:R-:W-:Y:S02]  /*a930*/  PRMT R8, RZ, 0x7610, R8 ;  /* 0x00007610ff087816 */ /* 0x010fe40000000008 */
[----:B------:R-:W-:-:S04]  /*a940*/  PRMT R9, RZ, 0x7610, R9 ;  /* 0x00007610ff097816 */ /* 0x000fc80000000009 */
[----:B------:R0:W3:Y:S02]  /*a950*/  @P2 LDG.E.U16 R8, [R6.64] ;  /* 0x0000000406082981 */ /* 0x0000e4000c1e1500 */
[----:B0-----:R-:W-:-:S04]  /*a960*/  IMAD.MOV.U32 R7, RZ, RZ, R11 ;  /* 0x000000ffff077224 */ /* 0x001fc800078e000b */
[----:B------:R-:W-:Y:S02]  /*a970*/  IMAD.X R5, R7, 0x1, R3, P1 ;  /* 0x0000000107057824 */ /* 0x000fe400008e0603 */
[----:B------:R-:W-:-:S06]  /*a980*/  IMAD.MOV.U32 R7, RZ, RZ, R9 ;  /* 0x000000ffff077224 */ /* 0x000fcc00078e0009 */
[----:B------:R0:W4:Y:S01]  /*a990*/  @P3 LDG.E.U16 R7, [R4.64] ;  /* 0x0000000404073981 */ /* 0x000122000c1e1500 */
[----:B------:R-:W-:Y:S01]  /*a9a0*/  IMAD.MOV.U32 R6, RZ, RZ, R10 ;  /* 0x000000ffff067224 */ /* 0x000fe200078e000a */
[----:B------:R-:W-:Y:S02]  /*a9b0*/  ISETP.GT.AND P0, PT, R0, 0x6, PT ;  /* 0x000000060000780c */ /* 0x000fe40003f04270 */
[-C--:B------:R-:W-:Y:S02]  /*a9c0*/  IADD3 R6, P1, R12, R2.reuse, RZ ;  /* 0x000000020c067210 */ /* 0x080fe40007f3e0ff */
[----:B------:R-:W-:Y:S01]  /*a9d0*/  PRMT R14, RZ, 0x7610, R14 ;  /* 0x00007610ff0e7816 */ /* 0x000fe2000000000e */
[----:B0-----:R-:W-:Y:S02]  /*a9e0*/  IMAD.MOV.U32 R5, RZ, RZ, R13 ;  /* 0x000000ffff057224 */ /* 0x001fe400078e000d */
[----:B------:R-:W-:Y:S01]  /*a9f0*/  IMAD.MOV.U32 R4, RZ, RZ, R12 ;  /* 0x000000ffff047224 */ /* 0x000fe200078e000c */
[----:B------:R-:W-:Y:S01]  /*aa00*/  PRMT R15, RZ, 0x7610, R15 ;  /* 0x00007610ff0f7816 */ /* 0x000fe2000000000f */
[----:B--2---:R-:W-:Y:S04]  /*aa10*/  STL [R1+0xf8], R22 ;  /* 0x0000f81601007387 */ /* 0x004fe80000100800 */
[----:B------:R0:W-:Y:S04]  /*aa20*/  STL [R1+0x20], R23 ;  /* 0x0000201701007387 */ /* 0x0001e80000100800 */
[----:B------:R-:W2:Y:S04]  /*aa30*/  LDL.64 R10, [R1+0xce0] ;  /* 0x000ce000010a7983 */ /* 0x000ea80000100a00 */
[----:B0-----:R-:W2:Y:S04]  /*aa40*/  LDL.64 R22, [R1+0xcd8] ;  /* 0x000cd80001167983 */ /* 0x001ea80000100a00 */
[----:B---3--:R0:W-:Y:S04]  /*aa50*/  STL [R1+0xfc], R8 ;  /* 0x0000fc0801007387 */ /* 0x0081e80000100800 */
[----:B------:R1:W-:Y:S01]  /*aa60*/  STL.S16 [R1+0x108], R9 ;  /* 0x0001080901007387 */ /* 0x0003e20000100600 */
[----:B0-----:R-:W-:-:S05]  /*aa70*/  IADD3 R8, P2, R18, R2, RZ ;  /* 0x0000000212087210 */ /* 0x001fca0007f5e0ff */
[--C-:B-1----:R-:W-:Y:S02]  /*aa80*/  IMAD.X R9, R19, 0x1, R3.reuse, P2 ;  /* 0x0000000113097824 */ /* 0x102fe400010e0603 */
[----:B------:R-:W3:Y:S04]  /*aa90*/  LDL.LU.64 R18, [R1+0x2380] ;  /* 0x0023800001127983 */ /* 0x000ee80000300a00 */
[----:B------:R-:W2:Y:S04]  /*aaa0*/  LDL.64 R12, [R1+0xce8] ;  /* 0x000ce800010c7983 */ /* 0x000ea80000100a00 */
[----:B----4-:R0:W-:Y:S04]  /*aab0*/  @P3 STL [R1+0x108], R7 ;  /* 0x0001080701003387 */ /* 0x0101e80000100800 */
[----:B------:R-:W4:Y:S01]  /*aac0*/  @P3 LDG.E.U16 R15, [R8.64] ;  /* 0x00000004080f3981 */ /* 0x000f22000c1e1500 */
[----:B0-----:R-:W-:-:S05]  /*aad0*/  IMAD.X R7, R5, 0x1, R3, P1 ;  /* 0x0000000105077824 */ /* 0x001fca00008e0603 */
[----:B------:R-:W2:Y:S04]  /*aae0*/  @P0 LDG.E.U16 R14, [R6.64] ;  /* 0x00000004060e0981 */ /* 0x000ea8000c1e1500 */
[----:B------:R-:W-:Y:S01]  /*aaf0*/  STL.64 [R1+0x2330], R8 ;  /* 0x0023300801007387 */ /* 0x000fe20000100a00 */
[----:B------:R-:W-:Y:S02]  /*ab00*/  ISETP.GT.AND P3, PT, R0, 0x7, PT ;  /* 0x000000070000780c */ /* 0x000fe40003f64270 */
[----:B------:R-:W-:Y:S01]  /*ab10*/  PRMT R27, RZ, 0x7610, R27 ;  /* 0x00007610ff1b7816 */ /* 0x000fe2000000001b */
[----:B--2---:R-:W-:Y:S04]  /*ab20*/  STL [R1+0x11c], R14 ;  /* 0x00011c0e01007387 */ /* 0x004fe80000100800 */
[----:B----4-:R0:W-:Y:S04]  /*ab30*/  STL [R1+0x10c], R15 ;  /* 0x00010c0f01007387 */ /* 0x0101e80000100800 */
[----:B0-----:R-:W2:Y:S01]  /*ab40*/  LDL.64 R14, [R1+0xcf0] ;  /* 0x000cf000010e7983 */ /* 0x001ea20000100a00 */
[----:B------:R-:W-:-:S02]  /*ab50*/  IADD3 R4, P2, R22, R2, RZ ;  /* 0x0000000216047210 */ /* 0x000fc40007f5e0ff */
[----:B------:R-:W-:-:S03]  /*ab60*/  IADD3 R6, P1, R10, R2, RZ ;  /* 0x000000020a067210 */ /* 0x000fc60007f3e0ff */
[----:B------:R-:W-:Y:S01]  /*ab70*/  IMAD.X R5, R23, 0x1, R3, P2 ;  /* 0x0000000117057824 */ /* 0x000fe200010e0603 */
[----:B------:R-:W-:Y:S01]  /*ab80*/  PRMT R29, RZ, 0x7610, R29 ;  /* 0x00007610ff1d7816 */ /* 0x000fe2000000001d */
[----:B------:R-:W-:Y:S01]  /*ab90*/  IMAD.X R7, R11, 0x1, R3, P1 ;  /* 0x000000010b077824 */ /* 0x000fe200008e0603 */
[----:B------:R-:W-:Y:S01]  /*aba0*/  PRMT R20, RZ, 0x7610, R20 ;  /* 0x00007610ff147816 */ /* 0x000fe20000000014 */
[----:B------:R-:W4:Y:S04]  /*abb0*/  LDL.LU.64 R22, [R1+0x2378] ;  /* 0x0023780001167983 */ /* 0x000f280000300a00 */
[----:B------:R0:W3:Y:S01]  /*abc0*/  @P0 LDG.E.U16 R27, [R4.64] ;  /* 0x00000004041b0981 */ /* 0x0000e2000c1e1500 */
[----:B------:R-:W-:-:S03]  /*abd0*/  ISETP.GT.AND P1, PT, R0, 0x8, PT ;  /* 0x000000080000780c */ /* 0x000fc60003f24270 */
[----:B------:R2:W3:Y:S04]  /*abe0*/  @P3 LDG.E.U16 R29, [R6.64] ;  /* 0x00000004061d3981 */ /* 0x0004e8000c1e1500 */
[----:B------:R-:W4:Y:S01]  /*abf0*/  LDL.64 R10, [R1+0xcf8] ;  /* 0x000cf800010a7983 */ /* 0x000f220000100a00 */
[----:B0-----:R-:W-:-:S05]  /*ac00*/  IADD3 R4, P0, R12, R2, RZ ;  /* 0x000000020c047210 */ /* 0x001fca0007f1e0ff */
[----:B------:R-:W-:Y:S01]  /*ac10*/  IMAD.X R5, R13, 0x1, R3, P0 ;  /* 0x000000010d057824 */ /* 0x000fe200000e0603 */
[----:B--2---:R-:W-:-:S05]  /*ac20*/  IADD3 R6, P0, R14, R2, RZ ;  /* 0x000000020e067210 */ /* 0x004fca0007f1e0ff */
[----:B------:R-:W-:-:S05]  /*ac30*/  IMAD.X R7, R15, 0x1, R3, P0 ;  /* 0x000000010f077824 */ /* 0x000fca00000e0603 */
[----:B------:R-:W2:Y:S01]  /*ac40*/  @P1 LDG.E.U16 R20, [R6.64] ;  /* 0x0000000406141981 */ /* 0x000ea2000c1e1500 */
[----:B------:R-:W-:-:S06]  /*ac50*/  PRMT R26, RZ, 0x7610, R26 ;  /* 0x00007610ff1a7816 */ /* 0x000fcc000000001a */
[----:B------:R4:W2:Y:S04]  /*ac60*/  @P3 LDG.E.U16 R26, [R4.64] ;  /* 0x00000004041a3981 */ /* 0x0008a8000c1e1500 */
[----:B---3--:R-:W-:Y:S04]  /*ac70*/  STL [R1+0x2244], R29 ;  /* 0x0022441d01007387 */ /* 0x008fe80000100800 */
[----:B------:R-:W-:Y:S04]  /*ac80*/  STL.64 [R1+0x2300], R28 ;  /* 0x0023001c01007387 */ /* 0x000fe80000100a00 */
[----:B------:R-:W3:Y:S01]  /*ac90*/  LDL.64 R12, [R1+0xd00] ;  /* 0x000d0000010c7983 */ /* 0x000ee20000100a00 */
[----:B----4-:R-:W-:-:S02]  /*aca0*/  IADD3 R4, P0, R10, R2, RZ ;  /* 0x000000020a047210 */ /* 0x010fc40007f1e0ff */
[----:B------:R-:W-:-:S03]  /*acb0*/  PRMT R19, RZ, 0x7610, R19 ;  /* 0x00007610ff137816 */ /* 0x000fc60000000013 */
[----:B------:R-:W-:-:S05]  /*acc0*/  IMAD.X R5, R11, 0x1, R3, P0 ;  /* 0x000000010b057824 */ /* 0x000fca00000e0603 */
[----:B------:R3:W4:Y:S04]  /*acd0*/  @P1 LDG.E.U16 R19, [R4.64] ;  /* 0x0000000404131981 */ /* 0x000728000c1e1500 */
[----:B--2---:R-:W-:Y:S04]  /*ace0*/  STL [R1+0x22c8], R20 ;  /* 0x0022c81401007387 */ /* 0x004fe80000100800 */
[----:B------:R-:W-:Y:S04]  /*acf0*/  STL [R1+0x22cc], R20 ;  /* 0x0022cc1401007387 */ /* 0x000fe80000100800 */
[----:B------:R-:W2:Y:S01]  /*ad00*/  LDL.64 R10, [R1+0xd08] ;  /* 0x000d0800010a7983 */ /* 0x000ea20000100a00 */
[----:B------:R-:W-:-:S02]  /*ad10*/  ISETP.GT.AND P1, PT, R0, 0x9, PT ;  /* 0x000000090000780c */ /* 0x000fc40003f24270 */
[----:B------:R-:W-:Y:S02]  /*ad20*/  PRMT R23, RZ, 0x7610, R23 ;  /* 0x00007610ff177816 */ /* 0x000fe40000000017 */
[----:B---3--:R-:W-:-:S05]  /*ad30*/  IADD3 R4, P0, R12, R2, RZ ;  /* 0x000000020c047210 */ /* 0x008fca0007f1e0ff */
[----:B------:R-:W-:-:S05]  /*ad40*/  IMAD.X R5, R13, 0x1, R3, P0 ;  /* 0x000000010d057824 */ /* 0x000fca00000e0603 */
[----:B------:R2:W3:Y:S01]  /*ad50*/  @P1 LDG.E.U16 R23, [R4.64] ;  /* 0x0000000404171981 */ /* 0x0004e2000c1e1500 */
[----:B------:R-:W-:-:S03]  /*ad60*/  PRMT R22, RZ, 0x7610, R22 ;  /* 0x00007610ff167816 */ /* 0x000fc60000000016 */
[----:B----4-:R-:W-:Y:S04]  /*ad70*/  STL [R1+0x22c4], R19 ;  /* 0x0022c41301007387 */ /* 0x010fe80000100800 */
[----:B------:R-:W4:Y:S04]  /*ad80*/  LDL.64 R12, [R1+0xd10] ;  /* 0x000d1000010c7983 */ /* 0x000f280000100a00 */
[----:B------:R-:W4:Y:S01]  /*ad90*/  LDL.64 R14, [R1+0xd18] ;  /* 0x000d1800010e7983 */ /* 0x000f220000100a00 */
[----:B--2---:R-:W-:-:S05]  /*ada0*/  IADD3 R4, P0, R10, R2, RZ ;  /* 0x000000020a047210 */ /* 0x004fca0007f1e0ff */
[----:B------:R-:W-:-:S05]  /*adb0*/  IMAD.X R5, R11, 0x1, R3, P0 ;  /* 0x000000010b057824 */ /* 0x000fca00000e0603 */
[----:B------:R4:W2:Y:S04]  /*adc0*/  @P1 LDG.E.U16 R22, [R4.64] ;  /* 0x0000000404161981 */ /* 0x0008a8000c1e1500 */
[----:B---3--:R-:W-:Y:S04]  /*add0*/  STL [R1+0x22ac], R23 ;  /* 0x0022ac1701007387 */ /* 0x008fe80000100800 */
[----:B------:R-:W-:Y:S04]  /*ade0*/  STL [R1+0x22b0], R23 ;  /* 0x0022b01701007387 */ /* 0x000fe80000100800 */
[----:B------:R-:W-:Y:S01]  /*adf0*/  STL [R1+0x22b4], R23 ;  /* 0x0022b41701007387 */ /* 0x000fe20000100800 */
[----:B----4-:R-:W-:-:S03]  /*ae00*/  IADD3 R4, P0, R12, R2, RZ ;  /* 0x000000020c047210 */ /* 0x010fc60007f1e0ff */
[----:B------:R-:W-:Y:S04]  /*ae10*/  STL [R1+0x118], R27 ;  /* 0x0001181b01007387 */ /* 0x000fe80000100800 */
[----:B------:R-:W-:Y:S04]  /*ae20*/  STL [R1+0x22b8], R23 ;  /* 0x0022b81701007387 */ /* 0x000fe80000100800 */
[----:B------:R-:W-:Y:S04]  /*ae30*/  STL [R1+0x22bc], R23 ;  /* 0x0022bc1701007387 */ /* 0x000fe80000100800 */
[----:B------:R-:W-:Y:S04]  /*ae40*/  STL [R1+0x22c0], R23 ;  /* 0x0022c01701007387 */ /* 0x000fe80000100800 */
[----:B------:R0:W-:Y:S01]  /*ae50*/  STL [R1+0x480], R26 ;  /* 0x0004801a01007387 */ /* 0x0001e20000100800 */
[----:B------:R-:W-:-:S03]  /*ae60*/  IMAD.X R5, R13, 0x1, R3, P0 ;  /* 0x000000010d057824 */ /* 0x000fc600000e0603 */
[----:B------:R-:W3:Y:S04]  /*ae70*/  LDL.64 R10, [R1+0xd28] ;  /* 0x000d2800010a7983 */ /* 0x000ee80000100a00 */
[----:B0-----:R-:W4:Y:S04]  /*ae80*/  LDL.64 R26, [R1+0xd20] ;  /* 0x000d2000011a7983 */ /* 0x001f280000100a00 */
[----:B--2---:R-:W-:Y:S04]  /*ae90*/  STL [R1+0x22a8], R22 ;  /* 0x0022a81601007387 */ /* 0x004fe80000100800 */
[----:B------:R-:W-:Y:S04]  /*aea0*/  STL.64 [R1+0x22f0], R22 ;  /* 0x0022f01601007387 */ /* 0x000fe80000100a00 */
[----:B------:R-:W-:Y:S04]  /*aeb0*/  STL.64 [R1+0x2310], R22 ;  /* 0x0023101601007387 */ /* 0x000fe80000100a00 */
[----:B------:R-:W2:Y:S01]  /*aec0*/  LDL.LU.64 R12, [R1+0x2370] ;  /* 0x00237000010c7983 */ /* 0x000ea20000300a00 */
[----:B------:R-:W-:-:S02]  /*aed0*/  ISETP.GT.AND P1, PT, R0, 0xa, PT ;  /* 0x0000000a0000780c */ /* 0x000fc40003f24270 */
[----:B--2---:R-:W-:-:S11]  /*aee0*/  PRMT R13, RZ, 0x7610, R13 ;  /* 0x00007610ff0d7816 */ /* 0x004fd6000000000d */
[----:B------:R0:W2:Y:S01]  /*aef0*/  @P1 LDG.E.U16 R13, [R4.64] ;  /* 0x00000004040d1981 */ /* 0x0000a2000c1e1500 */
[----:B------:R-:W-:Y:S02]  /*af00*/  PRMT R12, RZ, 0x7610, R12 ;  /* 0x00007610ff0c7816 */ /* 0x000fe4000000000c */
[----:B0-----:R-:W-:-:S05]  /*af10*/  IADD3 R4, P0, R14, R2, RZ ;  /* 0x000000020e047210 */ /* 0x001fca0007f1e0ff */
[--C-:B------:R-:W-:Y:S02]  /*af20*/  IMAD.X R5, R15, 0x1, R3.reuse, P0 ;  /* 0x000000010f057824 */ /* 0x100fe400000e0603 */
[----:B------:R-:W2:Y:S04]  /*af30*/  LDL.64 R14, [R1+0xd30] ;  /* 0x000d3000010e7983 */ /* 0x000ea80000100a00 */
[----:B------:R4:W2:Y:S02]  /*af40*/  @P1 LDG.E.U16 R12, [R4.64] ;  /* 0x00000004040c1981 */ /* 0x0008a4000c1e1500 */
[----:B----4-:R-:W-:Y:S02]  /*af50*/  IADD3 R4, P0, R26, R2, RZ ;  /* 0x000000021a047210 */ /* 0x010fe40007f1e0ff */
[----:B--2---:R-:W-:Y:S04]  /*af60*/  STL [R1+0x8], R12 ;  /* 0x0000080c01007387 */ /* 0x004fe80000100800 */
[----:B------:R0:W-:Y:S04]  /*af70*/  STL [R1+0x4], R13 ;  /* 0x0000040d01007387 */ /* 0x0001e80000100800 */
[----:B0-----:R-:W2:Y:S04]  /*af80*/  LDL.64 R12, [R1+0xd38] ;  /* 0x000d3800010c7983 */ /* 0x001ea80000100a00 */
[----:B------:R-:W4:Y:S01]  /*af90*/  LDL.LU R26, [R1+0x2368] ;  /* 0x00236800011a7983 */ /* 0x000f220000300800 */
[----:B------:R-:W-:Y:S01]  /*afa0*/  ISETP.GT.AND P1, PT, R0, 0xb, PT ;  /* 0x0000000b0000780c */ /* 0x000fe20003f24270 */
[----:B------:R-:W-:Y:S01]  /*afb0*/  IMAD.X R5, R27, 0x1, R3, P0 ;  /* 0x000000011b057824 */ /* 0x000fe200000e0603 */
[----:B------:R-:W-:-:S02]  /*afc0*/  PRMT R17, RZ, 0x7610, R17 ;  /* 0x00007610ff117816 */ /* 0x000fc40000000011 */
[----:B----4-:R-:W-:-:S09]  /*afd0*/  PRMT R26, RZ, 0x7610, R26 ;  /* 0x00007610ff1a7816 */ /* 0x010fd2000000001a */
[----:B------:R3:W4:Y:S02]  /*afe0*/  @P1 LDG.E.U16 R26, [R4.64] ;  /* 0x00000004041a1981 */ /* 0x000724000c1e1500 */
[----:B---3--:R-:W-:-:S05]  /*aff0*/  IADD3 R4, P0, R10, R2, RZ ;  /* 0x000000020a047210 */ /* 0x008fca0007f1e0ff */
[----:B------:R-:W-:Y:S02]  /*b000*/  IMAD.X R5, R11, 0x1, R3, P0 ;  /* 0x000000010b057824 */ /* 0x000fe400000e0603 */
[----:B------:R-:W3:Y:S04]  /*b010*/  LDL.64 R10, [R1+0xd40] ;  /* 0x000d4000010a7983 */ /* 0x000ee80000100a00 */
[----:B------:R0:W2:Y:S02]  /*b020*/  @P1 LDG.E.U16 R17, [R4.64] ;  /* 0x0000000404111981 */ /* 0x0000a4000c1e1500 */
[----:B0-----:R-:W-:-:S05]  /*b030*/  IADD3 R4, P0, R14, R2, RZ ;  /* 0x000000020e047210 */ /* 0x001fca0007f1e0ff */
[----:B------:R-:W-:Y:S01]  /*b040*/  IMAD.X R5, R15, 0x1, R3, P0 ;  /* 0x000000010f057824 */ /* 0x000fe200000e0603 */
[----:B----4-:R0:W-:Y:S04]  /*b050*/  STL [R1+0x14], R26 ;  /* 0x0000141a01007387 */ /* 0x0101e80000100800 */
[----:B0-----:R-:W4:Y:S04]  /*b060*/  LDL.64 R26, [R1+0xd48] ;  /* 0x000d4800011a7983 */ /* 0x001f280000100a00 */
[----:B------:R-:W2:Y:S01]  /*b070*/  LDL.LU.64 R14, [R1+0x2360] ;  /* 0x00236000010e7983 */ /* 0x000ea20000300a00 */
[----:B------:R-:W-:-:S02]  /*b080*/  ISETP.GT.AND P1, PT, R0, 0xc, PT ;  /* 0x0000000c0000780c */ /* 0x000fc40003f24270 */
[----:B--2---:R-:W-:-:S11]  /*b090*/  PRMT R15, RZ, 0x7610, R15 ;  /* 0x00007610ff0f7816 */ /* 0x004fd6000000000f */
[----:B------:R0:W2:Y:S01]  /*b0a0*/  @P1 LDG.E.U16 R15, [R4.64] ;  /* 0x00000004040f1981 */ /* 0x0000a2000c1e1500 */
[----:B------:R-:W-:Y:S02]  /*b0b0*/  PRMT R14, RZ, 0x7610, R14 ;  /* 0x00007610ff0e7816 */ /* 0x000fe4000000000e */
[----:B0-----:R-:W-:-:S05]  /*b0c0*/  IADD3 R4, P0, R12, R2, RZ ;  /* 0x000000020c047210 */ /* 0x001fca0007f1e0ff */
[----:B------:R-:W-:Y:S02]  /*b0d0*/  IMAD.X R5, R13, 0x1, R3, P0 ;  /* 0x000000010d057824 */ /* 0x000fe400000e0603 */
[----:B------:R-:W2:Y:S04]  /*b0e0*/  LDL.64 R12, [R1+0xd50] ;  /* 0x000d5000010c7983 */ /* 0x000ea80000100a00 */
[----:B------:R3:W2:Y:S02]  /*b0f0*/  @P1 LDG.E.U16 R14, [R4.64] ;  /* 0x00000004040e1981 */ /* 0x0006a4000c1e1500 */
[----:B---3--:R-:W-:Y:S02]  /*b100*/  IADD3 R4, P0, R10, R2, RZ ;  /* 0x000000020a047210 */ /* 0x008fe40007f1e0ff */
[----:B------:R-:W-:-:S02]  /*b110*/  ISETP.GT.AND P1, PT, R0, 0xd, PT ;  /* 0x0000000d0000780c */ /* 0x000fc40003f24270 */
[----:B------:R-:W-:Y:S01]  /*b120*/  PRMT R9, RZ, 0x7610, R9 ;  /* 0x00007610ff097816 */ /* 0x000fe20000000009 */
[----:B------:R-:W-:Y:S01]  /*b130*/  IMAD.X R5, R11, 0x1, R3, P0 ;  /* 0x000000010b057824 */ /* 0x000fe200000e0603 */
[----:B------:R-:W-:-:S09]  /*b140*/  PRMT R8, RZ, 0x7610, R8 ;  /* 0x00007610ff087816 */ /* 0x000fd20000000008 */
[----:B------:R4:W3:Y:S04]  /*b150*/  @P1 LDG.E.U16 R9, [R4.64] ;  /* 0x0000000404091981 */ /* 0x0008e8000c1e1500 */
[----:B--2---:R-:W-:Y:S04]  /*b160*/  STL [R1+0xd8], R14 ;  /* 0x0000d80e01007387 */ /* 0x004fe80000100800 */
[----:B------:R0:W-:Y:S04]  /*b170*/  STL [R1+0xd4], R15 ;  /* 0x0000d40f01007387 */ /* 0x0001e80000100800 */
[----:B0-----:R-:W2:Y:S04]  /*b180*/  LDL.64 R14, [R1+0xd58] ;  /* 0x000d5800010e7983 */ /* 0x001ea80000100a00 */
[----:B------:R-:W2:Y:S01]  /*b190*/  LDL.LU R10, [R1+0x2358] ;  /* 0x00235800010a7983 */ /* 0x000ea20000300800 */
[----:B----4-:R-:W-:-:S05]  /*b1a0*/  IADD3 R4, P0, R26, R2, RZ ;  /* 0x000000021a047210 */ /* 0x010fca0007f1e0ff */
[----:B------:R-:W-:Y:S01]  /*b1b0*/  IMAD.X R5, R27, 0x1, R3, P0 ;  /* 0x000000011b057824 */ /* 0x000fe200000e0603 */
[----:B------:R-:W-:Y:S01]  /*b1c0*/  PRMT R16, RZ, 0x7610, R16 ;  /* 0x00007610ff107816 */ /* 0x000fe20000000010 */
[----:B------:R-:W4:Y:S04]  /*b1d0*/  LDL.64 R26, [R1+0xd60] ;  /* 0x000d6000011a7983 */ /* 0x000f280000100a00 */
[----:B------:R0:W3:Y:S01]  /*b1e0*/  @P1 LDG.E.U16 R8, [R4.64] ;  /* 0x0000000404081981 */ /* 0x0000e2000c1e1500 */
[----:B------:R-:W-:Y:S02]  /*b1f0*/  ISETP.GT.AND P1, PT, R0, 0xe, PT ;  /* 0x0000000e0000780c */ /* 0x000fe40003f24270 */
[----:B0-----:R-:W-:-:S05]  /*b200*/  IADD3 R4, P0, R12, R2, RZ ;  /* 0x000000020c047210 */ /* 0x001fca0007f1e0ff */
[----:B------:R-:W-:Y:S01]  /*b210*/  IMAD.X R5, R13, 0x1, R3, P0 ;  /* 0x000000010d057824 */ /* 0x000fe200000e0603 */
[----:B--2---:R-:W-:-:S06]  /*b220*/  PRMT R10, RZ, 0x7610, R10 ;  /* 0x00007610ff0a7816 */ /* 0x004fcc000000000a */
[----:B------:R0:W2:Y:S02]  /*b230*/  @P1 LDG.E.U16 R10, [R4.64] ;  /* 0x00000004040a1981 */ /* 0x0000a4000c1e1500 */
[----:B0-----:R-:W-:-:S05]  /*b240*/  IADD3 R4, P0, R14, R2, RZ ;  /* 0x000000020e047210 */ /* 0x001fca0007f1e0ff */
[----:B------:R-:W-:-:S05]  /*b250*/  IMAD.X R5, R15, 0x1, R3, P0 ;  /* 0x000000010f057824 */ /* 0x000fca00000e0603 */
[----:B------:R-:W4:Y:S04]  /*b260*/  @P1 LDG.E.U16 R16, [R4.64] ;  /* 0x0000000404101981 */ /* 0x000f28000c1e1500 */
[----:B---3--:R-:W-:Y:S04]  /*b270*/  STL [R1+0xec], R8 ;  /* 0x0000ec0801007387 */ /* 0x008fe80000100800 */
[----:B------:R0:W-:Y:S04]  /*b280*/  STL [R1+0xe8], R9 ;  /* 0x0000e80901007387 */ /* 0x0001e80000100800 */
[----:B0-----:R-:W3:Y:S04]  /*b290*/  LDL.64 R8, [R1+0xd68] ;  /* 0x000d680001087983 */ /* 0x001ee80000100a00 */
[----:B------:R-:W-:Y:S04]  /*b2a0*/  STL [R1+0x18], R17 ;  /* 0x0000181101007387 */ /* 0x000fe80000100800 */
[----:B------:R-:W3:Y:S04]  /*b2b0*/  LDL.LU.64 R12, [R1+0x2350] ;  /* 0x00235000010c7983 */ /* 0x000ee80000300a00 */
[----:B--2---:R0:W-:Y:S04]  /*b2c0*/  STL [R1+0x100], R10 ;  /* 0x0001000a01007387 */ /* 0x0041e80000100800 */
[----:B0-----:R-:W2:Y:S04]  /*b2d0*/  LDL.64 R10, [R1+0xd70] ;  /* 0x000d7000010a7983 */ /* 0x001ea80000100a00 */
[----:B------:R-:W2:Y:S04]  /*b2e0*/  LDL.LU.64 R14, [R1+0x2348] ;  /* 0x00234800010e7983 */ /* 0x000ea80000300a00 */
[----:B----4-:R0:W-:Y:S04]  /*b2f0*/  STL [R1+0x104], R16 ;  /* 0x0001041001007387 */ /* 0x0101e80000100800 */
[----:B0-----:R-:W4:Y:S01]  /*b300*/  LDL.64 R16, [R1+0xd78] ;  /* 0x000d780001107983 */ /* 0x001f220000100a00 */
[----:B------:R-:W-:-:S02]  /*b310*/  ISETP.GT.AND P1, PT, R0, 0xf, PT ;  /* 0x0000000f0000780c */ /* 0x000fc40003f24270 */
[----:B------:R-:W-:Y:S02]  /*b320*/  IADD3 R4, P0, R26, R2, RZ ;  /* 0x000000021a047210 */ /* 0x000fe40007f1e0ff */
[----:B------:R-:W-:-:S03]  /*b330*/  PRMT R25, RZ, 0x7610, R25 ;  /* 0x00007610ff197816 */ /* 0x000fc60000000019 */
[----:B------:R-:W-:Y:S01]  /*b340*/  IMAD.X R5, R27, 0x1, R3, P0 ;  /* 0x000000011b057824 */ /* 0x000fe200000e0603 */
[----:B------:R-:W-:Y:S01]  /*b350*/  PRMT R24, RZ, 0x7610, R24 ;  /* 0x00007610ff187816 */ /* 0x000fe20000000018 */
[----:B------:R-:W4:Y:S04]  /*b360*/  LDL.LU.64 R26, [R1+0x2340] ;  /* 0x00234000011a7983 */ /* 0x000f280000300a00 */
[----:B------:R3:W4:Y:S02]  /*b370*/  @P1 LDG.E.U16 R25, [R4.64] ;  /* 0x0000000404191981 */ /* 0x000724000c1e1500 */
[----:B---3--:R-:W-:-:S05]  /*b380*/  IADD3 R4, P0, R8, R2, RZ ;  /* 0x0000000208047210 */ /* 0x008fca0007f1e0ff */
[----:B------:R-:W-:Y:S02]  /*b390*/  IMAD.X R5, R9, 0x1, R3, P0 ;  /* 0x0000000109057824 */ /* 0x000fe400000e0603 */
[----:B------:R-:W3:Y:S04]  /*b3a0*/  LDL.64 R8, [R1+0xd80] ;  /* 0x000d800001087983 */ /* 0x000ee80000100a00 */
[----:B------:R2:W3:Y:S01]  /*b3b0*/  @P1 LDG.E.U16 R24, [R4.64] ;  /* 0x0000000404181981 */ /* 0x0004e2000c1e1500 */
[----:B------:R-:W-:Y:S02]  /*b3c0*/  ISETP.GT.AND P1, PT, R0, 0x10, PT ;  /* 0x000000100000780c */ /* 0x000fe40003f24270 */
[----:B------:R-:W-:Y:S02]  /*b3d0*/  PRMT R13, RZ, 0x7610, R13 ;  /* 0x00007610ff0d7816 */ /* 0x000fe4000000000d */
[----:B------:R-:W-:-:S02]  /*b3e0*/  PRMT R12, RZ, 0x7610, R12 ;  /* 0x00007610ff0c7816 */ /* 0x000fc4000000000c */
[----:B--2---:R-:W-:-:S05]  /*b3f0*/  IADD3 R4, P0, R10, R2, RZ ;  /* 0x000000020a047210 */ /* 0x004fca0007f1e0ff */
[----:B------:R-:W-:Y:S02]  /*b400*/  IMAD.X R5, R11, 0x1, R3, P0 ;  /* 0x000000010b057824 */ /* 0x000fe400000e0603 */
[----:B------:R-:W2:Y:S04]  /*b410*/  LDL.64 R10, [R1+0xd88] ;  /* 0x000d8800010a7983 */ /* 0x000ea80000100a00 */
[----:B------:R4:W2:Y:S02]  /*b420*/  @P1 LDG.E.U16 R13, [R4.64] ;  /* 0x00000004040d1981 */ /* 0x0008a4000c1e1500 */
[----:B----4-:R-:W-:-:S05]  /*b430*/  IADD3 R4, P0, R16, R2, RZ ;  /* 0x0000000210047210 */ /* 0x010fca0007f1e0ff */
[----:B------:R-:W-:Y:S02]  /*b440*/  IMAD.X R5, R17, 0x1, R3, P0 ;  /* 0x0000000111057824 */ /* 0x000fe400000e0603 */
[----:B------:R-:W4:Y:S04]  /*b450*/  LDL.64 R16, [R1+0xd90] ;  /* 0x000d900001107983 */ /* 0x000f280000100a00 */
[----:B------:R3:W4:Y:S01]  /*b460*/  @P1 LDG.E.U16 R12, [R4.64] ;  /* 0x00000004040c1981 */ /* 0x000722000c1e1500 */
[----:B------:R-:W-:Y:S02]  /*b470*/  ISETP.GT.AND P1, PT, R0, 0x11, PT ;  /* 0x000000110000780c */ /* 0x000fe40003f24270 */
[----:B------:R-:W-:Y:S02]  /*b480*/  PRMT R15, RZ, 0x7610, R15 ;  /* 0x00007610ff0f7816 */ /* 0x000fe4000000000f */
[----:B---3--:R-:W-:-:S05]  /*b490*/  IADD3 R4, P0, R8, R2, RZ ;  /* 0x0000000208047210 */ /* 0x008fca0007f1e0ff */
[----:B------:R-:W-:-:S05]  /*b4a0*/  IMAD.X R5, R9, 0x1, R3, P0 ;  /* 0x0000000109057824 */ /* 0x000fca00000e0603 */
[----:B------:R2:W3:Y:S01]  /*b4b0*/  @P1 LDG.E.U16 R15, [R4.64] ;  /* 0x00000004040f1981 */ /* 0x0004e2000c1e1500 */
[----:B------:R-:W-:Y:S02]  /*b4c0*/  PRMT R14, RZ, 0x7610, R14 ;  /* 0x00007610ff0e7816 */ /* 0x000fe4000000000e */
[----:B------:R-:W-:Y:S02]  /*b4d0*/  PRMT R18, RZ, 0x7610, R18 ;  /* 0x00007610ff127816 */ /* 0x000fe40000000012 */
[----:B--2---:R-:W-:-:S05]  /*b4e0*/  IADD3 R4, P0, R10, R2, RZ ;  /* 0x000000020a047210 */ /* 0x004fca0007f1e0ff */
[----:B------:R-:W-:-:S05]  /*b4f0*/  IMAD.X R5, R11, 0x1, R3, P0 ;  /* 0x000000010b057824 */ /* 0x000fca00000e0603 */
[----:B------:R4:W2:Y:S01]  /*b500*/  @P1 LDG.E.U16 R14, [R4.64] ;  /* 0x00000004040e1981 */ /* 0x0008a2000c1e1500 */
[----:B------:R-:W-:Y:S02]  /*b510*/  ISETP.GT.AND P1, PT, R0, 0x12, PT ;  /* 0x000000120000780c */ /* 0x000fe40003f24270 */
[----:B----4-:R-:W-:Y:S01]  /*b520*/  IADD3 R4, P0, R16, R2, RZ ;  /* 0x0000000210047210 */ /* 0x010fe20007f1e0ff */
[----:B------:R-:W-:Y:S04]  /*b530*/  STL.64 [R1+0x22f8], R12 ;  /* 0x0022f80c01007387 */ /* 0x000fe80000100a00 */
[----:B------:R-:W-:Y:S01]  /*b540*/  IMAD.X R5, R17, 0x1, R3, P0 ;  /* 0x0000000111057824 */ /* 0x000fe200000e0603 */
[----:B------:R-:W4:Y:S05]  /*b550*/  LDL.64 R8, [R1+0xd98] ;  /* 0x000d980001087983 */ /* 0x000f2a0000100a00 */
[----:B------:R4:W4:Y:S01]  /*b560*/  @P1 LDG.E.U16 R18, [R4.64] ;  /* 0x0000000404121981 */ /* 0x000922000c1e1500 */
[----:B------:R-:W-:-:S03]  /*b570*/  PRMT R21, RZ, 0x7610, R21 ;  /* 0x00007610ff157816 */ /* 0x000fc60000000015 */
[----:B---3--:R-:W-:Y:S04]  /*b580*/  STL [R1+0x22a4], R15 ;  /* 0x0022a40f01007387 */ /* 0x008fe80000100800 */
[----:B------:R-:W3:Y:S04]  /*b590*/  LDL.64 R10, [R1+0xda0] ;  /* 0x000da000010a7983 */ /* 0x000ee80000100a00 */
[----:B--2---:R-:W-:Y:S04]  /*b5a0*/  STL [R1+0x22a0], R14 ;  /* 0x0022a00e01007387 */ /* 0x004fe80000100800 */
[----:B------:R-:W-:Y:S04]  /*b5b0*/  STL.64 [R1+0x2308], R14 ;  /* 0x0023080e01007387 */ /* 0x000fe80000100a00 */
[----:B------:R-:W-:Y:S04]  /*b5c0*/  STL [R1+0x114], R25 ;  /* 0x0001141901007387 */ /* 0x000fe80000100800 */
[----:B------:R0:W-:Y:S01]  /*b5d0*/  STL [R1+0x110], R24 ;  /* 0x0001101801007387 */ /* 0x0001e20000100800 */
[----:B----4-:R-:W-:-:S03]  /*b5e0*/  IADD3 R4, P0, R8, R2, RZ ;  /* 0x0000000208047210 */ /* 0x010fc60007f1e0ff */
[----:B------:R-:W-:Y:S02]  /*b5f0*/  STL [R1+0x2280], R18 ;  /* 0x0022801201007387 */ /* 0x000fe40000100800 */
[----:B------:R-:W-:Y:S02]  /*b600*/  IMAD.X R5, R9, 0x1, R3, P0 ;  /* 0x0000000109057824 */ /* 0x000fe400000e0603 */
[----:B------:R-:W-:Y:S04]  /*b610*/  STL [R1+0x2284], R18 ;  /* 0x0022841201007387 */ /* 0x000fe80000100800 */
[----:B------:R-:W2:Y:S04]  /*b620*/  LDL.64 R8, [R1+0xda8] ;  /* 0x000da80001087983 */ /* 0x000ea80000100a00 */
[----:B------:R3:W4:Y:S01]  /*b630*/  @P1 LDG.E.U16 R21, [R4.64] ;  /* 0x0000000404151981 */ /* 0x000722000c1e1500 */
[----:B------:R-:W-:-:S02]  /*b640*/  ISETP.GT.AND P1, PT, R0, 0x13, PT ;  /* 0x000000130000780c */ /* 0x000fc40003f24270 */
[----:B------:R-:W-:Y:S02]  /*b650*/  PRMT R26, RZ, 0x7610, R26 ;  /* 0x00007610ff1a7816 */ /* 0x000fe4000000001a */
[----:B---3--:R-:W-:-:S05]  /*b660*/  IADD3 R4, P0, R10, R2, RZ ;  /* 0x000000020a047210 */ /* 0x008fca0007f1e0ff */
[----:B------:R-:W-:-:S05]  /*b670*/  IMAD.X R5, R11, 0x1, R3, P0 ;  /* 0x000000010b057824 */ /* 0x000fca00000e0603 */
[----:B------:R2:W3:Y:S01]  /*b680*/  @P1 LDG.E.U16 R26, [R4.64] ;  /* 0x00000004041a1981 */ /* 0x0004e2000c1e1500 */
[----:B------:R-:W-:Y:S02]  /*b690*/  PRMT R27, RZ, 0x7610, R27 ;  /* 0x00007610ff1b7816 */ /* 0x000fe4000000001b */
[-C--:B--2---:R-:W-:Y:S01]  /*b6a0*/  IADD3 R4, P0, R8, R2.reuse, RZ ;  /* 0x0000000208047210 */ /* 0x084fe20007f1e0ff */
[----:B----4-:R-:W-:Y:S04]  /*b6b0*/  STL [R1+0x227c], R21 ;  /* 0x00227c1501007387 */ /* 0x010fe80000100800 */
[----:B------:R-:W-:Y:S01]  /*b6c0*/  IMAD.X R5, R9, 0x1, R3, P0 ;  /* 0x0000000109057824 */ /* 0x000fe200000e0603 */
[----:B------:R-:W-:Y:S04]  /*b6d0*/  STL [R1+0x2288], R21 ;  /* 0x0022881501007387 */ /* 0x000fe80000100800 */
[----:B------:R-:W-:Y:S04]  /*b6e0*/  STL [R1+0x228c], R21 ;  /* 0x00228c1501007387 */ /* 0x000fe80000100800 */
[----:B------:R-:W-:Y:S04]  /*b6f0*/  STL [R1+0x2290], R21 ;  /* 0x0022901501007387 */ /* 0x000fe80000100800 */
[----:B------:R-:W-:Y:S04]  /*b700*/  STL [R1+0x2294], R21 ;  /* 0x0022941501007387 */ /* 0x000fe80000100800 */
[----:B------:R-:W-:Y:S04]  /*b710*/  STL [R1+0x2298], R21 ;  /* 0x0022981501007387 */ /* 0x000fe80000100800 */
[----:B------:R-:W-:Y:S04]  /*b720*/  STL [R1+0x229c], R21 ;  /* 0x00229c1501007387 */ /* 0x000fe80000100800 */
[----:B0-----:R-:W2:Y:S04]  /*b730*/  LDL.64 R24, [R1+0xdb0] ;  /* 0x000db00001187983 */ /* 0x001ea80000100a00 */
[----:B------:R2:W4:Y:S04]  /*b740*/  @P1 LDG.E.U16 R27, [R4.64] ;  /* 0x00000004041b1981 */ /* 0x000528000c1e1500 */
[----:B------:R-:W4:Y:S04]  /*b750*/  LDL.64 R10, [R1+0xdb8] ;  /* 0x000db800010a7983 */ /* 0x000f280000100a00 */
[----:B---3--:R-:W-:Y:S04]  /*b760*/  STL [R1+0x2260], R26 ;  /* 0x0022601a01007387 */ /* 0x008fe80000100800 */
[----:B------:R-:W-:Y:S04]  /*b770*/  STL [R1+0x2264], R26 ;  /* 0x0022641a01007387 */ /* 0x000fe80000100800 */
[----:B------:R-:W-:Y:S04]  /*b780*/  STL [R1+0x2268], R26 ;  /* 0x0022681a01007387 */ /* 0x000fe80000100800 */
[----:B------:R-:W3:Y:S04]  /*b790*/  LDL.64 R8, [R1+0xdc0] ;  /* 0x000dc00001087983 */ /* 0x000ee80000100a00 */
[----:B------:R-:W3:Y:S01]  /*b7a0*/  LDL.64 R16, [R1+0xdc8] ;  /* 0x000dc80001107983 */ /* 0x000ee20000100a00 */
[----:B--2---:R-:W-:-:S03]  /*b7b0*/  IADD3 R4, P0, R24, R2, RZ ;  /* 0x0000000218047210 */ /* 0x004fc60007f1e0ff */
[----:B----4-:R-:W-:Y:S02]  /*b7c0*/  STL [R1+0x225c], R27 ;  /* 0x00225c1b01007387 */ /* 0x010fe40000100800 */
[----:B------:R-:W-:Y:S02]  /*b7d0*/  IMAD.X R5, R25, 0x1, R3, P0 ;  /* 0x0000000119057824 */ /* 0x000fe400000e0603 */
[----:B------:R-:W-:Y:S04]  /*b7e0*/  STL [R1+0x226c], R27 ;  /* 0x00226c1b01007387 */ /* 0x000fe80000100800 */
[----:B------:R-:W-:Y:S04]  /*b7f0*/  STL [R1+0x2270], R27 ;  /* 0x0022701b01007387 */ /* 0x000fe80000100800 */
[----:B------:R-:W-:Y:S04]  /*b800*/  STL [R1+0x2274], R27 ;  /* 0x0022741b01007387 */ /* 0x000fe80000100800 */
[----:B------:R-:W-:Y:S04]  /*b810*/  STL [R1+0x2278], R27 ;  /* 0x0022781b01007387 */ /* 0x000fe80000100800 */
[----:B------:R-:W2:Y:S01]  /*b820*/  LDL.LU.64 R24, [R1+0x2338] ;  /* 0x0023380001187983 */ /* 0x000ea20000300a00 */
[----:B------:R-:W-:-:S02]  /*b830*/  ISETP.GT.AND P1, PT, R0, 0x14, PT ;  /* 0x000000140000780c */ /* 0x000fc40003f24270 */
[----:B------:R-:W-:Y:S02]  /*b840*/  PRMT R15, RZ, 0x7610, R15 ;  /* 0x00007610ff0f7816 */ /* 0x000fe4000000000f */
[----:B------:R-:W-:Y:S02]  /*b850*/  PRMT R14, RZ, 0x7610, R14 ;  /* 0x00007610ff0e7816 */ /* 0x000fe4000000000e */
[----:B--2---:R-:W-:-:S07]  /*b860*/  PRMT R25, RZ, 0x7610, R25 ;  /* 0x00007610ff197816 */ /* 0x004fce0000000019 */
[----:B------:R0:W2:Y:S01]  /*b870*/  @P1 LDG.E.U16 R25, [R4.64] ;  /* 0x0000000404191981 */ /* 0x0000a2000c1e1500 */
[----:B------:R-:W-:Y:S02]  /*b880*/  PRMT R24, RZ, 0x7610, R24 ;  /* 0x00007610ff187816 */ /* 0x000fe40000000018 */
[----:B0-----:R-:W-:-:S05]  /*b890*/  IADD3 R4, P0, R10, R2, RZ ;  /* 0x000000020a047210 */ /* 0x001fca0007f1e0ff */
[----:B------:R-:W-:Y:S02]  /*b8a0*/  IMAD.X R5, R11, 0x1, R3, P0 ;  /* 0x000000010b057824 */ /* 0x000fe400000e0603 */
[----:B------:R-:W4:Y:S04]  /*b8b0*/  LDL.64 R10, [R1+0xdd0] ;  /* 0x000dd000010a7983 */ /* 0x000f280000100a00 */
[----:B------:R3:W2:Y:S01]  /*b8c0*/  @P1 LDG.E.U16 R24, [R4.64] ;  /* 0x0000000404181981 */ /* 0x0006a2000c1e1500 */
[----:B------:R-:W-:Y:S02]  /*b8d0*/  ISETP.GT.AND P1, PT, R0, 0x15, PT ;  /* 0x000000150000780c */ /* 0x000fe40003f24270 */
[----:B---3--:R-:W-:-:S05]  /*b8e0*/  IADD3 R4, P0, R8, R2, RZ ;  /* 0x0000000208047210 */ /* 0x008fca0007f1e0ff */
[----:B------:R-:W-:-:S06]  /*b8f0*/  IMAD.X R5, R9, 0x1, R3, P0 ;  /* 0x0000000109057824 */ /* 0x000fcc00000e0603 */
[----:B------:R0:W3:Y:S02]  /*b900*/  @P1 LDG.E.U16 R15, [R4.64] ;  /* 0x00000004040f1981 */ /* 0x0000e4000c1e1500 */
[----:B0-----:R-:W-:-:S05]  /*b910*/  IADD3 R4, P0, R16, R2, RZ ;  /* 0x0000000210047210 */ /* 0x001fca0007f1e0ff */
[----:B------:R-:W-:-:S05]  /*b920*/  IMAD.X R5, R17, 0x1, R3, P0 ;  /* 0x0000000111057824 */ /* 0x000fca00000e0603 */
[----:B------:R-:W3:Y:S04]  /*b930*/  @P1 LDG.E.U16 R14, [R4.64] ;  /* 0x00000004040e1981 */ /* 0x000ee8000c1e1500 */
[----:B--2---:R-:W-:Y:S04]  /*b940*/  STL [R1+0x9c], R24 ;  /* 0x00009c1801007387 */ /* 0x004fe80000100800 */
[----:B------:R0:W-:Y:S04]  /*b950*/  STL [R1+0x98], R25 ;  /* 0x0000981901007387 */ /* 0x0001e80000100800 */
[----:B0-----:R-:W2:Y:S04]  /*b960*/  LDL.64 R24, [R1+0xdd8] ;  /* 0x000dd80001187983 */ /* 0x001ea80000100a00 */
[----:B------:R-:W2:Y:S04]  /*b970*/  LDL.LU.64 R8, [R1+0x2330] ;  /* 0x0023300001087983 */ /* 0x000ea80000300a00 */
[----:B------:R-:W2:Y:S04]  /*b980*/  LDL.64 R16, [R1+0xde0] ;  /* 0x000de00001107983 */ /* 0x000ea80000100a00 */
[----:B---3--:R-:W-:Y:S04]  /*b990*/  STL [R1+0xd0], R14 ;  /* 0x0000d00e01007387 */ /* 0x008fe80000100800 */
[----:B------:R0:W-:Y:S04]  /*b9a0*/  STL [R1+0xcc], R15 ;  /* 0x0000cc0f01007387 */ /* 0x0001e80000100800 */
[----:B0-----:R-:W3:Y:S01]  /*b9b0*/  LDL.64 R14, [R1+0xde8] ;  /* 0x000de800010e7983 */ /* 0x001ee20000100a00 */
[----:B------:R-:W-:-:S02]  /*b9c0*/  ISETP.GT.AND P1, PT, R0, 0x16, PT ;  /* 0x000000160000780c */ /* 0x000fc40003f24270 */
[----:B----4-:R-:W-:Y:S02]  /*b9d0*/  IADD3 R4, P0, R10, R2, RZ ;  /* 0x000000020a047210 */ /* 0x010fe40007f1e0ff */
[----:B------:R-:W-:-:S03]  /*b9e0*/  PRMT R23, RZ, 0x7610, R23 ;  /* 0x00007610ff177816 */ /* 0x000fc60000000017 */
[----:B------:R-:W-:Y:S01]  /*b9f0*/  IMAD.X R5, R11, 0x1, R3, P0 ;  /* 0x000000010b057824 */ /* 0x000fe200000e0603 */
[----:B------:R-:W-:Y:S01]  /*ba00*/  PRMT R22, RZ, 0x7610, R22 ;  /* 0x00007610ff167816 */ /* 0x000fe20000000016 */
[----:B------:R-:W4:Y:S04]  /*ba10*/  LDL.LU.64 R10, [R1+0x2328] ;  /* 0x00232800010a7983 */ /* 0x000f280000300a00 */
[----:B------:R2:W4:Y:S01]  /*ba20*/  @P1 LDG.E.U16 R23, [R4.64] ;  /* 0x0000000404171981 */ /* 0x000522000c1e1500 */
[----:B------:R-:W-:Y:S02]  /*ba30*/  PRMT R13, RZ, 0x7610, R13 ;  /* 0x00007610ff0d7816 */ /* 0x000fe4000000000d */
[----:B------:R-:W-:Y:S02]  /*ba40*/  PRMT R12, RZ, 0x7610, R12 ;  /* 0x00007610ff0c7816 */ /* 0x000fe4000000000c */
[----:B--2---:R-:W-:-:S05]  /*ba50*/  IADD3 R4, P0, R24, R2, RZ ;  /* 0x0000000218047210 */ /* 0x004fca0007f1e0ff */
[----:B------:R-:W-:Y:S02]  /*ba60*/  IMAD.X R5, R25, 0x1, R3, P0 ;  /* 0x0000000119057824 */ /* 0x000fe400000e0603 */
[----:B------:R-:W2:Y:S04]  /*ba70*/  LDL.64 R24, [R1+0xdf0] ;  /* 0x000df00001187983 */ /* 0x000ea80000100a00 */
[----:B------:R0:W2:Y:S01]  /*ba80*/  @P1 LDG.E.U16 R22, [R4.64] ;  /* 0x0000000404161981 */ /* 0x0000a2000c1e1500 */
[----:B------:R-:W-:Y:S02]  /*ba90*/  ISETP.GT.AND P1, PT, R0, 0x17, PT ;  /* 0x000000170000780c */ /* 0x000fe40003f24270 */
[----:B0-----:R-:W-:-:S05]  /*baa0*/  IADD3 R4, P0, R16, R2, RZ ;  /* 0x0000000210047210 */ /* 0x001fca0007f1e0ff */
[----:B------:R-:W-:-:S06]  /*bab0*/  IMAD.X R5, R17, 0x1, R3, P0 ;  /* 0x0000000111057824 */ /* 0x000fcc00000e0603 */
[----:B------:R3:W4:Y:S02]  /*bac0*/  @P1 LDG.E.U16 R13, [R4.64] ;  /* 0x00000004040d1981 */ /* 0x000724000c1e1500 */
[----:B---3--:R-:W-:-:S05]  /*bad0*/  IADD3 R4, P0, R14, R2, RZ ;  /* 0x000000020e047210 */ /* 0x008fca0007f1e0ff */
[----:B------:R-:W-:-:S05]  /*bae0*/  IMAD.X R5, R15, 0x1, R3, P0 ;  /* 0x000000010f057824 */ /* 0x000fca00000e0603 */
[----:B------:R-:W3:Y:S04]  /*baf0*/  @P1 LDG.E.U16 R12, [R4.64] ;  /* 0x00000004040c1981 */ /* 0x000ee8000c1e1500 */
[----:B--2---:R-:W-:Y:S04]  /*bb00*/  STL [R1+0xe4], R22 ;  /* 0x0000e41601007387 */ /* 0x004fe80000100800 */
[----:B----4-:R0:W-:Y:S04]  /*bb10*/  STL [R1+0xe0], R23 ;  /* 0x0000e01701007387 */ /* 0x0101e80000100800 */
[----:B0-----:R-:W2:Y:S04]  /*bb20*/  LDL.64 R22, [R1+0xdf8] ;  /* 0x000df80001167983 */ /* 0x001ea80000100a00 */
[----:B------:R-:W4:Y:S04]  /*bb30*/  LDL.LU.64 R16, [R1+0x2320] ;  /* 0x0023200001107983 */ /* 0x000f280000300a00 */
[----:B------:R-:W4:Y:S04]  /*bb40*/  LDL.64 R14, [R1+0xe00] ;  /* 0x000e0000010e7983 */ /* 0x000f280000100a00 */
[----:B---3--:R-:W-:Y:S04]  /*bb50*/  STL [R1+0xf0], R12 ;  /* 0x0000f00c01007387 */ /* 0x008fe80000100800 */
[----:B------:R0:W-:Y:S04]  /*bb60*/  STL [R1+0xf4], R13 ;  /* 0x0000f40d01007387 */ /* 0x0001e80000100800 */
[----:B0-----:R-:W3:Y:S01]  /*bb70*/  LDL.64 R12, [R1+0xe08] ;  /* 0x000e0800010c7983 */ /* 0x001ee20000100a00 */
[----:B------:R-:W-:-:S02]  /*bb80*/  ISETP.GT.AND P1, PT, R0, 0x18, PT ;  /* 0x000000180000780c */ /* 0x000fc40003f24270 */
[----:B------:R-:W-:Y:S02]  /*bb90*/  IADD3 R4, P0, R24, R2, RZ ;  /* 0x0000000218047210 */ /* 0x000fe40007f1e0ff */
[----:B------:R-:W-:-:S03]  /*bba0*/  PRMT R7, RZ, 0x7610, R7 ;  /* 0x00007610ff077816 */ /* 0x000fc60000000007 */
[----:B------:R-:W-:Y:S02]  /*bbb0*/  IMAD.X R5, R25, 0x1, R3, P0 ;  /* 0x0000000119057824 */ /* 0x000fe400000e0603 */
[----:B------:R-:W3:Y:S04]  /*bbc0*/  LDL.64 R24, [R1+0xe10] ;  /* 0x000e100001187983 */ /* 0x000ee80000100a00 */
[----:B------:R2:W3:Y:S01]  /*bbd0*/  @P1 LDG.E.U16 R7, [R4.64] ;  /* 0x0000000404071981 */ /* 0x0004e2000c1e1500 */
[----:B------:R-:W-:Y:S02]  /*bbe0*/  PRMT R6, RZ, 0x7610, R6 ;  /* 0x00007610ff067816 */ /* 0x000fe40000000006 */
[----:B------:R-:W-:Y:S02]  /*bbf0*/  PRMT R9, RZ, 0x7610, R9 ;  /* 0x00007610ff097816 */ /* 0x000fe40000000009 */
[----:B--2---:R-:W-:-:S05]  /*bc00*/  IADD3 R4, P0, R22, R2, RZ ;  /* 0x0000000216047210 */ /* 0x004fca0007f1e0ff */
[----:B------:R-:W-:Y:S02]  /*bc10*/  IMAD.X R5, R23, 0x1, R3, P0 ;  /* 0x0000000117057824 */ /* 0x000fe400000e0603 */
[----:B------:R-:W2:Y:S04]  /*bc20*/  LDL.64 R22, [R1+0xe18] ;  /* 0x000e180001167983 */ /* 0x000ea80000100a00 */
[----:B------:R4:W2:Y:S01]  /*bc30*/  @P1 LDG.E.U16 R6, [R4.64] ;  /* 0x0000000404061981 */ /* 0x0008a2000c1e1500 */
[----:B------:R-:W-:Y:S02]  /*bc40*/  ISETP.GT.AND P1, PT, R0, 0x19, PT ;  /* 0x000000190000780c */ /* 0x000fe40003f24270 */
[----:B----4-:R-:W-:-:S05]  /*bc50*/  IADD3 R4, P0, R14, R2, RZ ;  /* 0x000000020e047210 */ /* 0x010fca0007f1e0ff */
[----:B------:R-:W-:Y:S02]  /*bc60*/  IMAD.X R5, R15, 0x1, R3, P0 ;  /* 0x000000010f057824 */ /* 0x000fe400000e0603 */
[----:B------:R-:W4:Y:S04]  /*bc70*/  LDL.64 R14, [R1+0xe20] ;  /* 0x000e2000010e7983 */ /* 0x000f280000100a00 */
[----:B------:R3:W4:Y:S02]  /*bc80*/  @P1 LDG.E.U16 R9, [R4.64] ;  /* 0x0000000404091981 */ /* 0x000724000c1e1500 */
[----:B---3--:R-:W-:-:S05]  /*bc90*/  IADD3 R4, P0, R12, R2, RZ ;  /* 0x000000020c047210 */ /* 0x008fca0007f1e0ff */
[----:B------:R-:W-:Y:S02]  /*bca0*/  IMAD.X R5, R13, 0x1, R3, P0 ;  /* 0x000000010d057824 */ /* 0x000fe400000e0603 */
[----:B------:R-:W3:Y:S01]  /*bcb0*/  LDL.64 R12, [R1+0xe28] ;  /* 0x000e2800010c7983 */ /* 0x000ee20000100a00 */
[----:B------:R-:W-:-:S06]  /*bcc0*/  PRMT R8, RZ, 0x7610, R8 ;  /* 0x00007610ff087816 */ /* 0x000fcc0000000008 */
[----:B------:R0:W3:Y:S01]  /*bcd0*/  @P1 LDG.E.U16 R8, [R4.64] ;  /* 0x0000000404081981 */ /* 0x0000e2000c1e1500 */
[----:B------:R-:W-:Y:S02]  /*bce0*/  ISETP.GT.AND P1, PT, R0, 0x1a, PT ;  /* 0x0000001a0000780c */ /* 0x000fe40003f24270 */
[----:B------:R-:W-:Y:S02]  /*bcf0*/  PRMT R11, RZ, 0x7610, R11 ;  /* 0x00007610ff0b7816 */ /* 0x000fe4000000000b */
[----:B0-----:R-:W-:-:S05]  /*bd00*/  IADD3 R4, P0, R24, R2, RZ ;  /* 0x0000000218047210 */ /* 0x001fca0007f1e0ff */
[----:B------:R-:W-:Y:S01]  /*bd10*/  IMAD.X R5, R25, 0x1, R3, P0 ;  /* 0x0000000119057824 */ /* 0x000fe200000e0603 */
[----:B------:R-:W-:Y:S01]  /*bd20*/  PRMT R10, RZ, 0x7610, R10 ;  /* 0x00007610ff0a7816 */ /* 0x000fe2000000000a */
[----:B------:R-:W3:Y:S04]  /*bd30*/  LDL.64 R24, [R1+0xe30] ;  /* 0x000e300001187983 */ /* 0x000ee80000100a00 */
[----:B------:R2:W3:Y:S01]  /*bd40*/  @P1 LDG.E.U16 R11, [R4.64] ;  /* 0x00000004040b1981 */ /* 0x0004e2000c1e1500 */
[----:B------:R-:W-:Y:S02]  /*bd50*/  PRMT R16, RZ, 0x7610, R16 ;  /* 0x00007610ff107816 */ /* 0x000fe40000000010 */
[----:B------:R-:W-:Y:S02]  /*bd60*/  PRMT R17, RZ, 0x7610, R17 ;  /* 0x00007610ff117816 */ /* 0x000fe40000000011 */
[----:B--2---:R-:W-:-:S05]  /*bd70*/  IADD3 R4, P0, R22, R2, RZ ;  /* 0x0000000216047210 */ /* 0x004fca0007f1e0ff */
[----:B------:R-:W-:-:S05]  /*bd80*/  IMAD.X R5, R23, 0x1, R3, P0 ;  /* 0x0000000117057824 */ /* 0x000fca00000e0603 */
[----:B------:R4:W2:Y:S01]  /*bd90*/  @P1 LDG.E.U16 R10, [R4.64] ;  /* 0x00000004040a1981 */ /* 0x0008a2000c1e1500 */
[----:B------:R-:W-:Y:S02]  /*bda0*/  ISETP.GT.AND P1, PT, R0, 0x1b, PT ;  /* 0x0000001b0000780c */ /* 0x000fe40003f24270 */
[----:B----4-:R-:W-:-:S05]  /*bdb0*/  IADD3 R4, P0, R14, R2, RZ ;  /* 0x000000020e047210 */ /* 0x010fca0007f1e0ff */
[----:B------:R-:W-:Y:S02]  /*bdc0*/  IMAD.X R5, R15, 0x1, R3, P0 ;  /* 0x000000010f057824 */ /* 0x000fe400000e0603 */
[----:B------:R-:W4:Y:S04]  /*bdd0*/  LDL.64 R14, [R1+0xe38] ;  /* 0x000e3800010e7983 */ /* 0x000f280000100a00 */
[----:B------:R3:W2:Y:S02]  /*bde0*/  @P1 LDG.E.U16 R16, [R4.64] ;  /* 0x0000000404101981 */ /* 0x0006a4000c1e1500 */
[----:B---3--:R-:W-:-:S05]  /*bdf0*/  IADD3 R4, P0, R12, R2, RZ ;  /* 0x000000020c047210 */ /* 0x008fca0007f1e0ff */
[----:B------:R-:W-:-:S05]  /*be00*/  IMAD.X R5, R13, 0x1, R3, P0 ;  /* 0x000000010d057824 */ /* 0x000fca00000e0603 */
[----:B------:R0:W3:Y:S02]  /*be10*/  @P1 LDG.E.U16 R17, [R4.64] ;  /* 0x0000000404111981 */ /* 0x0000e4000c1e1500 */
[----:B0-----:R-:W-:-:S05]  /*be20*/  IADD3 R4, P0, R24, R2, RZ ;  /* 0x0000000218047210 */ /* 0x001fca0007f1e0ff */
[----:B------:R-:W-:Y:S01]  /*be30*/  IMAD.X R5, R25, 0x1, R3, P0 ;  /* 0x0000000119057824 */ /* 0x000fe200000e0603 */
[----:B--2---:R-:W-:Y:S04]  /*be40*/  STL [R1+0x2258], R16 ;  /* 0x0022581001007387 */ /* 0x004fe80000100800 */
[----:B------:R-:W2:Y:S04]  /*be50*/  LDL.64 R22, [R1+0xe40] ;  /* 0x000e400001167983 */ /* 0x000ea80000100a00 */
[----:B------:R-:W2:Y:S04]  /*be60*/  LDL.64 R12, [R1+0xe48] ;  /* 0x000e4800010c7983 */ /* 0x000ea80000100a00 */
[----:B---3--:R-:W-:Y:S04]  /*be70*/  STL [R1+0x2254], R17 ;  /* 0x0022541101007387 */ /* 0x008fe80000100800 */
[----:B------:R-:W3:Y:S01]  /*be80*/  LDL.LU.64 R24, [R1+0x2318] ;  /* 0x0023180001187983 */ /* 0x000ee20000300a00 */
[----:B------:R-:W-:-:S02]  /*be90*/  ISETP.GT.AND P1, PT, R0, 0x1c, PT ;  /* 0x0000001c0000780c */ /* 0x000fc40003f24270 */
[----:B------:R-:W-:Y:S02]  /*bea0*/  PRMT R28, RZ, 0x7610, R28 ;  /* 0x00007610ff1c7816 */ /* 0x000fe4000000001c */
[----:B---3--:R-:W-:-:S09]  /*beb0*/  PRMT R24, RZ, 0x7610, R24 ;  /* 0x00007610ff187816 */ /* 0x008fd20000000018 */
[----:B------:R4:W3:Y:S02]  /*bec0*/  @P1 LDG.E.U16 R24, [R4.64] ;  /* 0x0000000404181981 */ /* 0x0008e4000c1e1500 */
[----:B----4-:R-:W-:-:S05]  /*bed0*/  IADD3 R4, P0, R14, R2, RZ ;  /* 0x000000020e047210 */ /* 0x010fca0007f1e0ff */
[----:B------:R-:W-:-:S05]  /*bee0*/  IMAD.X R5, R15, 0x1, R3, P0 ;  /* 0x000000010f057824 */ /* 0x000fca00000e0603 */
[----:B------:R2:W4:Y:S02]  /*bef0*/  @P1 LDG.E.U16 R28, [R4.64] ;  /* 0x00000004041c1981 */ /* 0x000524000c1e1500 */
[----:B--2---:R-:W-:-:S05]  /*bf00*/  IADD3 R4, P0, R22, R2, RZ ;  /* 0x0000000216047210 */ /* 0x004fca0007f1e0ff */
[----:B------:R-:W-:Y:S01]  /*bf10*/  IMAD.X R5, R23, 0x1, R3, P0 ;  /* 0x0000000117057824 */ /* 0x000fe200000e0603 */
[----:B---3--:R-:W-:Y:S04]  /*bf20*/  STL [R1+0x2248], R24 ;  /* 0x0022481801007387 */ /* 0x008fe80000100800 */
[----:B------:R-:W2:Y:S04]  /*bf30*/  LDL.64 R14, [R1+0xe50] ;  /* 0x000e5000010e7983 */ /* 0x000ea80000100a00 */
[----:B----4-:R0:W-:Y:S04]  /*bf40*/  STL [R1+0x64], R28 ;  /* 0x0000641c01007387 */ /* 0x0101e80000100800 */
[----:B0-----:R-:W3:Y:S04]  /*bf50*/  LDL.64 R28, [R1+0xe58] ;  /* 0x000e5800011c7983 */ /* 0x001ee80000100a00 */
[----:B------:R-:W4:Y:S01]  /*bf60*/  LDL.LU.64 R22, [R1+0x2310] ;  /* 0x0023100001167983 */ /* 0x000f220000300a00 */
[----:B------:R-:W-:-:S02]  /*bf70*/  ISETP.GT.AND P1, PT, R0, 0x1d, PT ;  /* 0x0000001d0000780c */ /* 0x000fc40003f24270 */
[----:B----4-:R-:W-:-:S11]  /*bf80*/  PRMT R23, RZ, 0x7610, R23 ;  /* 0x00007610ff177816 */ /* 0x010fd60000000017 */
[----:B------:R0:W4:Y:S01]  /*bf90*/  @P1 LDG.E.U16 R23, [R4.64] ;  /* 0x0000000404171981 */ /* 0x000122000c1e1500 */
[----:B------:R-:W-:Y:S02]  /*bfa0*/  PRMT R22, RZ, 0x7610, R22 ;  /* 0x00007610ff167816 */ /* 0x000fe40000000016 */
[----:B0-----:R-:W-:-:S05]  /*bfb0*/  IADD3 R4, P0, R12, R2, RZ ;  /* 0x000000020c047210 */ /* 0x001fca0007f1e0ff */
[----:B------:R-:W-:Y:S01]  /*bfc0*/  IMAD.X R5, R13, 0x1, R3, P0 ;  /* 0x000000010d057824 */ /* 0x000fe200000e0603 */
[----:B------:R-:W-:Y:S01]  /*bfd0*/  PRMT R26, RZ, 0x7610, R26 ;  /* 0x00007610ff1a7816 */ /* 0x000fe2000000001a */
[----:B------:R-:W4:Y:S04]  /*bfe0*/  LDL.64 R12, [R1+0xe60] ;  /* 0x000e6000010c7983 */ /* 0x000f280000100a00 */
[----:B------:R2:W4:Y:S01]  /*bff0*/  @P1 LDG.E.U16 R22, [R4.64] ;  /* 0x0000000404161981 */ /* 0x000522000c1e1500 */
[----:B------:R-:W-:Y:S02]  /*c000*/  ISETP.GT.AND P1, PT, R0, 0x1e, PT ;  /* 0x0000001e0000780c */ /* 0x000fe40003f24270 */
[----:B--2---:R-:W-:-:S05]  /*c010*/  IADD3 R4, P0, R14, R2, RZ ;  /* 0x000000020e047210 */ /* 0x004fca0007f1e0ff */
[----:B------:R-:W-:-:S06]  /*c020*/  IMAD.X R5, R15, 0x1, R3, P0 ;  /* 0x000000010f057824 */ /* 0x000fcc00000e0603 */
[----:B------:R3:W2:Y:S02]  /*c030*/  @P1 LDG.E.U16 R26, [R4.64] ;  /* 0x00000004041a1981 */ /* 0x0006a4000c1e1500 */
[----:B---3--:R-:W-:-:S05]  /*c040*/  IADD3 R4, P0, R28, R2, RZ ;  /* 0x000000021c047210 */ /* 0x008fca0007f1e0ff */
[----:B------:R-:W-:Y:S01]  /*c050*/  IMAD.X R5, R29, 0x1, R3, P0 ;  /* 0x000000011d057824 */ /* 0x000fe200000e0603 */
[----:B----4-:R-:W-:Y:S04]  /*c060*/  STL [R1+0x8c], R22 ;  /* 0x00008c1601007387 */ /* 0x010fe80000100800 */
[----:B------:R0:W-:Y:S04]  /*c070*/  STL [R1+0x88], R23 ;  /* 0x0000881701007387 */ /* 0x0001e80000100800 */
[----:B0-----:R-:W3:Y:S04]  /*c080*/  LDL.64 R22, [R1+0xe68] ;  /* 0x000e680001167983 */ /* 0x001ee80000100a00 */
[----:B------:R-:W4:Y:S04]  /*c090*/  LDL.LU.64 R14, [R1+0x2308] ;  /* 0x00230800010e7983 */ /* 0x000f280000300a00 */
[----:B------:R-:W2:Y:S01]  /*c0a0*/  LDL.LU.64 R28, [R1+0x2300] ;  /* 0x00230000011c7983 */ /* 0x000ea20000300a00 */
[----:B------:R-:W-:-:S02]  /*c0b0*/  PRMT R24, RZ, 0x7610, R24 ;  /* 0x00007610ff187816 */ /* 0x000fc40000000018 */
[----:B--2---:R-:W-:-:S06]  /*c0c0*/  PRMT R29, RZ, 0x7610, R29 ;  /* 0x00007610ff1d7816 */ /* 0x004fcc000000001d */
[----:B------:R0:W2:Y:S01]  /*c0d0*/  @P1 LDG.E.U16 R29, [R4.64] ;  /* 0x00000004041d1981 */ /* 0x0000a2000c1e1500 */
[----:B------:R-:W-:Y:S02]  /*c0e0*/  ISETP.GT.AND P1, PT, R0, 0x1f, PT ;  /* 0x0000001f0000780c */ /* 0x000fe40003f24270 */
[----:B0-----:R-:W-:-:S05]  /*c0f0*/  IADD3 R4, P0, R12, R2, RZ ;  /* 0x000000020c047210 */ /* 0x001fca0007f1e0ff */
[----:B------:R-:W-:-:S06]  /*c100*/  IMAD.X R5, R13, 0x1, R3, P0 ;  /* 0x000000010d057824 */ /* 0x000fcc00000e0603 */
[----:B------:R3:W4:Y:S01]  /*c110*/  @P1 LDG.E.U16 R24, [R4.64] ;  /* 0x0000000404181981 */ /* 0x000722000c1e1500 */
[----:B------:R-:W-:Y:S02]  /*c120*/  PRMT R28, RZ, 0x7610, R28 ;  /* 0x00007610ff1c7816 */ /* 0x000fe4000000001c */
[----:B---3--:R-:W-:-:S05]  /*c130*/  IADD3 R4, P0, R22, R2, RZ ;  /* 0x0000000216047210 */ /* 0x008fca0007f1e0ff */
[----:B------:R-:W-:-:S05]  /*c140*/  IMAD.X R5, R23, 0x1, R3, P0 ;  /* 0x0000000117057824 */ /* 0x000fca00000e0603 */
[----:B------:R0:W3:Y:S04]  /*c150*/  @P1 LDG.E.U16 R28, [R4.64] ;  /* 0x00000004041c1981 */ /* 0x0000e8000c1e1500 */
[----:B0-----:R-:W0:Y:S04]  /*c160*/  S2R R5, SR_TID.X ;  /* 0x0000000000057919 */ /* 0x001e280000002100 */
[----:B------:R1:W-:Y:S04]  /*c170*/  STL [R1+0xb8], R26 ;  /* 0x0000b81a01007387 */ /* 0x0003e80000100800 */
[----:B-1----:R-:W3:Y:S01]  /*c180*/  LDL R26, [R1+0xf78] ;  /* 0x000f7800011a7983 */ /* 0x002ee20000100800 */
[----:B0-----:R-:W-:-:S04]  /*c190*/  LOP3.LUT R4, R5, 0x1f, RZ, 0xc0, !PT ;  /* 0x0000001f05047812 */ /* 0x001fc800078ec0ff */
[----:B------:R-:W-:Y:S02]  /*c1a0*/  ISETP.GE.AND P0, PT, R4, R0, PT ;  /* 0x000000000400720c */ /* 0x000fe40003f06270 */
[----:B------:R-:W-:Y:S02]  /*c1b0*/  PRMT R18, RZ, 0x7610, R18 ;  /* 0x00007610ff127816 */ /* 0x000fe40000000012 */
[----:B------:R-:W-:Y:S01]  /*c1c0*/  PRMT R25, RZ, 0x7610, R25 ;  /* 0x00007610ff197816 */ /* 0x000fe20000000019 */
[----:B------:R-:W-:Y:S06]  /*c1d0*/  BAR.SYNC.DEFER_BLOCKING 0x0 ;  /* 0x0000000000007b1d */ /* 0x000fec0000010000 */
[----:B--2---:R-:W-:Y:S04]  /*c1e0*/  STL [R1+0x224c], R29 ;  /* 0x00224c1d01007387 */ /* 0x004fe80000100800 */
[----:B------:R-:W-:Y:S04]  /*c1f0*/  STL [R1+0x2250], R29 ;  /* 0x0022501d01007387 */ /* 0x000fe80000100800 */
[----:B------:R-:W2:Y:S04]  /*c200*/  LDL.LU.64 R12, [R1+0x22f8] ;  /* 0x0022f800010c7983 */ /* 0x000ea80000300a00 */
[----:B------:R-:W2:Y:S04]  /*c210*/  LDL.LU.64 R22, [R1+0x22f0] ;  /* 0x0022f00001167983 */ /* 0x000ea80000300a00 */
[----:B----4-:R0:W-:Y:S04]  /*c220*/  STL [R1+0xc8], R24 ;  /* 0x0000c81801007387 */ /* 0x0101e80000100800 */
[----:B0-----:R-:W4:Y:S04]  /*c230*/  LDL R24, [R1+0xec4] ;  /* 0x000ec40001187983 */ /* 0x001f280000100800 */
[----:B------:R0:W-:Y:S04]  /*c240*/  STL [R1+0x109c], R2 ;  /* 0x00109c0201007387 */ /* 0x0001e80000100800 */
[----:B0-----:R-:W2:Y:S04]  /*c250*/  LDL.LU R2, [R1+0xf74] ;  /* 0x000f740001027983 */ /* 0x001ea80000300800 */
[----:B------:R0:W-:Y:S04]  /*c260*/  STL [R1+0x1098], R3 ;  /* 0x0010980301007387 */ /* 0x0001e80000100800 */
[----:B0-----:R-:W2:Y:S04]  /*c270*/  LDL.LU R3, [R1+0x101c] ;  /* 0x00101c0001037983 */ /* 0x001ea80000300800 */
[----:B---3--:R0:W-:Y:S04]  /*c280*/  STL [R1+0xc4], R28 ;  /* 0x0000c41c01007387 */ /* 0x0081e80000100800 */
[----:B0-----:R-:W3:Y:S04]  /*c290*/  LDL.LU R28, [R1+0x22ec] ;  /* 0x0022ec00011c7983 */ /* 0x001ee80000300800 */
[----:B------:R-:W3:Y:S04]  /*c2a0*/  LDL R5, [R1+0x1020] ;  /* 0x0010200001057983 */ /* 0x000ee80000100800 */
[----:B------:R-:W2:Y:S01]  /*c2b0*/  LDL.LU R0, [R1+0x22e8] ;  /* 0x0022e80001007983 */ /* 0x000ea20000300800 */
[----:B---3--:R-:W-:-:S05]  /*c2c0*/  IADD3 R4, P1, R5, R28, RZ ;  /* 0x0000001c05047210 */ /* 0x008fca0007f3e0ff */
[----:B--2---:R-:W-:-:S05]  /*c2d0*/  IMAD.X R5, R26, 0x1, R0, P1 ;  /* 0x000000011a057824 */ /* 0x004fca00008e0600 */
[----:B------:R0:W2:Y:S02]  /*c2e0*/  @!P0 LDG.E.U16 R18, [R4.64] ;  /* 0x0000000404128981 */ /* 0x0000a4000c1e1500 */
[----:B0-----:R-:W-:-:S05]  /*c2f0*/  IADD3 R4, P1, R3, R28, RZ ;  /* 0x0000001c03047210 */ /* 0x001fca0007f3e0ff */
[----:B------:R-:W-:-:S05]  /*c300*/  IMAD.X R5, R2, 0x1, R0, P1 ;  /* 0x0000000102057824 */ /* 0x000fca00008e0600 */
[----:B------:R-:W3:Y:S04]  /*c310*/  @!P0 LDG.E.U16 R25, [R4.64] ;  /* 0x0000000404198981 */ /* 0x000ee8000c1e1500 */
[----:B--2---:R0:W-:Y:S04]  /*c320*/  STL [R1+0xbc], R18 ;  /* 0x0000bc1201007387 */ /* 0x0041e80000100800 */
[----:B------:R-:W2:Y:S04]  /*c330*/  LDL R26, [R1+0xebc] ;  /* 0x000ebc00011a7983 */ /* 0x000ea80000100800 */
[----:B0-----:R-:W2:Y:S04]  /*c340*/  LDL R18, [R1+0x1010] ;  /* 0x0010100001127983 */ /* 0x001ea80000100800 */
[----:B------:R-:W-:Y:S04]  /*c350*/  STL [R1+0x10b0], R3 ;  /* 0x0010b00301007387 */ /* 0x000fe80000100800 */
[----:B------:R-:W-:Y:S04]  /*c360*/  STL [R1+0x10b4], R2 ;  /* 0x0010b40201007387 */ /* 0x000fe80000100800 */
[----:B---3--:R0:W-:Y:S04]  /*c370*/  STL [R1+0xb4], R25 ;  /* 0x0000b41901007387 */ /* 0x0081e80000100800 */
[----:B0-----:R-:W3:Y:S04]  /*c380*/  LDL.LU R25, [R1+0x22e4] ;  /* 0x0022e40001197983 */ /* 0x001ee80000300800 */
[----:B------:R-:W2:Y:S01]  /*c390*/  LDL R5, [R1+0xf6c] ;  /* 0x000f6c0001057983 */ /* 0x000ea20000100800 */
[----:B---3--:R-:W-:-:S02]  /*c3a0*/  PRMT R25, RZ, 0x7610, R25 ;  /* 0x00007610ff197816 */ /* 0x008fc40000000019 */
[----:B--2---:R-:W-:-:S05]  /*c3b0*/  IADD3 R4, P1, R5, R28, RZ ;  /* 0x0000001c05047210 */ /* 0x004fca0007f3e0ff */
[----:B----4-:R-:W-:Y:S02]  /*c3c0*/  IMAD.X R5, R24, 0x1, R0, P1 ;  /* 0x0000000118057824 */ /* 0x010fe400008e0600 */
[----:B------:R-:W2:Y:S04]  /*c3d0*/  LDL R24, [R1+0x1004] ;  /* 0x0010040001187983 */ /* 0x000ea80000100800 */
[----:B------:R-:W3:Y:S04]  /*c3e0*/  @!P0 LDG.E.U16 R25, [R4.64] ;  /* 0x0000000404198981 */ /* 0x000ee8000c1e1500 */
[----:B---3--:R0:W-:Y:S04]  /*c3f0*/  STL [R1+0xb0], R25 ;  /* 0x0000b01901007387 */ /* 0x0081e80000100800 */
[----:B0-----:R-:W3:Y:S04]  /*c400*/  LDL.LU R25, [R1+0x22e0] ;  /* 0x0022e00001197983 */ /* 0x001ee80000300800 */
[----:B------:R-:W4:Y:S02]  /*c410*/  LDL R5, [R1+0x1014] ;  /* 0x0010140001057983 */ /* 0x000f240000100800 */
[----:B----4-:R-:W-:-:S02]  /*c420*/  IADD3 R4, P1, R5, R28, RZ ;  /* 0x0000001c05047210 */ /* 0x010fc40007f3e0ff */
[----:B------:R-:W4:Y:S01]  /*c430*/  LDL R5, [R1+0xf68] ;  /* 0x000f680001057983 */ /* 0x000f220000100800 */
[----:B---3--:R-:W-:Y:S02]  /*c440*/  PRMT R25, RZ, 0x7610, R25 ;  /* 0x00007610ff197816 */ /* 0x008fe40000000019 */
[----:B----4-:R-:W-:-:S05]  /*c450*/  IMAD.X R5, R5, 0x1, R0, P1 ;  /* 0x0000000105057824 */ /* 0x010fca00008e0600 */
[----:B------:R-:W3:Y:S04]  /*c460*/  @!P0 LDG.E.U16 R25, [R4.64] ;  /* 0x0000000404198981 */ /* 0x000ee8000c1e1500 */
[----:B---3--:R0:W-:Y:S04]  /*c470*/  STL [R1+0xac], R25 ;  /* 0x0000ac1901007387 */ /* 0x0081e80000100800 */
[----:B0-----:R-:W3:Y:S04]  /*c480*/  LDL.LU R25, [R1+0x22dc] ;  /* 0x0022dc0001197983 */ /* 0x001ee80000300800 */
[----:B------:R-:W4:Y:S01]  /*c490*/  LDL R5, [R1+0x106c] ;  /* 0x00106c0001057983 */ /* 0x000f220000100800 */
[----:B---3--:R-:W-:-:S02]  /*c4a0*/  PRMT R25, RZ, 0x7610, R25 ;  /* 0x00007610ff197816 */ /* 0x008fc40000000019 */
[----:B----4-:R-:W-:-:S05]  /*c4b0*/  IADD3 R4, P1, R5, R28, RZ ;  /* 0x0000001c05047210 */ /* 0x010fca0007f3e0ff */
[----:B------:R-:W-:-:S05]  /*c4c0*/  IMAD.X R5, R18, 0x1, R0, P1 ;  /* 0x0000000112057824 */ /* 0x000fca00008e0600 */
        /* <DEDUP_REMOVED lines=11> */
[----:B--2---:R-:W-:-:S02]  /*c580*/  IADD3 R4, P1, R24, R28, RZ ;  /* 0x0000001c18047210 */ /* 0x004fc40007f3e0ff */
[----:B---3--:R-:W-:-:S03]  /*c590*/  PRMT R25, RZ, 0x7610, R25 ;  /* 0x00007610ff197816 */ /* 0x008fc60000000019 */
[----:B----4-:R-:W-:-:S05]  /*c5a0*/  IMAD.X R5, R5, 0x1, R0, P1 ;  /* 0x0000000105057824 */ /* 0x010fca00008e0600 */
[----:B------:R-:W2:Y:S04]  /*c5b0*/  @!P0 LDG.E.U16 R25, [R4.64] ;  /* 0x0000000404198981 */ /* 0x000ea8000c1e1500 */
[----:B--2---:R0:W-:Y:S04]  /*c5c0*/  STL [R1+0xa0], R25 ;  /* 0x0000a01901007387 */ /* 0x0041e80000100800 */
[----:B0-----:R-:W2:Y:S04]  /*c5d0*/  LDL.LU R25, [R1+0x22d0] ;  /* 0x0022d00001197983 */ /* 0x001ea80000300800 */
[----:B------:R-:W3:Y:S02]  /*c5e0*/  LDL R5, [R1+0x1064] ;  /* 0x0010640001057983 */ /* 0x000ee40000100800 */
[----:B---3--:R-:W-:-:S02]  /*c5f0*/  IADD3 R4, P1, R5, R28, RZ ;  /* 0x0000001c05047210 */ /* 0x008fc40007f3e0ff */
[----:B------:R-:W3:Y:S01]  /*c600*/  LDL R5, [R1+0x1000] ;  /* 0x0010000001057983 */ /* 0x000ee20000100800 */
[----:B------:R-:W-:Y:S02]  /*c610*/  PRMT R20, RZ, 0x7610, R20 ;  /* 0x00007610ff147816 */ /* 0x000fe40000000014 */
[----:B---3--:R-:W-:-:S05]  /*c620*/  IMAD.X R5, R5, 0x1, R0, P1 ;  /* 0x0000000105057824 */ /* 0x008fca00008e0600 */
[----:B------:R-:W3:Y:S04]  /*c630*/  @!P0 LDG.E.U16 R20, [R4.64] ;  /* 0x0000000404148981 */ /* 0x000ee8000c1e1500 */
[----:B------:R-:W0:Y:S04]  /*c640*/  S2R R18, SR_TID.X ;  /* 0x0000000000127919 */ /* 0x000e280000002100 */
[----:B---3--:R1:W-:Y:S04]  /*c650*/  STL [R1+0x94], R20 ;  /* 0x0000941401007387 */ /* 0x0083e80000100800 */
[----:B-1----:R-:W3:Y:S04]  /*c660*/  LDL.LU R20, [R1+0x22cc] ;  /* 0x0022cc0001147983 */ /* 0x002ee80000300800 */
[----:B------:R-:W4:Y:S04]  /*c670*/  LDL.LU R4, [R1] ;  /* 0x0000000001047983 */ /* 0x000f280000300800 */
[----:B------:R-:W3:Y:S01]  /*c680*/  LDL R5, [R1+0xf4c] ;  /* 0x000f4c0001057983 */ /* 0x000ee20000100800 */
[----:B0-----:R-:W-:-:S05]  /*c690*/  LOP3.LUT R26, R18, 0x7f, RZ, 0xc0, !PT ;  /* 0x0000007f121a7812 */ /* 0x001fca00078ec0ff */
[----:B------:R-:W-:-:S05]  /*c6a0*/  IMAD.SHL.U32 R24, R26, 0x2, RZ ;  /* 0x000000021a187824 */ /* 0x000fca00078e00ff */
[----:B--2---:R-:W-:Y:S04]  /*c6b0*/  STS.U16 [R24], R25 ;  /* 0x0000001918007388 */ /* 0x004fe80000000400 */
[----:B----4-:R3:W-:Y:S02]  /*c6c0*/  STS.U16 [R24+0x100], R4 ;  /* 0x0001000418007388 */ /* 0x0107e40000000400 */
[----:B---3--:R-:W-:Y:S02]  /*c6d0*/  IADD3 R4, P1, R5, R28, RZ ;  /* 0x0000001c05047210 */ /* 0x008fe40007f3e0ff */
[----:B------:R-:W2:Y:S01]  /*c6e0*/  LDL R5, [R1+0xeb4] ;  /* 0x000eb40001057983 */ /* 0x000ea20000100800 */
[----:B------:R-:W-:Y:S02]  /*c6f0*/  PRMT R20, RZ, 0x7610, R20 ;  /* 0x00007610ff147816 */ /* 0x000fe40000000014 */
[----:B--2---:R-:W-:-:S05]  /*c700*/  IMAD.X R5, R5, 0x1, R0, P1 ;  /* 0x0000000105057824 */ /* 0x004fca00008e0600 */
        /* <DEDUP_REMOVED lines=9> */
[----:B---3--:R0:W-:Y:S04]  /*c7a0*/  STL [R1+0x84], R19 ;  /* 0x0000841301007387 */ /* 0x0081e80000100800 */
[----:B0-----:R-:W3:Y:S04]  /*c7b0*/  LDL.LU R19, [R1+0x22c4] ;  /* 0x0022c40001137983 */ /* 0x001ee80000300800 */
[----:B------:R-:W4:Y:S02]  /*c7c0*/  LDL R5, [R1+0x105c] ;  /* 0x00105c0001057983 */ /* 0x000f240000100800 */
[----:B----4-:R-:W-:-:S02]  /*c7d0*/  IADD3 R4, P1, R5, R28, RZ ;  /* 0x0000001c05047210 */ /* 0x010fc40007f3e0ff */
[----:B------:R-:W4:Y:S01]  /*c7e0*/  LDL R5, [R1+0xff0] ;  /* 0x000ff00001057983 */ /* 0x000f220000100800 */
[----:B------:R-:W-:Y:S02]  /*c7f0*/  PRMT R23, RZ, 0x7610, R23 ;  /* 0x00007610ff177816 */ /* 0x000fe40000000017 */
[----:B----4-:R-:W-:-:S05]  /*c800*/  IMAD.X R5, R5, 0x1, R0, P1 ;  /* 0x0000000105057824 */ /* 0x010fca00008e0600 */
[----:B------:R-:W4:Y:S04]  /*c810*/  @!P0 LDG.E.U16 R23, [R4.64] ;  /* 0x0000000404178981 */ /* 0x000f28000c1e1500 */
[----:B----4-:R0:W-:Y:S04]  /*c820*/  STL [R1+0x80], R23 ;  /* 0x0000801701007387 */ /* 0x0101e80000100800 */
[----:B0-----:R-:W4:Y:S04]  /*c830*/  LDL.LU R23, [R1+0x22c0] ;  /* 0x0022c00001177983 */ /* 0x001f280000300800 */
[----:B------:R-:W2:Y:S02]  /*c840*/  LDL R5, [R1+0xf3c] ;  /* 0x000f3c0001057983 */ /* 0x000ea40000100800 */
[----:B--2---:R-:W-:-:S02]  /*c850*/  IADD3 R4, P1, R5, R28, RZ ;  /* 0x0000001c05047210 */ /* 0x004fc40007f3e0ff */
[----:B------:R-:W2:Y:S01]  /*c860*/  LDL R5, [R1+0xeac] ;  /* 0x000eac0001057983 */ /* 0x000ea20000100800 */
[----:B----4-:R-:W-:Y:S02]  /*c870*/  PRMT R23, RZ, 0x7610, R23 ;  /* 0x00007610ff177816 */ /* 0x010fe40000000017 */
[----:B--2---:R-:W-:-:S05]  /*c880*/  IMAD.X R5, R5, 0x1, R0, P1 ;  /* 0x0000000105057824 */ /* 0x004fca00008e0600 */
[----:B------:R-:W2:Y:S04]  /*c890*/  @!P0 LDG.E.U16 R23, [R4.64] ;  /* 0x0000000404178981 */ /* 0x000ea8000c1e1500 */
[----:B--2---:R0:W-:Y:S04]  /*c8a0*/  STL [R1+0x7c], R23 ;  /* 0x00007c1701007387 */ /* 0x0041e80000100800 */
[----:B0-----:R-:W2:Y:S04]  /*c8b0*/  LDL.LU R23, [R1+0x22bc] ;  /* 0x0022bc0001177983 */ /* 0x001ea80000300800 */
[----:B------:R-:W4:Y:S02]  /*c8c0*/  LDL R5, [R1+0xfe4] ;  /* 0x000fe40001057983 */ /* 0x000f240000100800 */
[----:B----4-:R-:W-:-:S02]  /*c8d0*/  IADD3 R4, P1, R5, R28, RZ ;  /* 0x0000001c05047210 */ /* 0x010fc40007f3e0ff */
[----:B------:R-:W4:Y:S01]  /*c8e0*/  LDL R5, [R1+0xf38] ;  /* 0x000f380001057983 */ /* 0x000f220000100800 */
[----:B------:R-:W-:Y:S02]  /*c8f0*/  PRMT R3, RZ, 0x7610, R3 ;  /* 0x00007610ff037816 */ /* 0x000fe40000000003 */
[----:B----4-:R-:W-:-:S05]  /*c900*/  IMAD.X R5, R5, 0x1, R0, P1 ;  /* 0x0000000105057824 */ /* 0x010fca00008e0600 */
[----:B------:R0:W4:Y:S04]  /*c910*/  @!P0 LDG.E.U16 R3, [R4.64] ;  /* 0x0000000404038981 */ /* 0x000128000c1e1500 */
[----:B0-----:R-:W2:Y:S04]  /*c920*/  LDL R5, [R1+0x1054] ;  /* 0x0010540001057983 */ /* 0x001ea80000100800 */
[----:B----4-:R-:W-:Y:S01]  /*c930*/  STL [R1+0x78], R3 ;  /* 0x0000780301007387 */ /* 0x010fe20000100800 */
[----:B--2---:R-:W-:-:S03]  /*c940*/  IADD3 R4, P1, R5, R28, RZ ;  /* 0x0000001c05047210 */ /* 0x004fc60007f3e0ff */
[----:B------:R-:W2:Y:S01]  /*c950*/  LDL R5, [R1+0xfe0] ;  /* 0x000fe00001057983 */ /* 0x000ea20000100800 */
[----:B------:R-:W-:Y:S01]  /*c960*/  PRMT R23, RZ, 0x7610, R23 ;  /* 0x00007610ff177816 */ /* 0x000fe20000000017 */
[----:B--2---:R-:W-:-:S05]  /*c970*/  IMAD.X R5, R5, 0x1, R0, P1 ;  /* 0x0000000105057824 */ /* 0x004fca00008e0600 */
[----:B------:R-:W2:Y:S04]  /*c980*/  @!P0 LDG.E.U16 R23, [R4.64] ;  /* 0x0000000404178981 */ /* 0x000ea8000c1e1500 */
[----:B--2---:R0:W-:Y:S04]  /*c990*/  STL [R1+0x74], R23 ;  /* 0x0000741701007387 */ /* 0x0041e80000100800 */
[----:B0-----:R-:W2:Y:S04]  /*c9a0*/  LDL.LU R23, [R1+0x22b8] ;  /* 0x0022b80001177983 */ /* 0x001ea80000300800 */
[----:B------:R-:W4:Y:S02]  /*c9b0*/  LDL R5, [R1+0xf2c] ;  /* 0x000f2c0001057983 */ /* 0x000f240000100800 */
[----:B----4-:R-:W-:-:S02]  /*c9c0*/  IADD3 R4, P1, R5, R28, RZ ;  /* 0x0000001c05047210 */ /* 0x010fc40007f3e0ff */
[----:B------:R-:W4:Y:S01]  /*c9d0*/  LDL R5, [R1+0xea4] ;  /* 0x000ea40001057983 */ /* 0x000f220000100800 */
[----:B--2---:R-:W-:Y:S02]  /*c9e0*/  PRMT R23, RZ, 0x7610, R23 ;  /* 0x00007610ff177816 */ /* 0x004fe40000000017 */
[----:B----4-:R-:W-:-:S05]  /*c9f0*/  IMAD.X R5, R5, 0x1, R0, P1 ;  /* 0x0000000105057824 */ /* 0x010fca00008e0600 */
[----:B------:R-:W2:Y:S04]  /*ca00*/  @!P0 LDG.E.U16 R23, [R4.64] ;  /* 0x0000000404178981 */ /* 0x000ea8000c1e1500 */
[----:B------:R-:W0:Y:S04]  /*ca10*/  S2R R3, SR_TID.X ;  /* 0x0000000000037919 */ /* 0x000e280000002100 */
[----:B--2---:R1:W-:Y:S04]  /*ca20*/  STL [R1+0x70], R23 ;  /* 0x0000701701007387 */ /* 0x0043e80000100800 */
[----:B-1----:R-:W2:Y:S04]  /*ca30*/  LDL.LU R23, [R1+0x22b4] ;  /* 0x0022b40001177983 */ /* 0x002ea80000300800 */
[----:B------:R-:W4:Y:S04]  /*ca40*/  LDL.LU R4, [R1+0xc] ;  /* 0x00000c0001047983 */ /* 0x000f280000300800 */
[----:B------:R-:W2:Y:S01]  /*ca50*/  LDL R5, [R1+0xfd4] ;  /* 0x000fd40001057983 */ /* 0x000ea20000100800 */
[----:B0-----:R-:W-:-:S05]  /*ca60*/  LOP3.LUT R3, R3, 0x7f, RZ, 0xc0, !PT ;  /* 0x0000007f03037812 */ /* 0x001fca00078ec0ff */
[----:B------:R-:W-:Y:S01]  /*ca70*/  IMAD.SHL.U32 R3, R3, 0x2, RZ ;  /* 0x0000000203037824 */ /* 0x000fe200078e00ff */
[----:B------:R-:W-:Y:S04]  /*ca80*/  STS.U16 [R24+0x1000], R20 ;  /* 0x0010001418007388 */ /* 0x000fe80000000400 */
[----:B---3--:R-:W-:Y:S01]  /*ca90*/  STS.U16 [R24+0x1100], R19 ;  /* 0x0011001318007388 */ /* 0x008fe20000000400 */
[----:B------:R-:W-:-:S03]  /*caa0*/  LOP3.LUT R3, R3, 0x10, RZ, 0x3c, !PT ;  /* 0x0000001003037812 */ /* 0x000fc600078e3cff */
[----:B------:R-:W-:Y:S04]  /*cab0*/  STS.U16 [R24+0x2000], R13 ;  /* 0x0020000d18007388 */ /* 0x000fe80000000400 */
[----:B------:R-:W-:Y:S04]  /*cac0*/  STS.U16 [R24+0x2100], R12 ;  /* 0x0021000c18007388 */ /* 0x000fe80000000400 */
[----:B------:R-:W-:Y:S04]  /*cad0*/  STS.U16 [R24+0x3000], R7 ;  /* 0x0030000718007388 */ /* 0x000fe80000000400 */
[----:B------:R-:W-:Y:S04]  /*cae0*/  STS.U16 [R24+0x3100], R6 ;  /* 0x0031000618007388 */ /* 0x000fe80000000400 */
[----:B----4-:R2:W-:Y:S02]  /*caf0*/  STS.U16 [R3+0x200], R4 ;  /* 0x0002000403007388 */ /* 0x0105e40000000400 */
[----:B--2---:R-:W-:-:S02]  /*cb00*/  IADD3 R4, P1, R5, R28, RZ ;  /* 0x0000001c05047210 */ /* 0x004fc40007f3e0ff */
[----:B------:R-:W2:Y:S01]  /*cb10*/  LDL R5, [R1+0xf28] ;  /* 0x000f280001057983 */ /* 0x000ea20000100800 */
[----:B------:R-:W-:Y:S02]  /*cb20*/  PRMT R23, RZ, 0x7610, R23 ;  /* 0x00007610ff177816 */ /* 0x000fe40000000017 */
[----:B--2---:R-:W-:-:S05]  /*cb30*/  IMAD.X R5, R5, 0x1, R0, P1 ;  /* 0x0000000105057824 */ /* 0x004fca00008e0600 */
[----:B------:R-:W2:Y:S04]  /*cb40*/  @!P0 LDG.E.U16 R23, [R4.64] ;  /* 0x0000000404178981 */ /* 0x000ea8000c1e1500 */
[----:B--2---:R0:W-:Y:S04]  /*cb50*/  STL [R1+0x6c], R23 ;  /* 0x00006c1701007387 */ /* 0x0041e80000100800 */
[----:B0-----:R-:W2:Y:S04]  /*cb60*/  LDL.LU R23, [R1+0x22b0] ;  /* 0x0022b00001177983 */ /* 0x001ea80000300800 */
[----:B------:R-:W3:Y:S04]  /*cb70*/  LDL.LU R4, [R1+0x10] ;  /* 0x0000100001047983 */ /* 0x000ee80000300800 */
[----:B------:R-:W4:Y:S04]  /*cb80*/  LDL R5, [R1+0x104c] ;  /* 0x00104c0001057983 */ /* 0x000f280000100800 */
[----:B---3--:R4:W-:Y:S02]  /*cb90*/  STS.U16 [R3+0x300], R4 ;  /* 0x0003000403007388 */ /* 0x0089e40000000400 */
[----:B----4-:R-:W-:-:S02]  /*cba0*/  IADD3 R4, P1, R5, R28, RZ ;  /* 0x0000001c05047210 */ /* 0x010fc40007f3e0ff */
[----:B------:R-:W3:Y:S01]  /*cbb0*/  LDL R5, [R1+0xfd0] ;  /* 0x000fd00001057983 */ /* 0x000ee20000100800 */
[----:B--2---:R-:W-:Y:S02]  /*cbc0*/  PRMT R23, RZ, 0x7610, R23 ;  /* 0x00007610ff177816 */ /* 0x004fe40000000017 */
[----:B---3--:R-:W-:-:S05]  /*cbd0*/  IMAD.X R5, R5, 0x1, R0, P1 ;  /* 0x0000000105057824 */ /* 0x008fca00008e0600 */
        /* <DEDUP_REMOVED lines=22> */
[----:B------:R-:W-:Y:S02]  /*cd40*/  PRMT R14, RZ, 0x7610, R14 ;  /* 0x00007610ff0e7816 */ /* 0x000fe4000000000e */
[----:B--2---:R-:W-:-:S05]  /*cd50*/  IMAD.X R5, R5, 0x1, R0, P1 ;  /* 0x0000000105057824 */ /* 0x004fca00008e0600 */
[----:B------:R-:W2:Y:S04]  /*cd60*/  @!P0 LDG.E.U16 R14, [R4.64] ;  /* 0x00000004040e8981 */ /* 0x000ea8000c1e1500 */
[----:B--2---:R0:W-:Y:S04]  /*cd70*/  STL [R1+0x58], R14 ;  /* 0x0000580e01007387 */ /* 0x0041e80000100800 */
[----:B0-----:R-:W2:Y:S04]  /*cd80*/  LDL.LU R14, [R1+0x22a0] ;  /* 0x0022a000010e7983 */ /* 0x001ea80000300800 */
        /* <DEDUP_REMOVED lines=22> */
[----:B------:R-:W-:Y:S04]  /*cef0*/  STS.U16 [R3+0x1200], R23 ;  /* 0x0012001703007388 */ /* 0x000fe80000000400 */
[----:B---3--:R-:W-:Y:S04]  /*cf00*/  STS.U16 [R3+0x1300], R22 ;  /* 0x0013001603007388 */ /* 0x008fe80000000400 */
[----:B----4-:R-:W-:Y:S04]  /*cf10*/  STS.U16 [R3+0x2200], R15 ;  /* 0x0022000f03007388 */ /* 0x010fe80000000400 */
[----:B------:R-:W-:Y:S04]  /*cf20*/  STS.U16 [R3+0x2300], R14 ;  /* 0x0023000e03007388 */ /* 0x000fe80000000400 */
[----:B------:R-:W-:Y:S04]  /*cf30*/  STS.U16 [R3+0x3200], R9 ;  /* 0x0032000903007388 */ /* 0x000fe80000000400 */
[----:B------:R0:W-:Y:S04]  /*cf40*/  STS.U16 [R3+0x3300], R8 ;  /* 0x0033000803007388 */ /* 0x0001e80000000400 */
[----:B0-----:R-:W3:Y:S04]  /*cf50*/  LDL R3, [R1+0x1034] ;  /* 0x0010340001037983 */ /* 0x001ee80000100800 */
[----:B--2---:R0:W-:Y:S04]  /*cf60*/  STL [R1+0x4c], R21 ;  /* 0x00004c1501007387 */ /* 0x0041e80000100800 */
[----:B0-----:R-:W2:Y:S04]  /*cf70*/  LDL.LU R21, [R1+0x2294] ;  /* 0x0022940001157983 */ /* 0x001ea80000300800 */
[----:B------:R-:W4:Y:S04]  /*cf80*/  LDL.LU R4, [R1+0x1c] ;  /* 0x00001c0001047983 */ /* 0x000f280000300800 */
[----:B------:R-:W2:Y:S01]  /*cf90*/  LDL R5, [R1+0xefc] ;  /* 0x000efc0001057983 */ /* 0x000ea20000100800 */
[----:B------:R-:W-:-:S05]  /*cfa0*/  LOP3.LUT R18, R18, 0x7f, RZ, 0xc0, !PT ;  /* 0x0000007f12127812 */ /* 0x000fca00078ec0ff */
[----:B------:R-:W-:-:S05]  /*cfb0*/  IMAD.SHL.U32 R18, R18, 0x2, RZ ;  /* 0x0000000212127824 */ /* 0x000fca00078e00ff */
[----:B------:R-:W-:-:S05]  /*cfc0*/  LOP3.LUT R18, R18, 0x20, RZ, 0x3c, !PT ;  /* 0x0000002012127812 */ /* 0x000fca00078e3cff */
[----:B----4-:R2:W-:Y:S02]  /*cfd0*/  STS.U16 [R18+0x400], R4 ;  /* 0x0004000412007388 */ /* 0x0105e40000000400 */
[----:B--2---:R-:W-:Y:S02]  /*cfe0*/  IADD3 R4, P1, R5, R28, RZ ;  /* 0x0000001c05047210 */ /* 0x004fe40007f3e0ff */
[----:B------:R-:W2:Y:S01]  /*cff0*/  LDL R5, [R1+0xe8c] ;  /* 0x000e8c0001057983 */ /* 0x000ea20000100800 */
[----:B------:R-:W-:Y:S02]  /*d000*/  PRMT R21, RZ, 0x7610, R21 ;  /* 0x00007610ff157816 */ /* 0x000fe40000000015 */
[----:B--2---:R-:W-:-:S05]  /*d010*/  IMAD.X R5, R5, 0x1, R0, P1 ;  /* 0x0000000105057824 */ /* 0x004fca00008e0600 */
[----:B------:R-:W2:Y:S04]  /*d020*/  @!P0 LDG.E.U16 R21, [R4.64] ;  /* 0x0000000404158981 */ /* 0x000ea8000c1e1500 */
[----:B--2---:R0:W-:Y:S04]  /*d030*/  STL [R1+0x48], R21 ;  /* 0x0000481501007387 */ /* 0x0041e80000100800 */
[----:B0-----:R-:W2:Y:S04]  /*d040*/  LDL.LU R21, [R1+0x2290] ;  /* 0x0022900001157983 */ /* 0x001ea80000300800 */
[----:B------:R-:W4:Y:S04]  /*d050*/  LDL.LU R4, [R1+0x20] ;  /* 0x0000200001047983 */ /* 0x000f280000300800 */
[----:B------:R-:W2:Y:S04]  /*d060*/  LDL R5, [R1+0xfa4] ;  /* 0x000fa40001057983 */ /* 0x000ea80000100800 */
        /* <DEDUP_REMOVED lines=8> */
[----:B------:R-:W4:Y:S01]  /*d0f0*/  LDL.LU R5, [R1+0x4] ;  /* 0x0000040001057983 */ /* 0x000f220000300800 */
[----:B---3--:R-:W-:-:S03]  /*d100*/  IADD3 R4, P1, R3, R28, RZ ;  /* 0x0000001c03047210 */ /* 0x008fc60007f3e0ff */
[----:B----4-:R0:W-:Y:S04]  /*d110*/  STS.U16 [R18+0x1400], R5 ;  /* 0x0014000512007388 */ /* 0x0101e80000000400 */
[----:B0-----:R-:W3:Y:S01]  /*d120*/  LDL R5, [R1+0xfa0] ;  /* 0x000fa00001057983 */ /* 0x001ee20000100800 */
[----:B--2---:R-:W-:-:S03]  /*d130*/  PRMT R21, RZ, 0x7610, R21 ;  /* 0x00007610ff157816 */ /* 0x004fc60000000015 */
[----:B------:R-:W2:Y:S01]  /*d140*/  LDL.LU R3, [R1+0x24] ;  /* 0x0000240001037983 */ /* 0x000ea20000300800 */
[----:B---3--:R-:W-:-:S05]  /*d150*/  IMAD.X R5, R5, 0x1, R0, P1 ;  /* 0x0000000105057824 */ /* 0x008fca00008e0600 */
[----:B------:R-:W3:Y:S04]  /*d160*/  @!P0 LDG.E.U16 R21, [R4.64] ;  /* 0x0000000404158981 */ /* 0x000ee8000c1e1500 */
[----:B---3--:R0:W-:Y:S04]  /*d170*/  STL [R1+0x40], R21 ;  /* 0x0000401501007387 */ /* 0x0081e80000100800 */
[----:B0-----:R-:W3:Y:S04]  /*d180*/  LDL.LU R21, [R1+0x2288] ;  /* 0x0022880001157983 */ /* 0x001ee80000300800 */
[----:B------:R-:W4:Y:S04]  /*d190*/  LDL.LU R4, [R1+0x8] ;  /* 0x0000080001047983 */ /* 0x000f280000300800 */
[----:B------:R-:W2:Y:S04]  /*d1a0*/  LDL R5, [R1+0xeec] ;  /* 0x000eec0001057983 */ /* 0x000ea80000100800 */
[----:B----4-:R0:W-:Y:S04]  /*d1b0*/  STS.U16 [R18+0x1500], R4 ;  /* 0x0015000412007388 */ /* 0x0101e80000000400 */
[----:B0-----:R-:W4:Y:S01]  /*d1c0*/  LDL.LU R18, [R1+0x2284] ;  /* 0x0022840001127983 */ /* 0x001f220000300800 */
[----:B--2---:R-:W-:-:S03]  /*d1d0*/  IADD3 R4, P1, R5, R28, RZ ;  /* 0x0000001c05047210 */ /* 0x004fc60007f3e0ff */
[----:B------:R-:W2:Y:S01]  /*d1e0*/  LDL R5, [R1+0xe84] ;  /* 0x000e840001057983 */ /* 0x000ea20000100800 */
[----:B----4-:R-:W-:Y:S01]  /*d1f0*/  PRMT R18, RZ, 0x7610, R18 ;  /* 0x00007610ff127816 */ /* 0x010fe20000000012 */
[----:B--2---:R-:W-:-:S05]  /*d200*/  IMAD.X R5, R5, 0x1, R0, P1 ;  /* 0x0000000105057824 */ /* 0x004fca00008e0600 */
[----:B------:R0:W2:Y:S04]  /*d210*/  @!P0 LDG.E.U16 R18, [R4.64] ;  /* 0x0000000404128981 */ /* 0x0000a8000c1e1500 */
[----:B0-----:R-:W0:Y:S02]  /*d220*/  S2R R5, SR_TID.X ;  /* 0x0000000000057919 */ /* 0x001e240000002100 */
[----:B0-----:R-:W-:-:S05]  /*d230*/  LOP3.LUT R5, R5, 0x7f, RZ, 0xc0, !PT ;  /* 0x0000007f05057812 */ /* 0x001fca00078ec0ff */
[----:B------:R-:W-:-:S05]  /*d240*/  IMAD.SHL.U32 R5, R5, 0x2, RZ ;  /* 0x0000000205057824 */ /* 0x000fca00078e00ff */
[----:B------:R-:W-:Y:S01]  /*d250*/  LOP3.LUT R4, R5, 0x20, RZ, 0x3c, !PT ;  /* 0x0000002005047812 */ /* 0x000fe200078e3cff */
[----:B--2---:R0:W-:Y:S04]  /*d260*/  STL [R1+0x3c], R18 ;  /* 0x00003c1201007387 */ /* 0x0041e80000100800 */
[----:B0-----:R-:W2:Y:S04]  /*d270*/  LDL.LU R18, [R1+0x2280] ;  /* 0x0022800001127983 */ /* 0x001ea80000300800 */
[----:B------:R-:W4:Y:S04]  /*d280*/  LDL R5, [R1+0xf94] ;  /* 0x000f940001057983 */ /* 0x000f280000100800 */
[----:B--2---:R4:W-:Y:S02]  /*d290*/  STS.U16 [R4+0x2400], R18 ;  /* 0x0024001204007388 */ /* 0x0049e40000000400 */
[----:B----4-:R-:W-:-:S02]  /*d2a0*/  IADD3 R4, P1, R5, R28, RZ ;  /* 0x0000001c05047210 */ /* 0x010fc40007f3e0ff */
[----:B------:R-:W2:Y:S01]  /*d2b0*/  LDL R5, [R1+0xee8] ;  /* 0x000ee80001057983 */ /* 0x000ea20000100800 */
[----:B---3--:R-:W-:Y:S02]  /*d2c0*/  PRMT R21, RZ, 0x7610, R21 ;  /* 0x00007610ff157816 */ /* 0x008fe40000000015 */
        /* <DEDUP_REMOVED lines=8> */
[----:B------:R-:W3:Y:S04]  /*d350*/  LDL R5, [R1+0x102c] ;  /* 0x00102c0001057983 */ /* 0x000ee80000100800 */
[----:B--2---:R3:W-:Y:S02]  /*d360*/  STS.U16 [R4+0x2500], R21 ;  /* 0x0025001504007388 */ /* 0x0047e40000000400 */
[----:B---3--:R-:W-:-:S02]  /*d370*/  IADD3 R4, P1, R5, R28, RZ ;  /* 0x0000001c05047210 */ /* 0x008fc40007f3e0ff */
[----:B------:R-:W2:Y:S01]  /*d380*/  LDL R5, [R1+0xf90] ;  /* 0x000f900001057983 */ /* 0x000ea20000100800 */
[----:B------:R-:W-:Y:S02]  /*d390*/  PRMT R27, RZ, 0x7610, R27 ;  /* 0x00007610ff1b7816 */ /* 0x000fe4000000001b */
        /* <DEDUP_REMOVED lines=9> */
[----:B------:R3:W-:Y:S02]  /*d430*/  STS.U16 [R4+0x3400], R11 ;  /* 0x0034000b04007388 */ /* 0x0007e40000000400 */
[----:B---3--:R-:W-:-:S02]  /*d440*/  IADD3 R4, P1, R5, R28, RZ ;  /* 0x0000001c05047210 */ /* 0x008fc40007f3e0ff */
[----:B------:R-:W3:Y:S01]  /*d450*/  LDL R5, [R1+0xe7c] ;  /* 0x000e7c0001057983 */ /* 0x000ee20000100800 */
[----:B--2---:R-:W-:Y:S02]  /*d460*/  PRMT R27, RZ, 0x7610, R27 ;  /* 0x00007610ff1b7816 */ /* 0x004fe4000000001b */
[----:B---3--:R-:W-:-:S05]  /*d470*/  IMAD.X R5, R5, 0x1, R0, P1 ;  /* 0x0000000105057824 */ /* 0x008fca00008e0600 */
        /* <DEDUP_REMOVED lines=11> */
[----:B------:R-:W-:Y:S01]  /*d530*/  PRMT R2, RZ, 0x7610, R2 ;  /* 0x00007610ff027816 */ /* 0x000fe20000000002 */
[----:B------:R-:W-:Y:S02]  /*d540*/  IMAD.SHL.U32 R26, R26, 0x2, RZ ;  /* 0x000000021a1a7824 */ /* 0x000fe400078e00ff */
[----:B---3--:R-:W-:-:S05]  /*d550*/  IMAD.X R5, R5, 0x1, R0, P1 ;  /* 0x0000000105057824 */ /* 0x008fca00008e0600 */
[----:B------:R0:W3:Y:S04]  /*d560*/  @!P0 LDG.E.U16 R2, [R4.64] ;  /* 0x0000000404028981 */ /* 0x0000e8000c1e1500 */
[----:B0-----:R-:W4:Y:S01]  /*d570*/  LDL R5, [R1+0x1024] ;  /* 0x0010240001057983 */ /* 0x001f220000100800 */
[----:B------:R-:W-:-:S05]  /*d580*/  LOP3.LUT R26, R26, 0x30, RZ, 0x3c, !PT ;  /* 0x000000301a1a7812 */ /* 0x000fca00078e3cff */
[----:B------:R-:W-:Y:S04]  /*d590*/  STS.U16 [R26+0x600], R3 ;  /* 0x000600031a007388 */ /* 0x000fe80000000400 */
[----:B---3--:R0:W-:Y:S04]  /*d5a0*/  STL [R1+0x2c], R2 ;  /* 0x00002c0201007387 */ /* 0x0081e80000100800 */
[----:B0-----:R-:W3:Y:S01]  /*d5b0*/  LDL.LU R2, [R1+0x1018] ;  /* 0x0010180001027983 */ /* 0x001ee20000300800 */
[----:B----4-:R-:W-:-:S03]  /*d5c0*/  IADD3 R4, P1, R5, R28, RZ ;  /* 0x0000001c05047210 */ /* 0x010fc60007f3e0ff */
[----:B------:R-:W4:Y:S04]  /*d5d0*/  LDL.LU R3, [R1+0x1070] ;  /* 0x0010700001037983 */ /* 0x000f280000300800 */
[----:B------:R-:W3:Y:S01]  /*d5e0*/  LDL R5, [R1+0xf80] ;  /* 0x000f800001057983 */ /* 0x000ee20000100800 */
[----:B--2---:R-:W-:Y:S01]  /*d5f0*/  PRMT R27, RZ, 0x7610, R27 ;  /* 0x00007610ff1b7816 */ /* 0x004fe2000000001b */
[----:B---3--:R-:W-:-:S05]  /*d600*/  IMAD.X R5, R5, 0x1, R0, P1 ;  /* 0x0000000105057824 */ /* 0x008fca00008e0600 */
[----:B------:R-:W2:Y:S04]  /*d610*/  @!P0 LDG.E.U16 R27, [R4.64] ;  /* 0x00000004041b8981 */ /* 0x000ea8000c1e1500 */
[----:B--2---:R0:W-:Y:S04]  /*d620*/  STL [R1+0x28], R27 ;  /* 0x0000281b01007387 */ /* 0x0041e80000100800 */
[----:B0-----:R-:W2:Y:S04]  /*d630*/  LDL.LU R27, [R1+0x2270] ;  /* 0x00227000011b7983 */ /* 0x001ea80000300800 */
[----:B------:R-:W3:Y:S04]  /*d640*/  LDL.LU R4, [R1+0xdc] ;  /* 0x0000dc0001047983 */ /* 0x000ee80000300800 */
[----:B------:R-:W2:Y:S04]  /*d650*/  LDL R5, [R1+0xecc] ;  /* 0x000ecc0001057983 */ /* 0x000ea80000100800 */
[----:B---3--:R2:W-:Y:S02]  /*d660*/  STS.U16 [R26+0x700], R4 ;  /* 0x000700041a007388 */ /* 0x0085e40000000400 */
        /* <DEDUP_REMOVED lines=8> */
[----:B------:R-:W2:Y:S04]  /*d6f0*/  LDL R5, [R1+0xf70] ;  /* 0x000f700001057983 */ /* 0x000ea80000100800 */
[----:B---3--:R0:W-:Y:S04]  /*d700*/  STS.U16 [R26+0x1600], R4 ;  /* 0x001600041a007388 */ /* 0x0081e80000000400 */
[----:B0-----:R-:W3:Y:S01]  /*d710*/  LDL.LU R26, [R1+0x2268] ;  /* 0x00226800011a7983 */ /* 0x001ee20000300800 */
[----:B--2---:R-:W-:-:S03]  /*d720*/  IADD3 R4, P1, R5, R28, RZ ;  /* 0x0000001c05047210 */ /* 0x004fc60007f3e0ff */
[----:B------:R-:W2:Y:S01]  /*d730*/  LDL R5, [R1+0xec8] ;  /* 0x000ec80001057983 */ /* 0x000ea20000100800 */
[----:B---3--:R-:W-:Y:S01]  /*d740*/  PRMT R26, RZ, 0x7610, R26 ;  /* 0x00007610ff1a7816 */ /* 0x008fe2000000001a */
        /* <DEDUP_REMOVED lines=8> */
[----:B------:R-:W3:Y:S04]  /*d7d0*/  LDL.LU R5, [R1+0x18] ;  /* 0x0000180001057983 */ /* 0x000ee80000300800 */
[----:B---3--:R4:W-:Y:S01]  /*d7e0*/  STS.U16 [R4+0x1700], R5 ;  /* 0x0017000504007388 */ /* 0x0089e20000000400 */
[----:B--2---:R-:W-:-:S02]  /*d7f0*/  PRMT R26, RZ, 0x7610, R26 ;  /* 0x00007610ff1a7816 */ /* 0x004fc4000000001a */
[----:B----4-:R-:W-:-:S05]  /*d800*/  IADD3 R4, P1, R3, R28, RZ ;  /* 0x0000001c03047210 */ /* 0x010fca0007f3e0ff */
[----:B------:R-:W-:-:S05]  /*d810*/  IMAD.X R5, R2, 0x1, R0, P1 ;  /* 0x0000000102057824 */ /* 0x000fca00008e0600 */
[----:B------:R0:W2:Y:S04]  /*d820*/  @!P0 LDG.E.U16 R26, [R4.64] ;  /* 0x00000004041a8981 */ /* 0x0000a8000c1e1500 */
[----:B0-----:R-:W0:Y:S04]  /*d830*/  S2R R5, SR_TID.X ;  /* 0x0000000000057919 */ /* 0x001e280000002100 */
[----:B------:R1:W-:Y:S04]  /*d840*/  STL [R1+0x10d8], R3 ;  /* 0x0010d80301007387 */ /* 0x0003e80000100800 */
[----:B-1----:R-:W3:Y:S01]  /*d850*/  LDL.LU R3, [R1+0x100c] ;  /* 0x00100c0001037983 */ /* 0x002ee20000300800 */
[----:B0-----:R-:W-:-:S03]  /*d860*/  LOP3.LUT R5, R5, 0x7f, RZ, 0xc0, !PT ;  /* 0x0000007f05057812 */ /* 0x001fc600078ec0ff */
[----:B------:R0:W-:Y:S02]  /*d870*/  STL [R1+0x10dc], R2 ;  /* 0x0010dc0201007387 */ /* 0x0001e40000100800 */
[----:B------:R-:W-:Y:S02]  /*d880*/  IMAD.SHL.U32 R5, R5, 0x2, RZ ;  /* 0x0000000205057824 */ /* 0x000fe400078e00ff */
[----:B0-----:R-:W4:Y:S03]  /*d890*/  LDL.LU R2, [R1+0xf60] ;  /* 0x000f600001027983 */ /* 0x001f260000300800 */
        /* <DEDUP_REMOVED lines=10> */
[----:B0-----:R-:W0:Y:S04]  /*d940*/  S2R R5, SR_TID.X ;  /* 0x0000000000057919 */ /* 0x001e280000002100 */
[----:B--2---:R1:W-:Y:S04]  /*d950*/  STL [R1+0x18], R27 ;  /* 0x0000181b01007387 */ /* 0x0043e80000100800 */
[----:B-1----:R-:W2:Y:S01]  /*d960*/  LDL.LU R27, [R1+0x225c] ;  /* 0x00225c00011b7983 */ /* 0x002ea20000300800 */
[----:B0-----:R-:W-:-:S05]  /*d970*/  LOP3.LUT R5, R5, 0x7f, RZ, 0xc0, !PT ;  /* 0x0000007f05057812 */ /* 0x001fca00078ec0ff */
[----:B------:R-:W-:Y:S01]  /*d980*/  IMAD.SHL.U32 R5, R5, 0x2, RZ ;  /* 0x0000000205057824 */ /* 0x000fe200078e00ff */
[----:B------:R-:W-:-:S04]  /*d990*/  IADD3 R4, P1, R3, R28, RZ ;  /* 0x0000001c03047210 */ /* 0x000fc80007f3e0ff */
[----:B------:R-:W-:Y:S02]  /*d9a0*/  LOP3.LUT R5, R5, 0x30, RZ, 0x3c, !PT ;  /* 0x0000003005057812 */ /* 0x000fe400078e3cff */
[----:B------:R-:W-:-:S03]  /*d9b0*/  PRMT R16, RZ, 0x7610, R16 ;  /* 0x00007610ff107816 */ /* 0x000fc60000000010 */
[----:B--2---:R4:W-:Y:S02]  /*d9c0*/  STS.U16 [R5+0x2700], R27 ;  /* 0x0027001b05007388 */ /* 0x0049e40000000400 */
[----:B----4-:R-:W-:-:S05]  /*d9d0*/  IMAD.X R5, R2, 0x1, R0, P1 ;  /* 0x0000000102057824 */ /* 0x010fca00008e0600 */
[----:B------:R0:W2:Y:S04]  /*d9e0*/  @!P0 LDG.E.U16 R16, [R4.64] ;  /* 0x0000000404108981 */ /* 0x0000a8000c1e1500 */
[----:B------:R1:W-:Y:S04]  /*d9f0*/  STL [R1+0x1100], R3 ;  /* 0x0011000301007387 */ /* 0x0003e80000100800 */
[----:B-1----:R-:W3:Y:S04]  /*da00*/  LDL.LU R3, [R1+0x1068] ;  /* 0x0010680001037983 */ /* 0x002ee80000300800 */
[----:B------:R1:W-:Y:S04]  /*da10*/  STL [R1+0x1104], R2 ;  /* 0x0011040201007387 */ /* 0x0003e80000100800 */
[----:B-1----:R-:W4:Y:S04]  /*da20*/  LDL.LU R2, [R1+0x1008] ;  /* 0x0010080001027983 */ /* 0x002f280000300800 */
[----:B0-----:R-:W0:Y:S04]  /*da30*/  S2R R5, SR_TID.X ;  /* 0x0000000000057919 */ /* 0x001e280000002100 */
[----:B--2---:R1:W-:Y:S04]  /*da40*/  STL [R1+0x14], R16 ;  /* 0x0000141001007387 */ /* 0x0043e80000100800 */
[----:B-1----:R-:W2:Y:S01]  /*da50*/  LDL.LU R16, [R1+0x2258] ;  /* 0x0022580001107983 */ /* 0x002ea20000300800 */
[----:B0-----:R-:W-:-:S05]  /*da60*/  LOP3.LUT R5, R5, 0x7f, RZ, 0xc0, !PT ;  /* 0x0000007f05057812 */ /* 0x001fca00078ec0ff */
[----:B------:R-:W-:Y:S01]  /*da70*/  IMAD.SHL.U32 R5, R5, 0x2, RZ ;  /* 0x0000000205057824 */ /* 0x000fe200078e00ff */
[----:B---3--:R-:W-:-:S04]  /*da80*/  IADD3 R4, P1, R3, R28, RZ ;  /* 0x0000001c03047210 */ /* 0x008fc80007f3e0ff */
[----:B------:R-:W-:Y:S02]  /*da90*/  LOP3.LUT R5, R5, 0x30, RZ, 0x3c, !PT ;  /* 0x0000003005057812 */ /* 0x000fe400078e3cff */
[----:B------:R-:W-:-:S03]  /*daa0*/  PRMT R17, RZ, 0x7610, R17 ;  /* 0x00007610ff117816 */ /* 0x000fc60000000011 */
[----:B--2---:R4:W-:Y:S02]  /*dab0*/  STS.U16 [R5+0x3600], R16 ;  /* 0x0036001005007388 */ /* 0x0049e40000000400 */
[----:B----4-:R-:W-:-:S05]  /*dac0*/  IMAD.X R5, R2, 0x1, R0, P1 ;  /* 0x0000000102057824 */ /* 0x010fca00008e0600 */
[----:B------:R0:W2:Y:S04]  /*dad0*/  @!P0 LDG.E.U16 R17, [R4.64] ;  /* 0x0000000404118981 */ /* 0x0000a8000c1e1500 */
[----:B0-----:R-:W0:Y:S04]  /*dae0*/  S2R R5, SR_TID.X ;  /* 0x0000000000057919 */ /* 0x001e280000002100 */
[----:B------:R-:W-:Y:S04]  /*daf0*/  STL [R1+0x1120], R3 ;  /* 0x0011200301007387 */ /* 0x000fe80000100800 */
[----:B------:R-:W-:Y:S01]  /*db00*/  STL [R1+0x1124], R2 ;  /* 0x0011240201007387 */ /* 0x000fe20000100800 */
        /* <DEDUP_REMOVED lines=11> */
[----:B------:R-:W2:Y:S01]  /*dbc0*/  @!P0 LDG.E.U16 R29, [R4.64] ;  /* 0x00000004041d8981 */ /* 0x000ea2000c1e1500 */
[----:B------:R-:W-:-:S03]  /*dbd0*/  LOP3.LUT R24, R24, 0x40, RZ, 0x3c, !PT ;  /* 0x0000004018187812 */ /* 0x000fc600078e3cff */
        /* <DEDUP_REMOVED lines=17> */
[----:B------:R-:W-:Y:S02]  /*dcf0*/  PRMT R3, RZ, 0x7610, R3 ;  /* 0x00007610ff037816 */ /* 0x000fe40000000003 */
[----:B---3--:R-:W-:-:S05]  /*dd00*/  IMAD.X R5, R5, 0x1, R0, P1 ;  /* 0x0000000105057824 */ /* 0x008fca00008e0600 */
[----:B------:R0:W3:Y:S04]  /*dd10*/  @!P0 LDG.E.U16 R3, [R4.64] ;  /* 0x0000000404038981 */ /* 0x0000e8000c1e1500 */
[----:B0-----:R-:W4:Y:S04]  /*dd20*/  LDL.LU R4, [R1+0xd4] ;  /* 0x0000d40001047983 */ /* 0x001f280000300800 */
[----:B------:R-:W2:Y:S04]  /*dd30*/  LDL R5, [R1+0xf44] ;  /* 0x000f440001057983 */ /* 0x000ea80000100800 */
[----:B---3--:R0:W-:Y:S04]  /*dd40*/  STL [R1+0x21e0], R3 ;  /* 0x0021e00301007387 */ /* 0x0081e80000100800 */
[----:B----4-:R2:W-:Y:S04]  /*dd50*/  STS.U16 [R24+0x1800], R4 ;  /* 0x0018000418007388 */ /* 0x0105e80000000400 */
[----:B0-----:R-:W3:Y:S01]  /*dd60*/  LDL.LU R3, [R1+0x9c] ;  /* 0x00009c0001037983 */ /* 0x001ee20000300800 */
[----:B--2---:R-:W-:-:S03]  /*dd70*/  IADD3 R4, P1, R5, R28, RZ ;  /* 0x0000001c05047210 */ /* 0x004fc60007f3e0ff */
[----:B------:R-:W2:Y:S01]  /*dd80*/  LDL R5, [R1+0xeb0] ;  /* 0x000eb00001057983 */ /* 0x000ea20000100800 */
[----:B------:R-:W-:Y:S01]  /*dd90*/  PRMT R2, RZ, 0x7610, R2 ;  /* 0x00007610ff027816 */ /* 0x000fe20000000002 */
[----:B--2---:R-:W-:-:S05]  /*dda0*/  IMAD.X R5, R5, 0x1, R0, P1 ;  /* 0x0000000105057824 */ /* 0x004fca00008e0600 */
[----:B------:R0:W2:Y:S04]  /*ddb0*/  @!P0 LDG.E.U16 R2, [R4.64] ;  /* 0x0000000404028981 */ /* 0x0000a8000c1e1500 */
[----:B0-----:R-:W4:Y:S04]  /*ddc0*/  LDL.LU R4, [R1+0xd8] ;  /* 0x0000d80001047983 */ /* 0x001f280000300800 */
[----:B------:R-:W3:Y:S04]  /*ddd0*/  LDL R5, [R1+0xfec] ;  /* 0x000fec0001057983 */ /* 0x000ee80000100800 */
[----:B--2---:R0:W-:Y:S04]  /*dde0*/  STL [R1+0x21e4], R2 ;  /* 0x0021e40201007387 */ /* 0x0041e80000100800 */
[----:B0-----:R-:W2:Y:S04]  /*ddf0*/  LDL R2, [R1+0xf40] ;  /* 0x000f400001027983 */ /* 0x001ea80000100800 */
[----:B----4-:R3:W-:Y:S01]  /*de00*/  STS.U16 [R24+0x1900], R4 ;  /* 0x0019000418007388 */ /* 0x0107e20000000400 */
[----:B------:R-:W-:-:S02]  /*de10*/  PRMT R27, RZ, 0x7610, R27 ;  /* 0x00007610ff1b7816 */ /* 0x000fc4000000001b */
[----:B---3--:R-:W-:Y:S01]  /*de20*/  IADD3 R4, P1, R5, R28, RZ ;  /* 0x0000001c05047210 */ /* 0x008fe20007f3e0ff */
[----:B------:R-:W3:Y:S04]  /*de30*/  LDL.LU R24, [R1+0x2248] ;  /* 0x0022480001187983 */ /* 0x000ee80000300800 */
[----:B--2---:R-:W-:Y:S02]  /*de40*/  IMAD.X R5, R2, 0x1, R0, P1 ;  /* 0x0000000102057824 */ /* 0x004fe400008e0600 */
[----:B------:R-:W2:Y:S04]  /*de50*/  LDL R2, [R1+0xfdc] ;  /* 0x000fdc0001027983 */ /* 0x000ea80000100800 */
[----:B------:R0:W4:Y:S04]  /*de60*/  @!P0 LDG.E.U16 R27, [R4.64] ;  /* 0x00000004041b8981 */ /* 0x000128000c1e1500 */
[----:B0-----:R-:W2:Y:S04]  /*de70*/  LDL.LU R4, [R1+0x98] ;  /* 0x0000980001047983 */ /* 0x001ea80000300800 */
[----:B------:R-:W2:Y:S04]  /*de80*/  LDL R5, [R1+0x1058] ;  /* 0x0010580001057983 */ /* 0x000ea80000100800 */
[----:B----4-:R0:W-:Y:S04]  /*de90*/  STL [R1+0x21e8], R27 ;  /* 0x0021e81b01007387 */ /* 0x0101e80000100800 */
[----:B0-----:R-:W0:Y:S02]  /*dea0*/  S2R R27, SR_TID.X ;  /* 0x00000000001b7919 */ /* 0x001e240000002100 */
[----:B0-----:R-:W-:-:S05]  /*deb0*/  LOP3.LUT R27, R27, 0x7f, RZ, 0xc0, !PT ;  /* 0x0000007f1b1b7812 */ /* 0x001fca00078ec0ff */
[----:B------:R-:W-:-:S05]  /*dec0*/  IMAD.SHL.U32 R27, R27, 0x2, RZ ;  /* 0x000000021b1b7824 */ /* 0x000fca00078e00ff */
[----:B------:R-:W-:-:S05]  /*ded0*/  LOP3.LUT R27, R27, 0x40, RZ, 0x3c, !PT ;  /* 0x000000401b1b7812 */ /* 0x000fca00078e3cff */
[----:B--2---:R0:W-:Y:S02]  /*dee0*/  STS.U16 [R27+0x2800], R4 ;  /* 0x002800041b007388 */ /* 0x0041e40000000400 */
[----:B0-----:R-:W-:Y:S02]  /*def0*/  IADD3 R4, P1, R5, R28, RZ ;  /* 0x0000001c05047210 */ /* 0x001fe40007f3e0ff */
[----:B------:R-:W2:Y:S01]  /*df00*/  LDL R5, [R1+0xfe8] ;  /* 0x000fe80001057983 */ /* 0x000ea20000100800 */
[----:B------:R-:W-:Y:S02]  /*df10*/  PRMT R26, RZ, 0x7610, R26 ;  /* 0x00007610ff1a7816 */ /* 0x000fe4000000001a */
[----:B--2---:R-:W-:-:S05]  /*df20*/  IMAD.X R5, R5, 0x1, R0, P1 ;  /* 0x0000000105057824 */ /* 0x004fca00008e0600 */
[----:B------:R0:W2:Y:S04]  /*df30*/  @!P0 LDG.E.U16 R26, [R4.64] ;  /* 0x00000004041a8981 */ /* 0x0000a8000c1e1500 */
[----:B0-----:R-:W4:Y:S04]  /*df40*/  LDL R5, [R1+0xf34] ;  /* 0x000f340001057983 */ /* 0x001f280000100800 */
[----:B------:R-:W-:Y:S04]  /*df50*/  STS.U16 [R27+0x2900], R3 ;  /* 0x002900031b007388 */ /* 0x000fe80000000400 */
[----:B--2---:R0:W-:Y:S04]  /*df60*/  STL [R1+0x21ec], R26 ;  /* 0x0021ec1a01007387 */ /* 0x0041e80000100800 */
[----:B0-----:R-:W2:Y:S01]  /*df70*/  LDL.LU R26, [R1+0x108] ;  /* 0x00010800011a7983 */ /* 0x001ea20000300800 */
[----:B----4-:R-:W-:-:S03]  /*df80*/  IADD3 R4, P1, R5, R28, RZ ;  /* 0x0000001c05047210 */ /* 0x010fc60007f3e0ff */
[----:B------:R-:W4:Y:S04]  /*df90*/  LDL.LU R3, [R1+0x10c] ;  /* 0x00010c0001037983 */ /* 0x000f280000300800 */
[----:B------:R-:W2:Y:S01]  /*dfa0*/  LDL R5, [R1+0xea8] ;  /* 0x000ea80001057983 */ /* 0x000ea20000100800 */
[----:B------:R-:W-:Y:S01]  /*dfb0*/  PRMT R25, RZ, 0x7610, R25 ;  /* 0x00007610ff197816 */ /* 0x000fe20000000019 */
[----:B--2---:R-:W-:-:S05]  /*dfc0*/  IMAD.X R5, R5, 0x1, R0, P1 ;  /* 0x0000000105057824 */ /* 0x004fca00008e0600 */
[----:B------:R-:W2:Y:S04]  /*dfd0*/  @!P0 LDG.E.U16 R25, [R4.64] ;  /* 0x0000000404198981 */ /* 0x000ea8000c1e1500 */
[----:B--2---:R0:W-:Y:S04]  /*dfe0*/  STL [R1+0x21f0], R25 ;  /* 0x0021f01901007387 */ /* 0x0041e80000100800 */
[----:B------:R-:W2:Y:S01]  /*dff0*/  LDL R5, [R1+0xf30] ;  /* 0x000f300001057983 */ /* 0x000ea20000100800 */
[----:B------:R-:W-:-:S03]  /*e000*/  IADD3 R4, P1, R2, R28, RZ ;  /* 0x0000001c02047210 */ /* 0x000fc60007f3e0ff */
[----:B---3--:R1:W-:Y:S04]  /*e010*/  STS.U16 [R27+0x3800], R24 ;  /* 0x003800181b007388 */ /* 0x0083e80000000400 */
[----:B0-----:R-:W3:Y:S01]  /*e020*/  LDL R25, [R1+0x1050] ;  /* 0x0010500001197983 */ /* 0x001ee20000100800 */
[----:B-1----:R-:W-:-:S03]  /*e030*/  PRMT R24, RZ, 0x7610, R24 ;  /* 0x00007610ff187816 */ /* 0x002fc60000000018 */
[----:B------:R-:W3:Y:S04]  /*e040*/  LDL R27, [R1+0xea0] ;  /* 0x000ea000011b7983 */ /* 0x000ee80000100800 */
[----:B------:R-:W3:Y:S01]  /*e050*/  LDL.LU R2, [R1+0xe8] ;  /* 0x0000e80001027983 */ /* 0x000ee20000300800 */
[----:B--2---:R-:W-:-:S05]  /*e060*/  IMAD.X R5, R5, 0x1, R0, P1 ;  /* 0x0000000105057824 */ /* 0x004fca00008e0600 */
[----:B------:R0:W2:Y:S04]  /*e070*/  @!P0 LDG.E.U16 R24, [R4.64] ;  /* 0x0000000404188981 */ /* 0x0000a8000c1e1500 */
[----:B0-----:R-:W3:Y:S04]  /*e080*/  LDL.LU R4, [R1+0x64] ;  /* 0x0000640001047983 */ /* 0x001ee80000300800 */
[----:B------:R-:W0:Y:S02]  /*e090*/  S2R R5, SR_TID.X ;  /* 0x0000000000057919 */ /* 0x000e240000002100 */
[----:B0-----:R-:W-:-:S02]  /*e0a0*/  LOP3.LUT R5, R5, 0x7f, RZ, 0xc0, !PT ;  /* 0x0000007f05057812 */ /* 0x001fc400078ec0ff */
[----:B--2---:R0:W-:Y:S04]  /*e0b0*/  STL [R1+0x21f4], R24 ;  /* 0x0021f41801007387 */ /* 0x0041e80000100800 */
[----:B0-----:R-:W0:Y:S02]  /*e0c0*/  S2R R24, SR_TID.X ;  /* 0x0000000000187919 */ /* 0x001e240000002100 */
[----:B0-----:R-:W-:-:S05]  /*e0d0*/  LOP3.LUT R24, R24, 0x7f, RZ, 0xc0, !PT ;  /* 0x0000007f18187812 */ /* 0x001fca00078ec0ff */
[----:B------:R-:W-:-:S05]  /*e0e0*/  IMAD.SHL.U32 R24, R24, 0x2, RZ ;  /* 0x0000000218187824 */ /* 0x000fca00078e00ff */
[----:B------:R-:W-:-:S05]  /*e0f0*/  LOP3.LUT R24, R24, 0x40, RZ, 0x3c, !PT ;  /* 0x0000004018187812 */ /* 0x000fca00078e3cff */
[----:B---3--:R0:W-:Y:S02]  /*e100*/  STS.U16 [R24+0x3900], R4 ;  /* 0x0039000418007388 */ /* 0x0081e40000000400 */
[----:B0-----:R-:W-:Y:S02]  /*e110*/  IMAD.SHL.U32 R24, R5, 0x2, RZ ;  /* 0x0000000205187824 */ /* 0x001fe400078e00ff */
[----:B------:R-:W2:Y:S01]  /*e120*/  LDL R5, [R1+0xfd8] ;  /* 0x000fd80001057983 */ /* 0x000ea20000100800 */
[----:B------:R-:W-:Y:S02]  /*e130*/  IADD3 R4, P1, R25, R28, RZ ;  /* 0x0000001c19047210 */ /* 0x000fe40007f3e0ff */
[----:B------:R-:W-:Y:S01]  /*e140*/  PRMT R23, RZ, 0x7610, R23 ;  /* 0x00007610ff177816 */ /* 0x000fe20000000017 */
[----:B------:R-:W3:Y:S02]  /*e150*/  LDL.LU R25, [R1+0xec] ;  /* 0x0000ec0001197983 */ /* 0x000ee40000300800 */
[----:B--2---:R-:W-:-:S05]  /*e160*/  IMAD.X R5, R5, 0x1, R0, P1 ;  /* 0x0000000105057824 */ /* 0x004fca00008e0600 */
[----:B------:R0:W2:Y:S04]  /*e170*/  @!P0 LDG.E.U16 R23, [R4.64] ;  /* 0x0000000404178981 */ /* 0x0000a8000c1e1500 */
[----:B0-----:R-:W3:Y:S01]  /*e180*/  LDL R5, [R1+0xf24] ;  /* 0x000f240001057983 */ /* 0x001ee20000100800 */
[----:B------:R-:W-:Y:S02]  /*e190*/  LOP3.LUT R24, R24, 0x50, RZ, 0x3c, !PT ;  /* 0x0000005018187812 */ /* 0x000fe400078e3cff */
[----:B------:R-:W-:-:S03]  /*e1a0*/  PRMT R22, RZ, 0x7610, R22 ;  /* 0x00007610ff167816 */ /* 0x000fc60000000016 */
[----:B------:R-:W-:Y:S04]  /*e1b0*/  STS.U16 [R24+0xa00], R26 ;  /* 0x000a001a18007388 */ /* 0x000fe80000000400 */
[----:B--2---:R0:W-:Y:S01]  /*e1c0*/  STL [R1+0x21f8], R23 ;  /* 0x0021f81701007387 */ /* 0x0041e20000100800 */
[----:B---3--:R-:W-:-:S03]  /*e1d0*/  IADD3 R4, P1, R5, R28, RZ ;  /* 0x0000001c05047210 */ /* 0x008fc60007f3e0ff */
[----:B0-----:R-:W2:Y:S02]  /*e1e0*/  LDL R23, [R1+0xf20] ;  /* 0x000f200001177983 */ /* 0x001ea40000100800 */
[----:B------:R-:W-:Y:S02]  /*e1f0*/  IMAD.X R5, R27, 0x1, R0, P1 ;  /* 0x000000011b057824 */ /* 0x000fe400008e0600 */
[----:B------:R-:W3:Y:S04]  /*e200*/  LDL.LU R26, [R1+0xcc] ;  /* 0x0000cc00011a7983 */ /* 0x000ee80000300800 */
[----:B------:R0:W2:Y:S01]  /*e210*/  @!P0 LDG.E.U16 R22, [R4.64] ;  /* 0x0000000404168981 */ /* 0x0000a2000c1e1500 */
[----:B------:R-:W-:-:S03]  /*e220*/  PRMT R21, RZ, 0x7610, R21 ;  /* 0x00007610ff157816 */ /* 0x000fc60000000015 */
[----:B------:R-:W3:Y:S04]  /*e230*/  LDL R27, [R1+0xfc8] ;  /* 0x000fc800011b7983 */ /* 0x000ee80000100800 */
[----:B0-----:R-:W3:Y:S04]  /*e240*/  LDL R5, [R1+0xfcc] ;  /* 0x000fcc0001057983 */ /* 0x001ee80000100800 */
[----:B----4-:R0:W-:Y:S04]  /*e250*/  STS.U16 [R24+0xb00], R3 ;  /* 0x000b000318007388 */ /* 0x0101e80000000400 */
[----:B--2---:R1:W-:Y:S04]  /*e260*/  STL [R1+0x21fc], R22 ;  /* 0x0021fc1601007387 */ /* 0x0043e80000100800 */
[----:B0-----:R-:W2:Y:S01]  /*e270*/  LDL.LU R3, [R1+0xd0] ;  /* 0x0000d00001037983 */ /* 0x001ea20000300800 */
[----:B---3--:R-:W-:-:S03]  /*e280*/  IADD3 R4, P1, R5, R28, RZ ;  /* 0x0000001c05047210 */ /* 0x008fc60007f3e0ff */
[----:B-1----:R-:W3:Y:S02]  /*e290*/  LDL R22, [R1+0xe98] ;  /* 0x000e980001167983 */ /* 0x002ee40000100800 */
[----:B------:R-:W-:-:S05]  /*e2a0*/  IMAD.X R5, R23, 0x1, R0, P1 ;  /* 0x0000000117057824 */ /* 0x000fca00008e0600 */
[----:B------:R0:W4:Y:S04]  /*e2b0*/  @!P0 LDG.E.U16 R21, [R4.64] ;  /* 0x0000000404158981 */ /* 0x000128000c1e1500 */
[----:B0-----:R-:W2:Y:S01]  /*e2c0*/  LDL R5, [R1+0x1048] ;  /* 0x0010480001057983 */ /* 0x001ea20000100800 */
[----:B------:R-:W-:-:S03]  /*e2d0*/  PRMT R20, RZ, 0x7610, R20 ;  /* 0x00007610ff147816 */ /* 0x000fc60000000014 */
[----:B----4-:R0:W-:Y:S01]  /*e2e0*/  STL [R1+0x2200], R21 ;  /* 0x0022001501007387 */ /* 0x0101e20000100800 */
[----:B--2---:R-:W-:-:S03]  /*e2f0*/  IADD3 R4, P1, R5, R28, RZ ;  /* 0x0000001c05047210 */ /* 0x004fc60007f3e0ff */
[----:B0-----:R-:W2:Y:S02]  /*e300*/  LDL R21, [R1+0xf14] ;  /* 0x000f140001157983 */ /* 0x001ea40000100800 */
[----:B------:R-:W-:-:S05]  /*e310*/  IMAD.X R5, R27, 0x1, R0, P1 ;  /* 0x000000011b057824 */ /* 0x000fca00008e0600 */
[----:B------:R2:W4:Y:S04]  /*e320*/  @!P0 LDG.E.U16 R20, [R4.64] ;  /* 0x0000000404148981 */ /* 0x000528000c1e1500 */
[----:B------:R0:W-:Y:S04]  /*e330*/  STS.U16 [R24+0x1a00], R2 ;  /* 0x001a000218007388 */ /* 0x0001e80000000400 */
[----:B0-----:R-:W4:Y:S04]  /*e340*/  LDL R2, [R1+0xfbc] ;  /* 0x000fbc0001027983 */ /* 0x001f280000100800 */
[----:B------:R-:W4:Y:S04]  /*e350*/  LDL.LU R23, [R1+0x88] ;  /* 0x0000880001177983 */ /* 0x000f280000300800 */
[----:B------:R-:W4:Y:S04]  /*e360*/  LDL R27, [R1+0xf10] ;  /* 0x000f1000011b7983 */ /* 0x000f280000100800 */
[----:B------:R0:W-:Y:S01]  /*e370*/  STS.U16 [R24+0x1b00], R25 ;  /* 0x001b001918007388 */ /* 0x0001e20000000400 */
[----:B--2---:R-:W-:-:S05]  /*e380*/  IADD3 R4, P1, R21, R28, RZ ;  /* 0x0000001c15047210 */ /* 0x004fca0007f3e0ff */
[----:B---3--:R-:W-:Y:S01]  /*e390*/  IMAD.X R5, R22, 0x1, R0, P1 ;  /* 0x0000000116057824 */ /* 0x008fe200008e0600 */
[----:B----4-:R1:W-:Y:S04]  /*e3a0*/  STL [R1+0x2204], R20 ;  /* 0x0022041401007387 */ /* 0x0103e80000100800 */
[----:B0-----:R-:W2:Y:S04]  /*e3b0*/  LDL.LU R25, [R1+0x8c] ;  /* 0x00008c0001197983 */ /* 0x001ea80000300800 */
[----:B------:R-:W3:Y:S04]  /*e3c0*/  LDL R22, [R1+0x1040] ;  /* 0x0010400001167983 */ /* 0x000ee80000100800 */
[----:B------:R-:W4:Y:S01]  /*e3d0*/  LDL R21, [R1+0xfb8] ;  /* 0x000fb80001157983 */ /* 0x000f220000100800 */
[----:B------:R-:W-:-:S06]  /*e3e0*/  PRMT R19, RZ, 0x7610, R19 ;  /* 0x00007610ff137816 */ /* 0x000fcc0000000013 */
[----:B------:R0:W2:Y:S01]  /*e3f0*/  @!P0 LDG.E.U16 R19, [R4.64] ;  /* 0x0000000404138981 */ /* 0x0000a2000c1e1500 */
[----:B------:R-:W-:Y:S02]  /*e400*/  PRMT R18, RZ, 0x7610, R18 ;  /* 0x00007610ff127816 */ /* 0x000fe40000000012 */
[----:B0-----:R-:W-:-:S05]  /*e410*/  IADD3 R4, P1, R2, R28, RZ ;  /* 0x0000001c02047210 */ /* 0x001fca0007f3e0ff */
[----:B------:R-:W-:-:S05]  /*e420*/  IMAD.X R5, R27, 0x1, R0, P1 ;  /* 0x000000011b057824 */ /* 0x000fca00008e0600 */
[----:B------:R3:W2:Y:S01]  /*e430*/  @!P0 LDG.E.U16 R18, [R4.64] ;  /* 0x0000000404128981 */ /* 0x0006a2000c1e1500 */
[----:B------:R-:W-:Y:S02]  /*e440*/  PRMT R17, RZ, 0x7610, R17 ;  /* 0x00007610ff117816 */ /* 0x000fe40000000011 */
[----:B---3--:R-:W-:-:S05]  /*e450*/  IADD3 R4, P1, R22, R28, RZ ;  /* 0x0000001c16047210 */ /* 0x008fca0007f3e0ff */
[----:B----4-:R-:W-:-:S05]  /*e460*/  IMAD.X R5, R21, 0x1, R0, P1 ;  /* 0x0000000115057824 */ /* 0x010fca00008e0600 */
[----:B------:R-:W3:Y:S04]  /*e470*/  @!P0 LDG.E.U16 R17, [R4.64] ;  /* 0x0000000404118981 */ /* 0x000ee8000c1e1500 */
[----:B--2---:R-:W-:Y:S04]  /*e480*/  STL [R1+0x2208], R19 ;  /* 0x0022081301007387 */ /* 0x004fe80000100800 */
[----:B-1----:R-:W2:Y:S04]  /*e490*/  LDL R20, [R1+0xf04] ;  /* 0x000f040001147983 */ /* 0x002ea80000100800 */
[----:B------:R-:W4:Y:S04]  /*e4a0*/  LDL R2, [R1+0xe90] ;  /* 0x000e900001027983 */ /* 0x000f280000100800 */
[----:B------:R0:W-:Y:S04]  /*e4b0*/  STS.U16 [R24+0x2a00], R26 ;  /* 0x002a001a18007388 */ /* 0x0001e80000000400 */
[----:B------:R1:W-:Y:S04]  /*e4c0*/  STS.U16 [R24+0x2b00], R3 ;  /* 0x002b000318007388 */ /* 0x0003e80000000400 */
[----:B0-----:R-:W4:Y:S04]  /*e4d0*/  LDL.LU R26, [R1+0x11c] ;  /* 0x00011c00011a7983 */ /* 0x001f280000300800 */
[----:B------:R0:W-:Y:S04]  /*e4e0*/  STL [R1+0x220c], R18 ;  /* 0x00220c1201007387 */ /* 0x0001e80000100800 */
[----:B------:R-:W4:Y:S04]  /*e4f0*/  LDL R19, [R1+0xfac] ;  /* 0x000fac0001137983 */ /* 0x000f280000100800 */
[----:B-1----:R-:W4:Y:S04]  /*e500*/  LDL R3, [R1+0xf00] ;  /* 0x000f000001037983 */ /* 0x002f280000100800 */
[----:B------:R-:W4:Y:S04]  /*e510*/  LDL.LU R27, [R1+0x118] ;  /* 0x00011800011b7983 */ /* 0x000f280000300800 */
[----:B---3--:R1:W-:Y:S04]  /*e520*/  STL [R1+0x2210], R17 ;  /* 0x0022101101007387 */ /* 0x0083e80000100800 */
[----:B0-----:R-:W3:Y:S04]  /*e530*/  LDL R18, [R1+0x1038] ;  /* 0x0010380001127983 */ /* 0x001ee80000100800 */
[----:B-1----:R-:W3:Y:S01]  /*e540*/  LDL R17, [R1+0xfa8] ;  /* 0x000fa80001117983 */ /* 0x002ee20000100800 */
[----:B--2---:R-:W-:-:S02]  /*e550*/  IADD3 R4, P1, R20, R28, RZ ;  /* 0x0000001c14047210 */ /* 0x004fc40007f3e0ff */
[----:B------:R-:W-:-:S03]  /*e560*/  PRMT R16, RZ, 0x7610, R16 ;  /* 0x00007610ff107816 */ /* 0x000fc60000000010 */
[----:B----4-:R-:W-:-:S05]  /*e570*/  IMAD.X R5, R2, 0x1, R0, P1 ;  /* 0x0000000102057824 */ /* 0x010fca00008e0600 */
[----:B------:R0:W2:Y:S01]  /*e580*/  @!P0 LDG.E.U16 R16, [R4.64] ;  /* 0x0000000404108981 */ /* 0x0000a2000c1e1500 */
[----:B------:R-:W-:Y:S02]  /*e590*/  PRMT R15, RZ, 0x7610, R15 ;  /* 0x00007610ff0f7816 */ /* 0x000fe4000000000f */
[----:B0-----:R-:W-:-:S05]  /*e5a0*/  IADD3 R4, P1, R19, R28, RZ ;  /* 0x0000001c13047210 */ /* 0x001fca0007f3e0ff */
[----:B------:R-:W-:-:S05]  /*e5b0*/  IMAD.X R5, R3, 0x1, R0, P1 ;  /* 0x0000000103057824 */ /* 0x000fca00008e0600 */
[----:B------:R3:W4:Y:S01]  /*e5c0*/  @!P0 LDG.E.U16 R15, [R4.64] ;  /* 0x00000004040f8981 */ /* 0x000722000c1e1500 */
[----:B------:R-:W-:Y:S02]  /*e5d0*/  PRMT R14, RZ, 0x7610, R14 ;  /* 0x00007610ff0e7816 */ /* 0x000fe4000000000e */
[----:B---3--:R-:W-:-:S05]  /*e5e0*/  IADD3 R4, P1, R18, R28, RZ ;  /* 0x0000001c12047210 */ /* 0x008fca0007f3e0ff */
[----:B------:R-:W-:-:S05]  /*e5f0*/  IMAD.X R5, R17, 0x1, R0, P1 ;  /* 0x0000000111057824 */ /* 0x000fca00008e0600 */
[----:B------:R-:W3:Y:S04]  /*e600*/  @!P0 LDG.E.U16 R14, [R4.64] ;  /* 0x00000004040e8981 */ /* 0x000ee8000c1e1500 */
[----:B------:R-:W0:Y:S04]  /*e610*/  S2R R2, SR_TID.X ;  /* 0x0000000000027919 */ /* 0x000e280000002100 */
[----:B--2---:R-:W-:Y:S04]  /*e620*/  STL [R1+0x2214], R16 ;  /* 0x0022141001007387 */ /* 0x004fe80000100800 */
[----:B------:R-:W2:Y:S04]  /*e630*/  LDL R3, [R1+0xef4] ;  /* 0x000ef40001037983 */ /* 0x000ea80000100800 */
[----:B------:R1:W-:Y:S01]  /*e640*/  STS.U16 [R24+0x3a00], R23 ;  /* 0x003a001718007388 */ /* 0x0003e20000000400 */
[----:B0-----:R-:W-:-:S03]  /*e650*/  LOP3.LUT R2, R2, 0x7f, RZ, 0xc0, !PT ;  /* 0x0000007f02027812 */ /* 0x001fc600078ec0ff */
[----:B-1----:R-:W2:Y:S02]  /*e660*/  LDL.LU R23, [R1+0x100] ;  /* 0x0001000001177983 */ /* 0x002ea40000300800 */
[----:B------:R-:W-:Y:S02]  /*e670*/  IMAD.SHL.U32 R2, R2, 0x2, RZ ;  /* 0x0000000202027824 */ /* 0x000fe400078e00ff */
[----:B------:R0:W-:Y:S03]  /*e680*/  STS.U16 [R24+0x3b00], R25 ;  /* 0x003b001918007388 */ /* 0x0001e60000000400 */
[----:B------:R-:W-:Y:S02]  /*e690*/  LOP3.LUT R20, R2, 0x60, RZ, 0x3c, !PT ;  /* 0x0000006002147812 */ /* 0x000fe400078e3cff */
[----:B------:R-:W2:Y:S04]  /*e6a0*/  LDL R2, [R1+0xe88] ;  /* 0x000e880001027983 */ /* 0x000ea80000100800 */
[----:B0-----:R-:W2:Y:S04]  /*e6b0*/  LDL.LU R24, [R1+0x104] ;  /* 0x0001040001187983 */ /* 0x001ea80000300800 */
[----:B----4-:R-:W-:Y:S04]  /*e6c0*/  STL [R1+0x2218], R15 ;  /* 0x0022180f01007387 */ /* 0x010fe80000100800 */
[----:B------:R0:W-:Y:S04]  /*e6d0*/  STS.U16 [R20+0xc00], R26 ;  /* 0x000c001a14007388 */ /* 0x0001e80000000400 */
[----:B------:R-:W4:Y:S04]  /*e6e0*/  LDL.LU R25, [R1+0xe0] ;  /* 0x0000e00001197983 */ /* 0x000f280000300800 */
[----:B0-----:R-:W4:Y:S04]  /*e6f0*/  LDL.LU R26, [R1+0xe4] ;  /* 0x0000e400011a7983 */ /* 0x001f280000300800 */
[----:B------:R0:W-:Y:S04]  /*e700*/  STS.U16 [R20+0xd00], R27 ;  /* 0x000d001b14007388 */ /* 0x0001e80000000400 */
[----:B---3--:R1:W-:Y:S04]  /*e710*/  STL [R1+0x221c], R14 ;  /* 0x00221c0e01007387 */ /* 0x0083e80000100800 */
[----:B------:R-:W3:Y:S04]  /*e720*/  LDL R22, [R1+0xf9c] ;  /* 0x000f9c0001167983 */ /* 0x000ee80000100800 */
[----:B------:R-:W4:Y:S04]  /*e730*/  LDL R21, [R1+0xef0] ;  /* 0x000ef00001157983 */ /* 0x000f280000100800 */
[----:B0-----:R-:W4:Y:S04]  /*e740*/  LDL.LU R27, [R1+0xb8] ;  /* 0x0000b800011b7983 */ /* 0x001f280000300800 */
[----:B------:R-:W4:Y:S04]  /*e750*/  LDL R19, [R1+0x1030] ;  /* 0x0010300001137983 */ /* 0x000f280000100800 */
[----:B------:R-:W4:Y:S04]  /*e760*/  LDL R18, [R1+0xf98] ;  /* 0x000f980001127983 */ /* 0x000f280000100800 */
[----:B------:R-:W4:Y:S04]  /*e770*/  LDL R17, [R1+0xee4] ;  /* 0x000ee40001117983 */ /* 0x000f280000100800 */
[----:B------:R-:W4:Y:S04]  /*e780*/  LDL R16, [R1+0xe80] ;  /* 0x000e800001107983 */ /* 0x000f280000100800 */
[----:B------:R-:W4:Y:S04]  /*e790*/  LDL R15, [R1+0xf8c] ;  /* 0x000f8c00010f7983 */ /* 0x000f280000100800 */
[----:B-1----:R-:W4:Y:S01]  /*e7a0*/  LDL R14, [R1+0xee0] ;  /* 0x000ee000010e7983 */ /* 0x002f220000100800 */
[----:B--2---:R-:W-:-:S02]  /*e7b0*/  IADD3 R4, P1, R3, R28, RZ ;  /* 0x0000001c03047210 */ /* 0x004fc40007f3e0ff */
[----:B------:R-:W-:Y:S01]  /*e7c0*/  PRMT R13, RZ, 0x7610, R13 ;  /* 0x00007610ff0d7816 */ /* 0x000fe2000000000d */
[----:B------:R-:W2:Y:S02]  /*e7d0*/  LDL R3, [R1+0x1028] ;  /* 0x0010280001037983 */ /* 0x000ea40000100800 */
[----:B------:R-:W-:Y:S01]  /*e7e0*/  IMAD.X R5, R2, 0x1, R0, P1 ;  /* 0x0000000102057824 */ /* 0x000fe200008e0600 */
[----:B------:R-:W-:Y:S01]  /*e7f0*/  PRMT R12, RZ, 0x7610, R12 ;  /* 0x00007610ff0c7816 */ /* 0x000fe2000000000c */
[----:B------:R-:W2:Y:S04]  /*e800*/  LDL R2, [R1+0xf88] ;  /* 0x000f880001027983 */ /* 0x000ea80000100800 */
[----:B------:R3:W2:Y:S01]  /*e810*/  @!P0 LDG.E.U16 R13, [R4.64] ;  /* 0x00000004040d8981 */ /* 0x0006a2000c1e1500 */
[----:B------:R-:W-:-:S02]  /*e820*/  PRMT R11, RZ, 0x7610, R11 ;  /* 0x00007610ff0b7816 */ /* 0x000fc4000000000b */
[----:B------:R-:W-:Y:S02]  /*e830*/  PRMT R10, RZ, 0x7610, R10 ;  /* 0x00007610ff0a7816 */ /* 0x000fe4000000000a */
[----:B------:R-:W-:Y:S02]  /*e840*/  PRMT R9, RZ, 0x7610, R9 ;  /* 0x00007610ff097816 */ /* 0x000fe40000000009 */
[----:B---3--:R-:W-:-:S05]  /*e850*/  IADD3 R4, P1, R22, R28, RZ ;  /* 0x0000001c16047210 */ /* 0x008fca0007f3e0ff */
[----:B----4-:R-:W-:-:S05]  /*e860*/  IMAD.X R5, R21, 0x1, R0, P1 ;  /* 0x0000000115057824 */ /* 0x010fca00008e0600 */
[----:B------:R0:W3:Y:S02]  /*e870*/  @!P0 LDG.E.U16 R12, [R4.64] ;  /* 0x00000004040c8981 */ /* 0x0000e4000c1e1500 */
[----:B0-----:R-:W-:-:S05]  /*e880*/  IADD3 R4, P1, R19, R28, RZ ;  /* 0x0000001c13047210 */ /* 0x001fca0007f3e0ff */
[----:B------:R-:W-:-:S05]  /*e890*/  IMAD.X R5, R18, 0x1, R0, P1 ;  /* 0x0000000112057824 */ /* 0x000fca00008e0600 */
[----:B------:R0:W4:Y:S02]  /*e8a0*/  @!P0 LDG.E.U16 R11, [R4.64] ;  /* 0x00000004040b8981 */ /* 0x000124000c1e1500 */
[----:B0-----:R-:W-:-:S05]  /*e8b0*/  IADD3 R4, P1, R17, R28, RZ ;  /* 0x0000001c11047210 */ /* 0x001fca0007f3e0ff */
[----:B------:R-:W-:-:S05]  /*e8c0*/  IMAD.X R5, R16, 0x1, R0, P1 ;  /* 0x0000000110057824 */ /* 0x000fca00008e0600 */
[----:B------:R0:W4:Y:S02]  /*e8d0*/  @!P0 LDG.E.U16 R10, [R4.64] ;  /* 0x00000004040a8981 */ /* 0x000124000c1e1500 */
[----:B0-----:R-:W-:-:S05]  /*e8e0*/  IADD3 R4, P1, R15, R28, RZ ;  /* 0x0000001c0f047210 */ /* 0x001fca0007f3e0ff */
[----:B------:R-:W-:-:S05]  /*e8f0*/  IMAD.X R5, R14, 0x1, R0, P1 ;  /* 0x000000010e057824 */ /* 0x000fca00008e0600 */
[----:B------:R0:W4:Y:S01]  /*e900*/  @!P0 LDG.E.U16 R9, [R4.64] ;  /* 0x0000000404098981 */ /* 0x000122000c1e1500 */
[----:B------:R-:W-:-:S03]  /*e910*/  PRMT R8, RZ, 0x7610, R8 ;  /* 0x00007610ff087816 */ /* 0x000fc60000000008 */
[----:B--2---:R-:W-:Y:S01]  /*e920*/  STL [R1+0x2220], R13 ;  /* 0x0022200d01007387 */ /* 0x004fe20000100800 */
[----:B0-----:R-:W-:-:S05]  /*e930*/  IADD3 R4, P1, R3, R28, RZ ;  /* 0x0000001c03047210 */ /* 0x001fca0007f3e0ff */
[----:B------:R-:W-:-:S05]  /*e940*/  IMAD.X R5, R2, 0x1, R0, P1 ;  /* 0x0000000102057824 */ /* 0x000fca00008e0600 */
[----:B------:R-:W2:Y:S04]  /*e950*/  @!P0 LDG.E.U16 R8, [R4.64] ;  /* 0x0000000404088981 */ /* 0x000ea8000c1e1500 */
[----:B---3--:R-:W-:Y:S04]  /*e960*/  STL [R1+0x2224], R12 ;  /* 0x0022240c01007387 */ /* 0x008fe80000100800 */
[----:B----4-:R0:W-:Y:S04]  /*e970*/  STL [R1+0x2228], R11 ;  /* 0x0022280b01007387 */ /* 0x0101e80000100800 */
[----:B------:R1:W-:Y:S04]  /*e980*/  STL [R1+0x222c], R10 ;  /* 0x00222c0a01007387 */ /* 0x0003e80000100800 */
[----:B------:R3:W-:Y:S04]  /*e990*/  STL [R1+0x2230], R9 ;  /* 0x0022300901007387 */ /* 0x0007e80000100800 */
[----:B0-----:R-:W4:Y:S04]  /*e9a0*/  LDL R11, [R1+0xed4] ;  /* 0x000ed400010b7983 */ /* 0x001f280000100800 */
[----:B-1----:R-:W4:Y:S04]  /*e9b0*/  LDL R10, [R1+0xf7c] ;  /* 0x000f7c00010a7983 */ /* 0x002f280000100800 */
[----:B---3--:R-:W3:Y:S04]  /*e9c0*/  LDL R9, [R1+0xe78] ;  /* 0x000e780001097983 */ /* 0x008ee80000100800 */
[----:B------:R-:W-:Y:S04]  /*e9d0*/  STS.U16 [R20+0x1c00], R23 ;  /* 0x001c001714007388 */ /* 0x000fe80000000400 */
[----:B------:R-:W3:Y:S04]  /*e9e0*/  LDL.LU R15, [R1+0x480] ;  /* 0x00048000010f7983 */ /* 0x000ee80000300800 */
[----:B------:R-:W-:Y:S04]  /*e9f0*/  STS.U16 [R20+0x1d00], R24 ;  /* 0x001d001814007388 */ /* 0x000fe80000000400 */
[----:B------:R-:W3:Y:S04]  /*ea00*/  LDL.LU R16, [R1+0x114] ;  /* 0x0001140001107983 */ /* 0x000ee80000300800 */
[----:B------:R-:W-:Y:S04]  /*ea10*/  STS.U16 [R20+0x2c00], R25 ;  /* 0x002c001914007388 */ /* 0x000fe80000000400 */
[----:B------:R-:W3:Y:S04]  /*ea20*/  LDL.LU R17, [R1+0x110] ;  /* 0x0001100001117983 */ /* 0x000ee80000300800 */
[----:B------:R-:W-:Y:S04]  /*ea30*/  STS.U16 [R20+0x2d00], R26 ;  /* 0x002d001a14007388 */ /* 0x000fe80000000400 */
[----:B------:R-:W3:Y:S04]  /*ea40*/  LDL.LU R18, [R1+0xf4] ;  /* 0x0000f40001127983 */ /* 0x000ee80000300800 */
[----:B------:R0:W-:Y:S04]  /*ea50*/  STS.U16 [R20+0x3c00], R27 ;  /* 0x003c001b14007388 */ /* 0x0001e80000000400 */
[----:B------:R-:W3:Y:S01]  /*ea60*/  LDL.LU R19, [R1+0xf0] ;  /* 0x0000f00001137983 */ /* 0x000ee20000300800 */
[----:B------:R-:W-:-:S03]  /*ea70*/  PRMT R7, RZ, 0x7610, R7 ;  /* 0x00007610ff077816 */ /* 0x000fc60000000007 */
[----:B0-----:R-:W3:Y:S04]  /*ea80*/  LDL.LU R27, [R1+0xc8] ;  /* 0x0000c800011b7983 */ /* 0x001ee80000300800 */
[----:B------:R-:W3:Y:S04]  /*ea90*/  LDL.LU R2, [R1+0xc4] ;  /* 0x0000c40001027983 */ /* 0x000ee80000300800 */
[----:B------:R-:W3:Y:S04]  /*eaa0*/  LDL.LU R3, [R1+0xb4] ;  /* 0x0000b40001037983 */ /* 0x000ee80000300800 */
[----:B--2---:R-:W-:Y:S04]  /*eab0*/  STL [R1+0x2234], R8 ;  /* 0x0022340801007387 */ /* 0x004fe80000100800 */
[----:B------:R0:W-:Y:S04]  /*eac0*/  STS.U16 [R20+0x3d00], R29 ;  /* 0x003d001d14007388 */ /* 0x0001e80000000400 */
[----:B0-----:R-:W2:Y:S04]  /*ead0*/  LDL.LU R29, [R1+0x2244] ;  /* 0x00224400011d7983 */ /* 0x001ea80000300800 */
[----:B------:R-:W2:Y:S01]  /*eae0*/  LDL R8, [R1+0xed0] ;  /* 0x000ed00001087983 */ /* 0x000ea20000100800 */
[----:B----4-:R-:W-:-:S03]  /*eaf0*/  IADD3 R4, P1, R11, R28, RZ ;  /* 0x0000001c0b047210 */ /* 0x010fc60007f3e0ff */
[----:B------:R-:W0:Y:S01]  /*eb00*/  S2R R26, SR_TID.X ;  /* 0x00000000001a7919 */ /* 0x000e220000002100 */
[----:B------:R-:W-:-:S03]  /*eb10*/  PRMT R6, RZ, 0x7610, R6 ;  /* 0x00007610ff067816 */ /* 0x000fc60000000006 */
[----:B------:R-:W4:Y:S01]  /*eb20*/  LDL.LU R20, [R1+0xb0] ;  /* 0x0000b00001147983 */ /* 0x000f220000300800 */
[----:B---3--:R-:W-:-:S03]  /*eb30*/  IMAD.X R5, R9, 0x1, R0, P1 ;  /* 0x0000000109057824 */ /* 0x008fc600008e0600 */
[----:B------:R-:W3:Y:S04]  /*eb40*/  LDL.LU R21, [R1+0xac] ;  /* 0x0000ac0001157983 */ /* 0x000ee80000300800 */
[----:B------:R1:W3:Y:S04]  /*eb50*/  @!P0 LDG.E.U16 R7, [R4.64] ;  /* 0x0000000404078981 */ /* 0x0002e8000c1e1500 */
[----:B------:R-:W4:Y:S04]  /*eb60*/  LDL.LU R22, [R1+0xa8] ;  /* 0x0000a80001167983 */ /* 0x000f280000300800 */
[----:B------:R-:W4:Y:S01]  /*eb70*/  LDL.LU R23, [R1+0xa4] ;  /* 0x0000a40001177983 */ /* 0x000f220000300800 */
[----:B0-----:R-:W-:-:S03]  /*eb80*/  LOP3.LUT R26, R26, 0x7f, RZ, 0xc0, !PT ;  /* 0x0000007f1a1a7812 */ /* 0x001fc600078ec0ff */
[----:B------:R-:W4:Y:S01]  /*eb90*/  LDL.LU R24, [R1+0xa0] ;  /* 0x0000a00001187983 */ /* 0x000f220000300800 */
[----:B-1----:R-:W-:Y:S01]  /*eba0*/  IADD3 R4, P1, R10, R28, RZ ;  /* 0x0000001c0a047210 */ /* 0x002fe20007f3e0ff */
[----:B------:R-:W-:Y:S02]  /*ebb0*/  IMAD.SHL.U32 R14, R26, 0x2, RZ ;  /* 0x000000021a0e7824 */ /* 0x000fe400078e00ff */
[----:B------:R-:W4:Y:S03]  /*ebc0*/  LDL.LU R25, [R1+0x94] ;  /* 0x0000940001197983 */ /* 0x000f260000300800 */
[----:B------:R-:W-:Y:S01]  /*ebd0*/  LOP3.LUT R9, R14, 0x70, RZ, 0x3c, !PT ;  /* 0x000000700e097812 */ /* 0x000fe200078e3cff */
[----:B------:R-:W4:Y:S01]  /*ebe0*/  LDL.LU R26, [R1+0x90] ;  /* 0x00009000011a7983 */ /* 0x000f220000300800 */
[----:B--2---:R-:W-:-:S03]  /*ebf0*/  IMAD.X R5, R8, 0x1, R0, P1 ;  /* 0x0000000108057824 */ /* 0x004fc600008e0600 */
[----:B------:R0:W-:Y:S04]  /*ec00*/  STS.U16 [R9+0xe00], R29 ;  /* 0x000e001d09007388 */ /* 0x0001e80000000400 */
[----:B------:R-:W2:Y:S04]  /*ec10*/  @!P0 LDG.E.U16 R6, [R4.64] ;  /* 0x0000000404068981 */ /* 0x000ea8000c1e1500 */
[----:B---3--:R-:W-:Y:S04]  /*ec20*/  STL [R1+0x2238], R7 ;  /* 0x0022380701007387 */ /* 0x008fe80000100800 */
[----:B0-----:R-:W3:Y:S04]  /*ec30*/  LDL.LU R29, [R1+0x2240] ;  /* 0x00224000011d7983 */ /* 0x001ee80000300800 */
[----:B------:R-:W-:Y:S04]  /*ec40*/  STS.U16 [R9+0xf00], R15 ;  /* 0x000f000f09007388 */ /* 0x000fe80000000400 */
[----:B------:R-:W-:Y:S04]  /*ec50*/  STS.U16 [R9+0x1e00], R16 ;  /* 0x001e001009007388 */ /* 0x000fe80000000400 */
[----:B------:R-:W-:Y:S04]  /*ec60*/  STS.U16 [R9+0x1f00], R17 ;  /* 0x001f001109007388 */ /* 0x000fe80000000400 */
[----:B------:R-:W-:Y:S04]  /*ec70*/  STL [R1+0x1128], R28 ;  /* 0x0011281c01007387 */ /* 0x000fe80000100800 */
[----:B------:R-:W-:Y:S04]  /*ec80*/  STS.U16 [R9+0x2e00], R18 ;  /* 0x002e001209007388 */ /* 0x000fe80000000400 */
[----:B------:R-:W-:Y:S04]  /*ec90*/  STL [R1+0x112c], R0 ;  /* 0x00112c0001007387 */ /* 0x000fe80000100800 */
[----:B------:R-:W-:Y:S04]  /*eca0*/  STS.U16 [R9+0x2f00], R19 ;  /* 0x002f001309007388 */ /* 0x000fe80000000400 */
[----:B------:R0:W-:Y:S04]  /*ecb0*/  STS.U16 [R9+0x3e00], R27 ;  /* 0x003e001b09007388 */ /* 0x0001e80000000400 */
[----:B------:R1:W-:Y:S04]  /*ecc0*/  STS.U16 [R9+0x3f00], R2 ;  /* 0x003f000209007388 */ /* 0x0003e80000000400 */
[----:B--2---:R-:W-:Y:S04]  /*ecd0*/  STL [R1+0x223c], R6 ;  /* 0x00223c0601007387 */ /* 0x004fe80000100800 */
[----:B0-----:R-:W2:Y:S04]  /*ece0*/  LDL.LU R27, [R1+0x84] ;  /* 0x00008400011b7983 */ /* 0x001ea80000300800 */
[----:B-1----:R-:W2:Y:S04]  /*ecf0*/  LDL.LU R2, [R1+0x80] ;  /* 0x0000800001027983 */ /* 0x002ea80000300800 */
[----:B---3--:R0:W-:Y:S04]  /*ed00*/  STS.U16 [R29+0x4000], R3 ;  /* 0x004000031d007388 */ /* 0x0081e80000000400 */
[----:B0-----:R-:W3:Y:S04]  /*ed10*/  LDL.LU R3, [R1+0x7c] ;  /* 0x00007c0001037983 */ /* 0x001ee80000300800 */
        /* <DEDUP_REMOVED lines=13> */
[----:B----4-:R0:W-:Y:S04]  /*edf0*/  STS.U16 [R29+0x4200], R20 ;  /* 0x004200141d007388 */ /* 0x0101e80000000400 */
[----:B------:R-:W4:Y:S04]  /*ee00*/  LDL.LU R19, [R1+0x40] ;  /* 0x0000400001137983 */ /* 0x000f280000300800 */
[----:B------:R1:W-:Y:S04]  /*ee10*/  STS.U16 [R29+0x4400], R21 ;  /* 0x004400151d007388 */ /* 0x0003e80000000400 */
[----:B0-----:R-:W4:Y:S04]  /*ee20*/  LDL.LU R20, [R1+0x3c] ;  /* 0x00003c0001147983 */ /* 0x001f280000300800 */
[----:B------:R0:W-:Y:S04]  /*ee30*/  STS.U16 [R29+0x4600], R22 ;  /* 0x004600161d007388 */ /* 0x0001e80000000400 */
[----:B-1----:R-:W4:Y:S04]  /*ee40*/  LDL.LU R21, [R1+0x38] ;  /* 0x0000380001157983 */ /* 0x002f280000300800 */
[----:B------:R1:W-:Y:S04]  /*ee50*/  STS.U16 [R29+0x4800], R23 ;  /* 0x004800171d007388 */ /* 0x0003e80000000400 */
[----:B0-----:R-:W4:Y:S04]  /*ee60*/  LDL.LU R22, [R1+0x34] ;  /* 0x0000340001167983 */ /* 0x001f280000300800 */
[----:B------:R0:W-:Y:S04]  /*ee70*/  STS.U16 [R29+0x4a00], R24 ;  /* 0x004a00181d007388 */ /* 0x0001e80000000400 */
[----:B-1----:R-:W4:Y:S04]  /*ee80*/  LDL.LU R23, [R1+0x30] ;  /* 0x0000300001177983 */ /* 0x002f280000300800 */
[----:B------:R-:W4:Y:S04]  /*ee90*/  LDL.LU R4, [R1+0x2c] ;  /* 0x00002c0001047983 */ /* 0x000f280000300800 */
[----:B------:R1:W-:Y:S04]  /*eea0*/  STS.U16 [R29+0x4c00], R25 ;  /* 0x004c00191d007388 */ /* 0x0003e80000000400 */
[----:B0-----:R-:W4:Y:S04]  /*eeb0*/  LDL.LU R24, [R1+0x28] ;  /* 0x0000280001187983 */ /* 0x001f280000300800 */
[----:B-1----:R-:W4:Y:S04]  /*eec0*/  LDL.LU R25, [R1+0x24] ;  /* 0x0000240001197983 */ /* 0x002f280000300800 */
[----:B------:R0:W-:Y:S04]  /*eed0*/  STS.U16 [R29+0x4e00], R26 ;  /* 0x004e001a1d007388 */ /* 0x0001e80000000400 */
[----:B--2---:R1:W-:Y:S04]  /*eee0*/  STS.U16 [R29+0x5000], R27 ;  /* 0x0050001b1d007388 */ /* 0x0043e80000000400 */
[----:B------:R2:W-:Y:S04]  /*eef0*/  STS.U16 [R29+0x5200], R2 ;  /* 0x005200021d007388 */ /* 0x0005e80000000400 */
[----:B0-----:R-:W4:Y:S04]  /*ef00*/  LDL.LU R26, [R1+0xbc] ;  /* 0x0000bc00011a7983 */ /* 0x001f280000300800 */
[----:B-1----:R-:W4:Y:S04]  /*ef10*/  LDL.LU R27, [R1+0x20] ;  /* 0x00002000011b7983 */ /* 0x002f280000300800 */
[----:B--2---:R-:W2:Y:S04]  /*ef20*/  LDL.LU R2, [R1+0x1c] ;  /* 0x00001c0001027983 */ /* 0x004ea80000300800 */
[----:B---3--:R0:W-:Y:S04]  /*ef30*/  STS.U16 [R29+0x5400], R3 ;  /* 0x005400031d007388 */ /* 0x0081e80000000400 */
[----:B0-----:R-:W3:Y:S04]  /*ef40*/  LDL.LU R3, [R1+0x18] ;  /* 0x0000180001037983 */ /* 0x001ee80000300800 */
[----:B------:R-:W3:Y:S04]  /*ef50*/  LDL.LU R5, [R1+0x10] ;  /* 0x0000100001057983 */ /* 0x000ee80000300800 */
[----:B------:R-:W3:Y:S04]  /*ef60*/  LDL.LU R0, [R1+0xc] ;  /* 0x00000c0001007983 */ /* 0x000ee80000300800 */
[----:B------:R-:W3:Y:S04]  /*ef70*/  LDL.LU R28, [R1+0x8] ;  /* 0x00000800011c7983 */ /* 0x000ee80000300800 */
[----:B------:R0:W-:Y:S04]  /*ef80*/  STS.U16 [R29+0x5600], R6 ;  /* 0x005600061d007388 */ /* 0x0001e80000000400 */
[----:B------:R1:W-:Y:S04]  /*ef90*/  STS.U16 [R29+0x5800], R7 ;  /* 0x005800071d007388 */ /* 0x0003e80000000400 */
[----:B------:R1:W-:Y:S04]  /*efa0*/  STS.U16 [R29+0x5a00], R8 ;  /* 0x005a00081d007388 */ /* 0x0003e80000000400 */
[----:B0-----:R-:W3:Y:S04]  /*efb0*/  LDL.LU R6, [R1+0x223c] ;  /* 0x00223c0001067983 */ /* 0x001ee80000300800 */
[----:B-1----:R-:W3:Y:S04]  /*efc0*/  LDL.LU R7, [R1+0x2238] ;  /* 0x0022380001077983 */ /* 0x002ee80000300800 */
        /* <DEDUP_REMOVED lines=20> */
[----:B----4-:R1:W-:Y:S04]  /*f110*/  STS.U16 [R29+0x7000], R19 ;  /* 0x007000131d007388 */ /* 0x0103e80000000400 */
[----:B------:R4:W-:Y:S04]  /*f120*/  STS.U16 [R29+0x7200], R20 ;  /* 0x007200141d007388 */ /* 0x0009e80000000400 */
[----:B0-----:R-:W3:Y:S04]  /*f130*/  LDL.LU R18, [R1+0x220c] ;  /* 0x00220c0001127983 */ /* 0x001ee80000300800 */
[----:B-1----:R-:W3:Y:S04]  /*f140*/  LDL.LU R19, [R1+0x2208] ;  /* 0x0022080001137983 */ /* 0x002ee80000300800 */
[----:B----4-:R-:W4:Y:S04]  /*f150*/  LDL.LU R20, [R1+0x2204] ;  /* 0x0022040001147983 */ /* 0x010f280000300800 */
[----:B------:R0:W-:Y:S04]  /*f160*/  STS.U16 [R29+0x7400], R21 ;  /* 0x007400151d007388 */ /* 0x0001e80000000400 */
[----:B------:R1:W-:Y:S04]  /*f170*/  STS.U16 [R29+0x7600], R22 ;  /* 0x007600161d007388 */ /* 0x0003e80000000400 */
[----:B------:R2:W-:Y:S04]  /*f180*/  STS.U16 [R29+0x7800], R23 ;  /* 0x007800171d007388 */ /* 0x0005e80000000400 */
[----:B0-----:R-:W4:Y:S04]  /*f190*/  LDL.LU R21, [R1+0x2200] ;  /* 0x0022000001157983 */ /* 0x001f280000300800 */
[----:B-1----:R-:W4:Y:S04]  /*f1a0*/  LDL.LU R22, [R1+0x21fc] ;  /* 0x0021fc0001167983 */ /* 0x002f280000300800 */
[----:B--2---:R-:W2:Y:S04]  /*f1b0*/  LDL.LU R23, [R1+0x21f8] ;  /* 0x0021f80001177983 */ /* 0x004ea80000300800 */
[----:B------:R0:W-:Y:S04]  /*f1c0*/  STS.U16 [R29+0x7c00], R24 ;  /* 0x007c00181d007388 */ /* 0x0001e80000000400 */
[----:B------:R1:W-:Y:S04]  /*f1d0*/  STS.U16 [R29+0x7e00], R25 ;  /* 0x007e00191d007388 */ /* 0x0003e80000000400 */
[----:B------:R1:W-:Y:S04]  /*f1e0*/  STS.U16 [R29+0x7a00], R4 ;  /* 0x007a00041d007388 */ /* 0x0003e80000000400 */
[----:B0-----:R-:W2:Y:S04]  /*f1f0*/  LDL.LU R24, [R1+0x21f4] ;  /* 0x0021f40001187983 */ /* 0x001ea80000300800 */
[----:B-1----:R-:W2:Y:S01]  /*f200*/  LDL.LU R25, [R1+0x21f0] ;  /* 0x0021f00001197983 */ /* 0x002ea20000300800 */
[----:B------:R-:W-:-:S03]  /*f210*/  LOP3.LUT R4, R29, 0x20, RZ, 0x3c, !PT ;  /* 0x000000201d047812 */ /* 0x000fc600078e3cff */
[----:B------:R0:W-:Y:S04]  /*f220*/  STL [R1+0x1130], R29 ;  /* 0x0011301d01007387 */ /* 0x0001e80000100800 */
[----:B0-----:R-:W2:Y:S04]  /*f230*/  LDL.LU R29, [R1+0x14] ;  /* 0x00001400011d7983 */ /* 0x001ea80000300800 */
[----:B------:R0:W-:Y:S04]  /*f240*/  STS.U16 [R4+0x7f00], R26 ;  /* 0x007f001a04007388 */ /* 0x0001e80000000400 */
[----:B------:R1:W-:Y:S04]  /*f250*/  STS.U16 [R4+0x4100], R27 ;  /* 0x0041001b04007388 */ /* 0x0003e80000000400 */
[----:B------:R1:W-:Y:S04]  /*f260*/  STS.U16 [R4+0x4300], R2 ;  /* 0x0043000204007388 */ /* 0x0003e80000000400 */
[----:B0-----:R-:W4:Y:S04]  /*f270*/  LDL.LU R26, [R1+0x21ec] ;  /* 0x0021ec00011a7983 */ /* 0x001f280000300800 */
[----:B-1----:R-:W4:Y:S04]  /*f280*/  LDL.LU R27, [R1+0x21e8] ;  /* 0x0021e800011b7983 */ /* 0x002f280000300800 */
[----:B------:R-:W4:Y:S04]  /*f290*/  LDL.LU R2, [R1+0x21e4] ;  /* 0x0021e40001027983 */ /* 0x000f280000300800 */
[----:B---3--:R0:W-:Y:S04]  /*f2a0*/  STS.U16 [R4+0x4500], R3 ;  /* 0x0045000304007388 */ /* 0x0081e80000000400 */
[----:B0-----:R-:W3:Y:S04]  /*f2b0*/  LDL.LU R3, [R1+0x21e0] ;  /* 0x0021e00001037983 */ /* 0x001ee80000300800 */
[----:B--2---:R-:W-:Y:S04]  /*f2c0*/  STS.U16 [R4+0x4700], R29 ;  /* 0x0047001d04007388 */ /* 0x004fe80000000400 */
[----:B------:R-:W-:Y:S04]  /*f2d0*/  STS.U16 [R4+0x4900], R5 ;  /* 0x0049000504007388 */ /* 0x000fe80000000400 */
[----:B------:R0:W-:Y:S04]  /*f2e0*/  STS.U16 [R4+0x4b00], R0 ;  /* 0x004b000004007388 */ /* 0x0001e80000000400 */
[----:B0-----:R-:W2:Y:S04]  /*f2f0*/  LDL R0, [R1+0x1078] ;  /* 0x0010780001007983 */ /* 0x001ea80000100800 */
[----:B------:R0:W-:Y:S04]  /*f300*/  STS.U16 [R4+0x4d00], R28 ;  /* 0x004d001c04007388 */ /* 0x0001e80000000400 */
[----:B------:R-:W0:Y:S02]  /*f310*/  S2R R5, SR_TID.X ;  /* 0x0000000000057919 */ /* 0x000e240000002100 */
[----:B0-----:R-:W-:-:S02]  /*f320*/  IMAD.SHL.U32 R28, R5, 0x10, RZ ;  /* 0x00000010051c7824 */ /* 0x001fc400078e00ff */
[----:B---3--:R0:W-:Y:S04]  /*f330*/  STS.U16 [R4+0x4f00], R3 ;  /* 0x004f000304007388 */ /* 0x0081e80000000400 */
[----:B----4-:R1:W-:Y:S04]  /*f340*/  STS.U16 [R4+0x5100], R2 ;  /* 0x0051000204007388 */ /* 0x0103e80000000400 */
[----:B0-----:R-:W0:Y:S04]  /*f350*/  S2R R3, SR_TID.X ;  /* 0x0000000000037919 */ /* 0x001e280000002100 */
[----:B-1----:R-:W1:Y:S04]  /*f360*/  S2R R2, SR_TID.X ;  /* 0x0000000000027919 */ /* 0x002e680000002100 */
[----:B------:R3:W-:Y:S04]  /*f370*/  STS.U16 [R4+0x5300], R27 ;  /* 0x0053001b04007388 */ /* 0x0007e80000000400 */
[----:B------:R-:W-:Y:S04]  /*f380*/  STS.U16 [R4+0x5500], R26 ;  /* 0x0055001a04007388 */ /* 0x000fe80000000400 */
[----:B------:R-:W-:Y:S04]  /*f390*/  STS.U16 [R4+0x5700], R25 ;  /* 0x0057001904007388 */ /* 0x000fe80000000400 */
[----:B------:R-:W-:Y:S04]  /*f3a0*/  STS.U16 [R4+0x5900], R24 ;  /* 0x0059001804007388 */ /* 0x000fe80000000400 */
[----:B------:R-:W-:Y:S04]  /*f3b0*/  STS.U16 [R4+0x5b00], R23 ;  /* 0x005b001704007388 */ /* 0x000fe80000000400 */
[----:B------:R-:W-:Y:S04]  /*f3c0*/  STS.U16 [R4+0x5d00], R22 ;  /* 0x005d001604007388 */ /* 0x000fe80000000400 */
[----:B------:R-:W-:Y:S04]  /*f3d0*/  STS.U16 [R4+0x5f00], R21 ;  /* 0x005f001504007388 */ /* 0x000fe80000000400 */
[----:B------:R-:W-:Y:S04]  /*f3e0*/  STS.U16 [R4+0x6100], R20 ;  /* 0x0061001404007388 */ /* 0x000fe80000000400 */
[----:B------:R-:W-:Y:S04]  /*f3f0*/  STS.U16 [R4+0x6300], R19 ;  /* 0x0063001304007388 */ /* 0x000fe80000000400 */
[----:B------:R-:W-:Y:S01]  /*f400*/  STS.U16 [R4+0x6500], R18 ;  /* 0x0065001204007388 */ /* 0x000fe20000000400 */
[----:B0-----:R-:W-:-:S03]  /*f410*/  IMAD.SHL.U32 R3, R3, 0x8, RZ ;  /* 0x0000000803037824 */ /* 0x001fc600078e00ff */
[----:B------:R-:W-:Y:S04]  /*f420*/  STS.U16 [R4+0x6700], R17 ;  /* 0x0067001104007388 */ /* 0x000fe80000000400 */
[----:B------:R-:W-:Y:S04]  /*f430*/  STS.U16 [R4+0x6900], R16 ;  /* 0x0069001004007388 */ /* 0x000fe80000000400 */
[----:B------:R-:W-:Y:S04]  /*f440*/  STS.U16 [R4+0x6b00], R15 ;  /* 0x006b000f04007388 */ /* 0x000fe80000000400 */
[----:B------:R-:W-:Y:S04]  /*f450*/  STS.U16 [R4+0x6d00], R14 ;  /* 0x006d000e04007388 */ /* 0x000fe80000000400 */
[----:B------:R-:W-:Y:S01]  /*f460*/  STS.U16 [R4+0x6f00], R13 ;  /* 0x006f000d04007388 */ /* 0x000fe20000000400 */
[----:B-1----:R-:W-:-:S03]  /*f470*/  LOP3.LUT R29, R2, 0x7, RZ, 0xc0, !PT ;  /* 0x00000007021d7812 */ /* 0x002fc600078ec0ff */
[----:B------:R-:W-:Y:S01]  /*f480*/  STS.U16 [R4+0x7100], R12 ;  /* 0x0071000c04007388 */ /* 0x000fe20000000400 */
[----:B------:R-:W-:-:S03]  /*f490*/  LOP3.LUT R3, R3, 0x30, RZ, 0xc0, !PT ;  /* 0x0000003003037812 */ /* 0x000fc600078ec0ff */
[----:B------:R-:W-:Y:S04]  /*f4a0*/  STS.U16 [R4+0x7300], R11 ;  /* 0x0073000b04007388 */ /* 0x000fe80000000400 */
[----:B------:R-:W-:Y:S04]  /*f4b0*/  STS.U16 [R4+0x7500], R10 ;  /* 0x0075000a04007388 */ /* 0x000fe80000000400 */
[----:B------:R-:W-:Y:S04]  /*f4c0*/  STS.U16 [R4+0x7700], R9 ;  /* 0x0077000904007388 */ /* 0x000fe80000000400 */
[----:B------:R-:W-:Y:S01]  /*f4d0*/  STS.U16 [R4+0x7900], R8 ;  /* 0x0079000804007388 */ /* 0x000fe20000000400 */
[----:B------:R-:W-:-:S03]  /*f4e0*/  IMAD.SHL.U32 R2, R2, 0x2, RZ ;  /* 0x0000000202027824 */ /* 0x000fc600078e00ff */
[----:B------:R-:W-:Y:S01]  /*f4f0*/  STS.U16 [R4+0x7b00], R7 ;  /* 0x007b000704007388 */ /* 0x000fe20000000400 */
[----:B------:R-:W-:-:S03]  /*f500*/  IMAD R3, R29, 0x40, R3 ;  /* 0x000000401d037824 */ /* 0x000fc600078e0203 */
[----:B------:R-:W-:Y:S04]  /*f510*/  STS.U16 [R4+0x7d00], R6 ;  /* 0x007d000604007388 */ /* 0x000fe80000000400 */
[----:B------:R-:W-:Y:S01]  /*f520*/  BAR.SYNC.DEFER_BLOCKING 0x0 ;  /* 0x0000000000007b1d */ /* 0x000fe20000010000 */
[----:B------:R-:W-:Y:S02]  /*f530*/  LOP3.LUT R3, R3, 0x30, R2, 0x78, !PT ;  /* 0x0000003003037812 */ /* 0x000fe400078e7802 */
[----:B------:R-:W-:Y:S02]  /*f540*/  LOP3.LUT R2, R2, 0x10, RZ, 0xc0, !PT ;  /* 0x0000001002027812 */ /* 0x000fe400078ec0ff */
[----:B---3--:R-:W-:Y:S01]  /*f550*/  LOP3.LUT R27, R5, 0x40, RZ, 0xc0, !PT ;  /* 0x00000040051b7812 */ /* 0x008fe200078ec0ff */
[----:B------:R-:W-:-:S03]  /*f560*/  IMAD R29, R29, 0x210, RZ ;  /* 0x000002101d1d7824 */ /* 0x000fc600078e02ff */
[----:B------:R-:W-:Y:S01]  /*f570*/  LEA.HI R2, R27, R2, RZ, 0x1f ;  /* 0x000000021b027211 */ /* 0x000fe200078ff8ff */
[----:B------:R-:W-:-:S03]  /*f580*/  IMAD.SHL.U32 R5, R5, 0x100, RZ ;  /* 0x0000010005057824 */ /* 0x000fc600078e00ff */
[----:B------:R-:W-:-:S04]  /*f590*/  LOP3.LUT R2, R29, R2, RZ, 0x3c, !PT ;  /* 0x000000021d027212 */ /* 0x000fc800078e3cff */
[----:B------:R-:W-:-:S05]  /*f5a0*/  LOP3.LUT R2, R2, 0x1000, R5, 0xf8, !PT ;  /* 0x0000100002027812 */ /* 0x000fca00078ef805 */
[----:B------:R-:W0:Y:S01]  /*f5b0*/  LDSM.16.MT88.4 R12, [R2] ;  /* 0x00000000020c783b */ /* 0x000e220000004200 */
[----:B------:R-:W-:-:S03]  /*f5c0*/  LOP3.LUT R28, R28, 0x200, RZ, 0xc0, !PT ;  /* 0x000002001c1c7812 */ /* 0x000fc600078ec0ff */
[----:B------:R-:W-:Y:S02]  /*f5d0*/  LDSM.16.MT88.4 R20, [R2+0x180] ;  /* 0x000180000214783b */ /* 0x000fe40000004200 */
[----:B------:R-:W-:Y:S02]  /*f5e0*/  IMAD.IADD R3, R28, 0x1, R3 ;  /* 0x000000011c037824 */ /* 0x000fe400078e0203 */
[----:B0-----:R-:W-:Y:S01]  /*f5f0*/  STL.64 [R1+0x10], R12 ;  /* 0x0000100c01007387 */ /* 0x001fe20000100a00 */
[----:B------:R-:W-:Y:S02]  /*f600*/  IMAD.MOV.U32 R11, RZ, RZ, R12 ;  /* 0x000000ffff0b7224 */ /* 0x000fe400078e000c */
[----:B------:R-:W-:Y:S01]  /*f610*/  IMAD.MOV.U32 R10, RZ, RZ, R13 ;  /* 0x000000ffff0a7224 */ /* 0x000fe200078e000d */
[----:B------:R-:W-:Y:S01]  /*f620*/  STL.64 [R1+0x18], R14 ;  /* 0x0000180e01007387 */ /* 0x000fe20000100a00 */
[----:B------:R-:W-:Y:S02]  /*f630*/  IMAD.MOV.U32 R9, RZ, RZ, R14 ;  /* 0x000000ffff097224 */ /* 0x000fe400078e000e */
[----:B------:R-:W-:-:S02]  /*f640*/  IMAD.MOV.U32 R8, RZ, RZ, R15 ;  /* 0x000000ffff087224 */ /* 0x000fc400078e000f */
[----:B------:R-:W-:Y:S04]  /*f650*/  LDSM.16.M88.4 R12, [R3+0x4000] ;  /* 0x00400000030c783b */ /* 0x000fe80000000200 */
[----:B--2---:R-:W0:Y:S04]  /*f660*/  LDSM.16.MT88.4 R4, [R0] ;  /* 0x000000000004783b */ /* 0x004e280000004200 */
[----:B------:R-:W-:Y:S04]  /*f670*/  LDSM.16.MT88.4 R16, [R0+0x100] ;  /* 0x000100000010783b */ /* 0x000fe80000004200 */
[----:B------:R-:W-:Y:S04]  /*f680*/  LDSM.16.MT88.4 R24, [R0+0x180] ;  /* 0x000180000018783b */ /* 0x000fe80000004200 */
[----:B0-----:R0:W-:Y:S04]  /*f690*/  STL.64 [R1+0x21b8], R6 ;  /* 0x0021b80601007387 */ /* 0x0011e80000100a00 */
[----:B------:R-:W-:Y:S04]  /*f6a0*/  STL.64 [R1+0x110], R12 ;  /* 0x0001100c01007387 */ /* 0x000fe80000100a00 */
[----:B------:R-:W-:Y:S04]  /*f6b0*/  STL.64 [R1+0x118], R14 ;  /* 0x0001180e01007387 */ /* 0x000fe80000100a00 */
[----:B------:R1:W-:Y:S01]  /*f6c0*/  STL.64 [R1+0x21b0], R4 ;  /* 0x0021b00401007387 */ /* 0x0003e20000100a00 */
[----:B0-----:R-:W-:-:S02]  /*f6d0*/  IMAD.MOV.U32 R6, RZ, RZ, R9 ;  /* 0x000000ffff067224 */ /* 0x001fc400078e0009 */
[----:B------:R-:W-:Y:S01]  /*f6e0*/  IMAD.MOV.U32 R7, RZ, RZ, R8 ;  /* 0x000000ffff077224 */ /* 0x000fe200078e0008 */
[----:B------:R-:W-:Y:S01]  /*f6f0*/  LDSM.16.MT88.4 R12, [R2+0x100] ;  /* 0x00010000020c783b */ /* 0x000fe20000004200 */
[----:B-1----:R-:W-:Y:S02]  /*f700*/  IMAD.MOV.U32 R4, RZ, RZ, R11 ;  /* 0x000000ffff047224 */ /* 0x002fe400078e000b */
[----:B------:R-:W-:Y:S02]  /*f710*/  IMAD.MOV.U32 R5, RZ, RZ, R10 ;  /* 0x000000ffff057224 */ /* 0x000fe400078e000a */
[----:B------:R-:W0:Y:S04]  /*f720*/  LDSM.16.MT88.4 R8, [R2+0x80] ;  /* 0x000080000208783b */ /* 0x000e280000004200 */
[----:B------:R1:W-:Y:S04]  /*f730*/  STL.64 [R1+0x21d8], R6 ;  /* 0x0021d80601007387 */ /* 0x0003e80000100a00 */
[----:B------:R2:W-:Y:S04]  /*f740*/  STL.64 [R1+0x21d0], R4 ;  /* 0x0021d00401007387 */ /* 0x0005e80000100a00 */
[----:B0-----:R-:W-:Y:S01]  /*f750*/  STL.64 [R1], R8 ;  /* 0x0000000801007387 */ /* 0x001fe20000100a00 */
[----:B-1----:R-:W-:-:S02]  /*f760*/  IMAD.MOV.U32 R7, RZ, RZ, R8 ;  /* 0x000000ffff077224 */ /* 0x002fc400078e0008 */
[----:B------:R-:W-:Y:S01]  /*f770*/  IMAD.MOV.U32 R6, RZ, RZ, R9 ;  /* 0x000000ffff067224 */ /* 0x000fe200078e0009 */
[----:B------:R-:W-:Y:S01]  /*f780*/  STL.64 [R1+0x8], R10 ;  /* 0x0000080a01007387 */ /* 0x000fe20000100a00 */
[----:B--2---:R-:W-:Y:S02]  /*f790*/  IMAD.MOV.U32 R5, RZ, RZ, R10 ;  /* 0x000000ffff057224 */ /* 0x004fe400078e000a */
[----:B------:R-:W-:Y:S02]  /*f7a0*/  IMAD.MOV.U32 R4, RZ, RZ, R11 ;  /* 0x000000ffff047224 */ /* 0x000fe400078e000b */
[----:B------:R-:W0:Y:S04]  /*f7b0*/  LDSM.16.MT88.4 R8, [R0+0x80] ;  /* 0x000080000008783b */ /* 0x000e280000004200 */
[----:B0-----:R0:W-:Y:S04]  /*f7c0*/  STL.64 [R1+0x2188], R10 ;  /* 0x0021880a01007387 */ /* 0x0011e80000100a00 */
[----:B------:R1:W-:Y:S01]  /*f7d0*/  STL.64 [R1+0x2180], R8 ;  /* 0x0021800801007387 */ /* 0x0003e20000100a00 */
[----:B0-----:R-:W-:-:S02]  /*f7e0*/  IMAD.MOV.U32 R10, RZ, RZ, R5 ;  /* 0x000000ffff0a7224 */ /* 0x001fc400078e0005 */
[----:B------:R-:W-:Y:S02]  /*f7f0*/  IMAD.MOV.U32 R11, RZ, RZ, R4 ;  /* 0x000000ffff0b7224 */ /* 0x000fe400078e0004 */
[----:B-1----:R-:W-:Y:S02]  /*f800*/  IMAD.MOV.U32 R8, RZ, RZ, R7 ;  /* 0x000000ffff087224 */ /* 0x002fe400078e0007 */
[----:B------:R-:W-:Y:S01]  /*f810*/  IMAD.MOV.U32 R9, RZ, RZ, R6 ;  /* 0x000000ffff097224 */ /* 0x000fe200078e0006 */
[----:B------:R-:W-:Y:S04]  /*f820*/  STL.64 [R1+0x21a8], R10 ;  /* 0x0021a80a01007387 */ /* 0x000fe80000100a00 */
[----:B------:R0:W-:Y:S04]  /*f830*/  STL.64 [R1+0x21a0], R8 ;  /* 0x0021a00801007387 */ /* 0x0001e80000100a00 */
[----:B------:R-:W-:Y:S04]  /*f840*/  STL.64 [R1+0x2178], R14 ;  /* 0x0021780e01007387 */ /* 0x000fe80000100a00 */
[----:B------:R-:W-:Y:S04]  /*f850*/  STL.64 [R1+0x2170], R12 ;  /* 0x0021700c01007387 */ /* 0x000fe80000100a00 */
[----:B------:R-:W-:Y:S04]  /*f860*/  STL.64 [R1+0x2198], R18 ;  /* 0x0021981201007387 */ /* 0x000fe80000100a00 */
[----:B------:R-:W-:Y:S04]  /*f870*/  STL.64 [R1+0x2190], R16 ;  /* 0x0021901001007387 */ /* 0x000fe80000100a00 */
[----:B0-----:R-:W2:Y:S04]  /*f880*/  LDL.LU.64 R8, [R1+0x2f0] ;  /* 0x0002f00001087983 */ /* 0x001ea80000300a00 */
[----:B------:R-:W3:Y:S04]  /*f890*/  LDL.LU.64 R10, [R1+0x2f8] ;  /* 0x0002f800010a7983 */ /* 0x000ee80000300a00 */
[----:B------:R-:W0:Y:S02]  /*f8a0*/  LDSM.16.M88.4 R4, [R3+0x4400] ;  /* 0x004400000304783b */ /* 0x000e240000000200 */
[----:B0-----:R-:W-:-:S02]  /*f8b0*/  IMAD.MOV.U32 R2, RZ, RZ, R6 ;  /* 0x000000ffff027224 */ /* 0x001fc400078e0006 */
[----:B------:R-:W-:Y:S01]  /*f8c0*/  IMAD.MOV.U32 R0, RZ, RZ, R7 ;  /* 0x000000ffff007224 */ /* 0x000fe200078e0007 */
[----:B---3--:R-:W-:Y:S04]  /*f8d0*/  STL.64 [R1+0x21c8], R10 ;  /* 0x0021c80a01007387 */ /* 0x008fe80000100a00 */
[----:B--2---:R0:W-:Y:S04]  /*f8e0*/  STL.64 [R1+0x21c0], R8 ;  /* 0x0021c00801007387 */ /* 0x0041e80000100a00 */
[----:B0-----:R-:W2:Y:S04]  /*f8f0*/  LDL.LU.64 R8, [R1+0x550] ;  /* 0x0005500001087983 */ /* 0x001ea80000300a00 */
[----:B------:R-:W2:Y:S04]  /*f900*/  LDL.LU.64 R10, [R1+0x558] ;  /* 0x00055800010a7983 */ /* 0x000ea80000300a00 */
[----:B------:R-:W3:Y:S04]  /*f910*/  LDL.LU.64 R16, [R1+0x3b0] ;  /* 0x0003b00001107983 */ /* 0x000ee80000300a00 */
[----:B------:R-:W3:Y:S04]  /*f920*/  LDL.LU.64 R18, [R1+0x3b8] ;  /* 0x0003b80001127983 */ /* 0x000ee80000300a00 */
[----:B------:R-:W4:Y:S04]  /*f930*/  LDL.LU.64 R12, [R1+0x210] ;  /* 0x00021000010c7983 */ /* 0x000f280000300a00 */
[----:B------:R-:W4:Y:S04]  /*f940*/  LDL.LU.64 R14, [R1+0x218] ;  /* 0x00021800010e7983 */ /* 0x000f280000300a00 */
[----:B------:R-:W-:Y:S04]  /*f950*/  STL.64 [R1+0x2168], R22 ;  /* 0x0021681601007387 */ /* 0x000fe80000100a00 */
[----:B------:R0:W-:Y:S04]  /*f960*/  STL.64 [R1+0x2160], R20 ;  /* 0x0021601401007387 */ /* 0x0001e80000100a00 */
[----:B0-----:R-:W2:Y:S04]  /*f970*/  LDL.LU.64 R20, [R1+0x110] ;  /* 0x0001100001147983 */ /* 0x001ea80000300a00 */
[----:B------:R-:W-:Y:S04]  /*f980*/  STL.64 [R1+0x100], R4 ;  /* 0x0001000401007387 */ /* 0x000fe80000100a00 */
[----:B------:R-:W-:Y:S04]  /*f990*/  STL.64 [R1+0x108], R6 ;  /* 0x0001080601007387 */ /* 0x000fe80000100a00 */
[----:B------:R-:W0:Y:S04]  /*f9a0*/  LDSM.16.M88.4 R4, [R3+0x4800] ;  /* 0x004800000304783b */ /* 0x000e280000000200 */
[----:B------:R-:W-:Y:S04]  /*f9b0*/  STL [R1+0x1c00], R0 ;  /* 0x001c000001007387 */ /* 0x000fe80000100800 */
[----:B------:R-:W-:Y:S04]  /*f9c0*/  STL [R1+0x1a30], R2 ;  /* 0x001a300201007387 */ /* 0x000fe80000100800 */
[----:B0-----:R-:W-:Y:S04]  /*f9d0*/  STL.64 [R1+0xf0], R4 ;  /* 0x0000f00401007387 */ /* 0x001fe80000100a00 */
[----:B------:R-:W-:Y:S04]  /*f9e0*/  STL.64 [R1+0xf8], R6 ;  /* 0x0000f80601007387 */ /* 0x000fe80000100a00 */
[----:B------:R-:W0:Y:S04]  /*f9f0*/  LDSM.16.M88.4 R4, [R3+0x4c00] ;  /* 0x004c00000304783b */ /* 0x000e280000000200 */
[----:B0-----:R-:W-:Y:S04]  /*fa00*/  STL.64 [R1+0xe0], R4 ;  /* 0x0000e00401007387 */ /* 0x001fe80000100a00 */
[----:B------:R0:W-:Y:S04]  /*fa10*/  STL.64 [R1+0xe8], R6 ;  /* 0x0000e80601007387 */ /* 0x0001e80000100a00 */
[----:B0-----:R-:W2:Y:S04]  /*fa20*/  LDL.LU.64 R6, [R1+0x21d8] ;  /* 0x0021d80001067983 */ /* 0x001ea80000300a00 */
[----:B------:R-:W2:Y:S04]  /*fa30*/  LDL.LU.64 R4, [R1+0x21d0] ;  /* 0x0021d00001047983 */ /* 0x000ea80000300a00 */
[----:B------:R-:W-:Y:S01]  /*fa40*/  STL [R1+0x1fd0], R3 ;  /* 0x001fd00301007387 */ /* 0x000fe20000100800 */
[-C--:B--2---:R-:W-:Y:S03]  /*fa50*/  HMMA.16816.F32.BF16 R4, R4, R20.reuse, R8 ;  /* 0x000000140404723c */ /* 0x084fe60000041808 */
[----:B------:R-:W2:Y:S04]  /*fa60*/  LDL.LU.64 R10, [R1+0x21c8] ;  /* 0x0021c800010a7983 */ /* 0x000ea80000300a00 */
[----:B------:R-:W2:Y:S11]  /*fa70*/  LDL.LU.64 R8, [R1+0x21c0] ;  /* 0x0021c00001087983 */ /* 0x000eb60000300a00 */
[----:B------:R-:W-:Y:S05]  /*fa80*/  @!UPT UIADD3 URZ, URZ, URZ, URZ ;  /* 0x0000003f3f3ff290 */ /* 0x000fea000fffe03f */
[----:B------:R-:W-:Y:S04]  /*fa90*/  STL.64 [R1+0x550], R4 ;  /* 0x0005500401007387 */ /* 0x000fe80000100a00 */
[----:B------:R0:W-:Y:S04]  /*faa0*/  STL.64 [R1+0x558], R6 ;  /* 0x0005580601007387 */ /* 0x0001e80000100a00 */
[----:B0-----:R-:W2:Y:S04]  /*fab0*/  LDL.LU.64 R6, [R1+0x21b8] ;  /* 0x0021b80001067983 */ /* 0x001ea80000300a00 */
[----:B------:R-:W2:Y:S02]  /*fac0*/  LDL.LU.64 R4, [R1+0x21b0] ;  /* 0x0021b00001047983 */ /* 0x000ea40000300a00 */
[-C--:B--2---:R-:W-:Y:S11]  /*fad0*/  HMMA.16816.F32.BF16 R8, R4, R20.reuse, R8 ;  /* 0x000000140408723c */ /* 0x084ff60000041808 */
[----:B------:R-:W-:Y:S11]  /*fae0*/  @!UPT UIADD3 URZ, URZ, URZ, URZ ;  /* 0x0000003f3f3ff290 */ /* 0x000ff6000fffe03f */
[----:B------:R-:W-:Y:S01]  /*faf0*/  @!UPT UIADD3 URZ, URZ, URZ, URZ ;  /* 0x0000003f3f3ff290 */ /* 0x000fe2000fffe03f */
[----:B------:R-:W-:Y:S04]  /*fb00*/  STL.64 [R1+0x7b0], R8 ;  /* 0x0007b00801007387 */ /* 0x000fe80000100a00 */
[----:B------:R0:W-:Y:S04]  /*fb10*/  STL.64 [R1+0x7b8], R10 ;  /* 0x0007b80a01007387 */ /* 0x0001e80000100a00 */
[----:B0-----:R-:W3:Y:S04]  /*fb20*/  LDL.LU.64 R10, [R1+0x21a8] ;  /* 0x0021a800010a7983 */ /* 0x001ee80000300a00 */
[----:B------:R-:W3:Y:S04]  /*fb30*/  LDL.LU.64 R8, [R1+0x21a0] ;  /* 0x0021a00001087983 */ /* 0x000ee80000300a00 */
[----:B------:R-:W-:Y:S04]  /*fb40*/  STL.64 [R1+0x2138], R6 ;  /* 0x0021380601007387 */ /* 0x000fe80000100a00 */
[----:B------:R0:W-:Y:S04]  /*fb50*/  STL.64 [R1+0x2130], R4 ;  /* 0x0021300401007387 */ /* 0x0001e80000100a00 */
[----:B0-----:R-:W2:Y:S04]  /*fb60*/  LDL.LU.64 R4, [R1+0x170] ;  /* 0x0001700001047983 */ /* 0x001ea80000300a00 */
[----:B------:R-:W2:Y:S01]  /*fb70*/  LDL.LU.64 R6, [R1+0x178] ;  /* 0x0001780001067983 */ /* 0x000ea20000300a00 */
[-C--:B---3--:R-:W-:Y:S03]  /*fb80*/  HMMA.16816.F32.BF16 R8, R8, R20.reuse, R16 ;  /* 0x000000140808723c */ /* 0x088fe60000041810 */
[----:B------:R-:W2:Y:S04]  /*fb90*/  LDL.LU.64 R18, [R1+0x2198] ;  /* 0x0021980001127983 */ /* 0x000ea80000300a00 */
[----:B------:R-:W2:Y:S11]  /*fba0*/  LDL.LU.64 R16, [R1+0x2190] ;  /* 0x0021900001107983 */ /* 0x000eb60000300a00 */
[----:B------:R-:W-:Y:S05]  /*fbb0*/  @!UPT UIADD3 URZ, URZ, URZ, URZ ;  /* 0x0000003f3f3ff290 */ /* 0x000fea000fffe03f */
[----:B------:R-:W-:Y:S04]  /*fbc0*/  STL.64 [R1+0x510], R8 ;  /* 0x0005100801007387 */ /* 0x000fe80000100a00 */
[----:B------:R0:W-:Y:S04]  /*fbd0*/  STL.64 [R1+0x518], R10 ;  /* 0x0005180a01007387 */ /* 0x0001e80000100a00 */
[----:B0-----:R-:W4:Y:S04]  /*fbe0*/  LDL.LU.64 R10, [R1+0x2188] ;  /* 0x00218800010a7983 */ /* 0x001f280000300a00 */
[----:B------:R-:W4:Y:S02]  /*fbf0*/  LDL.LU.64 R8, [R1+0x2180] ;  /* 0x0021800001087983 */ /* 0x000f240000300a00 */
[----:B----4-:R-:W-:Y:S11]  /*fc00*/  HMMA.16816.F32.BF16 R12, R8, R20, R12 ;  /* 0x00000014080c723c */ /* 0x010ff6000004180c */
        /* <DEDUP_REMOVED lines=8> */
[----:B0-----:R-:W3:Y:S04]  /*fc90*/  LDL.LU.64 R8, [R1+0x390] ;  /* 0x0003900001087983 */ /* 0x001ee80000300a00 */
[----:B------:R-:W3:Y:S01]  /*fca0*/  LDL.LU.64 R10, [R1+0x398] ;  /* 0x00039800010a7983 */ /* 0x000ee20000300a00 */
[----:B------:R-:W-:-:S02]  /*fcb0*/  IMAD.MOV.U32 R2, RZ, RZ, R20 ;  /* 0x000000ffff027224 */ /* 0x000fc400078e0014 */
[----:B------:R-:W-:Y:S01]  /*fcc0*/  IMAD.MOV.U32 R0, RZ, RZ, R21 ;  /* 0x000000ffff007224 */ /* 0x000fe200078e0015 */
[----:B---3--:R-:W-:Y:S11]  /*fcd0*/  HMMA.16816.F32.BF16 R8, R12, R20, R8 ;  /* 0x000000140c08723c */ /* 0x008ff60000041808 */
[----:B------:R-:W-:Y:S11]  /*fce0*/  @!UPT UIADD3 URZ, URZ, URZ, URZ ;  /* 0x0000003f3f3ff290 */ /* 0x000ff6000fffe03f */
[----:B------:R-:W-:Y:S01]  /*fcf0*/  @!UPT UIADD3 URZ, URZ, URZ, URZ ;  /* 0x0000003f3f3ff290 */ /* 0x000fe2000fffe03f */
[----:B------:R0:W-:Y:S04]  /*fd00*/  STL.64 [R1+0x6d0], R8 ;  /* 0x0006d00801007387 */ /* 0x0001e80000100a00 */
[----:B------:R1:W-:Y:S04]  /*fd10*/  STL.64 [R1+0x6d8], R10 ;  /* 0x0006d80a01007387 */ /* 0x0003e80000100a00 */
[----:B------:R-:W3:Y:S04]  /*fd20*/  LDL.LU.64 R22, [R1+0x2168] ;  /* 0x0021680001167983 */ /* 0x000ee80000300a00 */
[----:B------:R-:W3:Y:S04]  /*fd30*/  LDL.LU.64 R20, [R1+0x2160] ;  /* 0x0021600001147983 */ /* 0x000ee80000300a00 */
[----:B0-----:R-:W3:Y:S04]  /*fd40*/  LDL.LU.64 R8, [R1+0x320] ;  /* 0x0003200001087983 */ /* 0x001ee80000300a00 */
[----:B-1----:R-:W3:Y:S04]  /*fd50*/  LDL.LU.64 R10, [R1+0x328] ;  /* 0x00032800010a7983 */ /* 0x002ee80000300a00 */
[----:B------:R-:W-:Y:S04]  /*fd60*/  STL [R1+0x2108], R15 ;  /* 0x0021080f01007387 */ /* 0x000fe80000100800 */
[----:B------:R-:W-:Y:S04]  /*fd70*/  STL [R1+0x2148], R14 ;  /* 0x0021480e01007387 */ /* 0x000fe80000100800 */
[----:B------:R0:W-:Y:S02]  /*fd80*/  STL.64 [R1+0x2140], R12 ;  /* 0x0021400c01007387 */ /* 0x0001e40000100a00 */
[----:B0-----:R-:W-:-:S02]  /*fd90*/  IMAD.MOV.U32 R12, RZ, RZ, R2 ;  /* 0x000000ffff0c7224 */ /* 0x001fc400078e0002 */
[----:B------:R-:W-:-:S07]  /*fda0*/  IMAD.MOV.U32 R13, RZ, RZ, R0 ;  /* 0x000000ffff0d7224 */ /* 0x000fce00078e0000 */
[-C--:B--2---:R-:W-:Y:S11]  /*fdb0*/  HMMA.16816.F32.BF16 R4, R16, R12.reuse, R4 ;  /* 0x0000000c1004723c */ /* 0x084ff60000041804 */
[----:B------:R-:W-:Y:S11]  /*fdc0*/  @!UPT UIADD3 URZ, URZ, URZ, URZ ;  /* 0x0000003f3f3ff290 */ /* 0x000ff6000fffe03f */
[----:B------:R-:W-:Y:S01]  /*fdd0*/  @!UPT UIADD3 URZ, URZ, URZ, URZ ;  /* 0x0000003f3f3ff290 */ /* 0x000fe2000fffe03f */
[----:B------:R0:W-:Y:S04]  /*fde0*/  STL.64 [R1+0x850], R4 ;  /* 0x0008500401007387 */ /* 0x0001e80000100a00 */
[----:B------:R1:W-:Y:S04]  /*fdf0*/  STL.64 [R1+0x858], R6 ;  /* 0x0008580601007387 */ /* 0x0003e80000100a00 */
[----:B0-----:R-:W2:Y:S04]  /*fe00*/  LDL.LU.64 R4, [R1+0xc60] ;  /* 0x000c600001047983 */ /* 0x001ea80000300a00 */
[----:B-1----:R-:W4:Y:S01]  /*fe10*/  LDL.LU.64 R6, [R1+0xc68] ;  /* 0x000c680001067983 */ /* 0x002f220000300a00 */
[-C--:B---3--:R-:W-:Y:S03]  /*fe20*/  HMMA.16816.F32.BF16 R8, R20, R12.reuse, R8 ;  /* 0x0000000c1408723c */ /* 0x088fe60000041808 */
[----:B----4-:R-:W-:Y:S04]  /*fe30*/  STL.64 [R1+0x2158], R6 ;  /* 0x0021580601007387 */ /* 0x010fe80000100a00 */
[----:B--2---:R0:W-:Y:S04]  /*fe40*/  STL.64 [R1+0x2150], R4 ;  /* 0x0021500401007387 */ /* 0x0041e80000100a00 */
[----:B0-----:R-:W2:Y:S04]  /*fe50*/  LDL.LU.64 R4, [R1+0x140] ;  /* 0x0001400001047983 */ /* 0x001ea80000300a00 */
[----:B------:R-:W2:Y:S04]  /*fe60*/  LDL.LU.64 R6, [R1+0x148] ;  /* 0x0001480001067983 */ /* 0x000ea80000300a00 */
[----:B------:R0:W-:Y:S04]  /*fe70*/  STL.64 [R1+0x20f0], R18 ;  /* 0x0020f01201007387 */ /* 0x0001e80000100a00 */
[----:B------:R1:W-:Y:S04]  /*fe80*/  STL.64 [R1+0x20e8], R16 ;  /* 0x0020e81001007387 */ /* 0x0003e80000100a00 */
[----:B0-----:R-:W3:Y:S04]  /*fe90*/  LDL.64 R18, [R1+0x18] ;  /* 0x0000180001127983 */ /* 0x001ee80000100a00 */
[----:B-1----:R-:W3:Y:S04]  /*fea0*/  LDL.64 R16, [R1+0x10] ;  /* 0x0000100001107983 */ /* 0x002ee80000100a00 */
[----:B------:R0:W-:Y:S04]  /*feb0*/  STL.64 [R1+0x6a0], R8 ;  /* 0x0006a00801007387 */ /* 0x0001e80000100a00 */
[----:B------:R1:W-:Y:S04]  /*fec0*/  STL.64 [R1+0x6a8], R10 ;  /* 0x0006a80a01007387 */ /* 0x0003e80000100a00 */
[----:B0-----:R-:W4:Y:S04]  /*fed0*/  LDL.LU.64 R8, [R1+0xae0] ;  /* 0x000ae00001087983 */ /* 0x001f280000300a00 */
[----:B-1----:R-:W2:Y:S04]  /*fee0*/  LDL.LU.64 R10, [R1+0xae8] ;  /* 0x000ae800010a7983 */ /* 0x002ea80000300a00 */
[----:B--2---:R-:W-:Y:S04]  /*fef0*/  STL.64 [R1+0x2118], R10 ;  /* 0x0021180a01007387 */ /* 0x004fe80000100a00 */
[----:B----4-:R0:W-:Y:S04]  /*ff00*/  STL.64 [R1+0x2110], R8 ;  /* 0x0021100801007387 */ /* 0x0101e80000100a00 */
[----:B0-----:R-:W3:Y:S04]  /*ff10*/  LDL.LU.64 R8, [R1+0x100] ;  /* 0x0001000001087983 */ /* 0x001ee80000300a00 */
[----:B------:R0:W-:Y:S04]  /*ff20*/  STL.64 [R1+0x20e0], R22 ;  /* 0x0020e01601007387 */ /* 0x0001e80000100a00 */
[----:B------:R1:W-:Y:S04]  /*ff30*/  STL.64 [R1+0x20d8], R20 ;  /* 0x0020d81401007387 */ /* 0x0003e80000100a00 */
[----:B0-----:R-:W2:Y:S04]  /*ff40*/  LDL.64 R22, [R1+0x8] ;  /* 0x0000080001167983 */ /* 0x001ea80000100a00 */
[----:B-1----:R-:W4:Y:S01]  /*ff50*/  LDL.64 R20, [R1] ;  /* 0x0000000001147983 */ /* 0x002f220000100a00 */
[----:B------:R-:W-:Y:S03]  /*ff60*/  HMMA.16816.F32.BF16 R12, R24, R12, R4 ;  /* 0x0000000c180c723c */ /* 0x000fe60000041804 */
[----:B--2---:R-:W-:Y:S04]  /*ff70*/  STL.64 [R1+0x2128], R22 ;  /* 0x0021281601007387 */ /* 0x004fe80000100a00 */
[----:B----4-:R0:W-:Y:S04]  /*ff80*/  STL.64 [R1+0x2120], R20 ;  /* 0x0021201401007387 */ /* 0x0101e80000100a00 */
[----:B0-----:R-:W2:Y:S04]  /*ff90*/  LDL.LU.64 R20, [R1+0x300] ;  /* 0x0003000001147983 */ /* 0x001ea80000300a00 */
[----:B------:R-:W2:Y:S04]  /*ffa0*/  LDL.LU.64 R22, [R1+0x308] ;  /* 0x0003080001167983 */ /* 0x000ea80000300a00 */
[----:B------:R-:W3:Y:S04]  /*ffb0*/  LDL.LU.64 R6, [R1+0x2158] ;  /* 0x0021580001067983 */ /* 0x000ee80000300a00 */
[----:B------:R-:W3:Y:S04]  /*ffc0*/  LDL.LU.64 R4, [R1+0x2150] ;  /* 0x0021500001047983 */ /* 0x000ee80000300a00 */
[----:B------:R-:W-:Y:S04]  /*ffd0*/  STL.64 [R1+0x7e0], R12 ;  /* 0x0007e00c01007387 */ /* 0x000fe80000100a00 */
[----:B------:R0:W-:Y:S04]  /*ffe0*/  STL.64 [R1+0x7e8], R14 ;  /* 0x0007e80e01007387 */ /* 0x0001e80000100a00 */
[----:B0-----:R-:W4:Y:S04]  /*fff0*/  LDL.LU R14, [R1+0x2148] ;  /* 0x00214800010e7983 */ /* 0x001f280000300800 */
[----:B------:R-:W4:Y:S01]  /*10000*/  LDL.LU.64 R12, [R1+0x2140] ;  /* 0x00214000010c7983 */ /* 0x000f220000300a00 */
[----:B---3--:R-:W-:Y:S11]  /*10010*/  HMMA.16816.F32.BF16 R4, R16, R8, R4 ;  /* 0x000000081004723c */ /* 0x008ff60000041804 */
[----:B------:R-:W-:Y:S11]  /*10020*/  @!UPT UIADD3 URZ, URZ, URZ, URZ ;  /* 0x0000003f3f3ff290 */ /* 0x000ff6000fffe03f */
[----:B------:R-:W-:Y:S01]  /*10030*/  @!UPT UIADD3 URZ, URZ, URZ, URZ ;  /* 0x0000003f3f3ff290 */ /* 0x000fe2000fffe03f */
[----:B------:R-:W-:Y:S04]  /*10040*/  STL.64 [R1+0x3b0], R4 ;  /* 0x0003b00401007387 */ /* 0x000fe80000100a00 */
[----:B------:R0:W-:Y:S04]  /*10050*/  STL.64 [R1+0x3b8], R6 ;  /* 0x0003b80601007387 */ /* 0x0001e80000100a00 */
[----:B0-----:R-:W2:Y:S04]  /*10060*/  LDL.LU.64 R6, [R1+0x2138] ;  /* 0x0021380001067983 */ /* 0x001ea80000300a00 */
[----:B------:R-:W2:Y:S01]  /*10070*/  LDL.LU.64 R4, [R1+0x2130] ;  /* 0x0021300001047983 */ /* 0x000ea20000300a00 */
[----:B------:R-:W-:-:S02]  /*10080*/  IMAD.MOV.U32 R15, RZ, RZ, R16 ;  /* 0x000000ffff0f7224 */ /* 0x000fc400078e0010 */
[----:B------:R-:W-:Y:S02]  /*10090*/  IMAD.MOV.U32 R29, RZ, RZ, R17 ;  /* 0x000000ffff1d7224 */ /* 0x000fe400078e0011 */
[----:B------:R-:W-:Y:S01]  /*100a0*/  IMAD.MOV.U32 R28, RZ, RZ, R18 ;  /* 0x000000ffff1c7224 */ /* 0x000fe200078e0012 */
[----:B------:R-:W3:Y:S01]  /*100b0*/  LDL.LU.64 R16, [R1+0x2a0] ;  /* 0x0002a00001107983 */ /* 0x000ee20000300a00 */
[----:B------:R-:W-:-:S03]  /*100c0*/  IMAD.MOV.U32 R3, RZ, RZ, R19 ;  /* 0x000000ffff037224 */ /* 0x000fc600078e0013 */
[----:B------:R-:W3:Y:S01]  /*100d0*/  LDL.LU.64 R18, [R1+0x2a8] ;  /* 0x0002a80001127983 */ /* 0x000ee20000300a00 */
[----:B------:R-:W-:Y:S02]  /*100e0*/  IMAD.MOV.U32 R2, RZ, RZ, R8 ;  /* 0x000000ffff027224 */ /* 0x000fe400078e0008 */
[----:B------:R-:W-:Y:S01]  /*100f0*/  IMAD.MOV.U32 R0, RZ, RZ, R9 ;  /* 0x000000ffff007224 */ /* 0x000fe200078e0009 */
[----:B--2---:R-:W-:Y:S11]  /*10100*/  HMMA.16816.F32.BF16 R20, R4, R8, R20 ;  /* 0x000000080414723c */ /* 0x004ff60000041814 */
[----:B------:R-:W-:Y:S11]  /*10110*/  @!UPT UIADD3 URZ, URZ, URZ, URZ ;  /* 0x0000003f3f3ff290 */ /* 0x000ff6000fffe03f */
[----:B------:R-:W-:Y:S01]  /*10120*/  @!UPT UIADD3 URZ, URZ, URZ, URZ ;  /* 0x0000003f3f3ff290 */ /* 0x000fe2000fffe03f */
[----:B------:R-:W-:Y:S04]  /*10130*/  STL.64 [R1+0x780], R20 ;  /* 0x0007801401007387 */ /* 0x000fe80000100a00 */
[----:B------:R0:W-:Y:S04]  /*10140*/  STL.64 [R1+0x788], R22 ;  /* 0x0007881601007387 */ /* 0x0001e80000100a00 */
[----:B0-----:R-:W2:Y:S04]  /*10150*/  LDL.LU.64 R22, [R1+0x2128] ;  /* 0x0021280001167983 */ /* 0x001ea80000300a00 */
[----:B------:R-:W2:Y:S04]  /*10160*/  LDL.LU.64 R20, [R1+0x2120] ;  /* 0x0021200001147983 */ /* 0x000ea80000300a00 */
[----:B------:R-:W2:Y:S04]  /*10170*/  LDL.LU.64 R10, [R1+0x2118] ;  /* 0x00211800010a7983 */ /* 0x000ea80000300a00 */
[----:B------:R-:W2:Y:S04]  /*10180*/  LDL.LU.64 R8, [R1+0x2110] ;  /* 0x0021100001087983 */ /* 0x000ea80000300a00 */
[----:B------:R0:W-:Y:S04]  /*10190*/  STL.64 [R1+0x20a0], R6 ;  /* 0x0020a00601007387 */ /* 0x0001e80000100a00 */
[----:B------:R1:W-:Y:S01]  /*101a0*/  STL.64 [R1+0x2098], R4 ;  /* 0x0020980401007387 */ /* 0x0003e20000100a00 */
[----:B0-----:R-:W-:-:S02]  /*101b0*/  IMAD.MOV.U32 R6, RZ, RZ, R28 ;  /* 0x000000ffff067224 */ /* 0x001fc400078e001c */
[----:B------:R-:W-:Y:S02]  /*101c0*/  IMAD.MOV.U32 R7, RZ, RZ, R3 ;  /* 0x000000ffff077224 */ /* 0x000fe400078e0003 */
[----:B-1----:R-:W-:Y:S02]  /*101d0*/  IMAD.MOV.U32 R4, RZ, RZ, R15 ;  /* 0x000000ffff047224 */ /* 0x002fe400078e000f */
[----:B------:R-:W-:Y:S01]  /*101e0*/  IMAD.MOV.U32 R5, RZ, RZ, R29 ;  /* 0x000000ffff057224 */ /* 0x000fe200078e001d */
[----:B------:R-:W4:Y:S04]  /*101f0*/  LDL.LU R15, [R1+0x2108] ;  /* 0x00210800010f7983 */ /* 0x000f280000300800 */
[----:B------:R-:W-:Y:S04]  /*10200*/  STL.64 [R1+0x20c0], R6 ;  /* 0x0020c00601007387 */ /* 0x000fe80000100a00 */
[----:B------:R0:W-:Y:S02]  /*10210*/  STL.64 [R1+0x20b8], R4 ;  /* 0x0020b80401007387 */ /* 0x0001e40000100a00 */
[----:B0-----:R-:W-:-:S02]  /*10220*/  IMAD.MOV.U32 R4, RZ, RZ, R2 ;  /* 0x000000ffff047224 */ /* 0x001fc400078e0002 */
[----:B------:R-:W-:-:S07]  /*10230*/  IMAD.MOV.U32 R5, RZ, RZ, R0 ;  /* 0x000000ffff057224 */ /* 0x000fce00078e0000 */
[----:B--2---:R-:W-:Y:S11]  /*10240*/  HMMA.16816.F32.BF16 R8, R20, R4, R8 ;  /* 0x000000041408723c */ /* 0x004ff60000041808 */
[----:B------:R-:W-:Y:S11]  /*10250*/  @!UPT UIADD3 URZ, URZ, URZ, URZ ;  /* 0x0000003f3f3ff290 */ /* 0x000ff6000fffe03f */
[----:B------:R-:W-:Y:S01]  /*10260*/  @!UPT UIADD3 URZ, URZ, URZ, URZ ;  /* 0x0000003f3f3ff290 */ /* 0x000fe2000fffe03f */
[----:B------:R-:W-:Y:S04]  /*10270*/  STL.64 [R1+0x320], R8 ;  /* 0x0003200801007387 */ /* 0x000fe80000100a00 */
[----:B------:R0:W-:Y:S04]  /*10280*/  STL.64 [R1+0x328], R10 ;  /* 0x0003280a01007387 */ /* 0x0001e80000100a00 */
[----:B0-----:R-:W3:Y:S04]  /*10290*/  LDL.LU.64 R10, [R1+0x2100] ;  /* 0x00210000010a7983 */ /* 0x001ee80000300a00 */
[----:B------:R-:W3:Y:S01]  /*102a0*/  LDL.LU.64 R8, [R1+0x20f8] ;  /* 0x0020f80001087983 */ /* 0x000ee20000300a00 */
[----:B------:R-:W-:-:S02]  /*102b0*/  IMAD.MOV.U32 R6, RZ, RZ, R20 ;  /* 0x000000ffff067224 */ /* 0x000fc400078e0014 */
[----:B------:R-:W-:Y:S02]  /*102c0*/  IMAD.MOV.U32 R3, RZ, RZ, R21 ;  /* 0x000000ffff037224 */ /* 0x000fe400078e0015 */
[----:B------:R-:W-:Y:S02]  /*102d0*/  IMAD.MOV.U32 R2, RZ, RZ, R22 ;  /* 0x000000ffff027224 */ /* 0x000fe400078e0016 */
[----:B------:R-:W-:Y:S02]  /*102e0*/  IMAD.MOV.U32 R0, RZ, RZ, R23 ;  /* 0x000000ffff007224 */ /* 0x000fe400078e0017 */
[----:B---3--:R-:W-:Y:S01]  /*102f0*/  HMMA.16816.F32.BF16 R20, R8, R4, R16 ;  /* 0x000000040814723c */ /* 0x008fe20000041810 */
[----:B------:R-:W4:Y:S04]  /*10300*/  LDL.LU.64 R16, [R1+0x3a0] ;  /* 0x0003a00001107983 */ /* 0x000f280000300a00 */
[----:B------:R-:W4:Y:S11]  /*10310*/  LDL.LU.64 R18, [R1+0x3a8] ;  /* 0x0003a80001127983 */ /* 0x000f360000300a00 */
[----:B------:R-:W-:Y:S07]  /*10320*/  @!UPT UIADD3 URZ, URZ, URZ, URZ ;  /* 0x0000003f3f3ff290 */ /* 0x000fee000fffe03f */
[----:B------:R0:W-:Y:S04]  /*10330*/  STL.64 [R1+0x770], R20 ;  /* 0x0007701401007387 */ /* 0x0001e80000100a00 */
[----:B------:R-:W-:Y:S04]  /*10340*/  STL.64 [R1+0x778], R22 ;  /* 0x0007781601007387 */ /* 0x000fe80000100a00 */
[----:B------:R1:W-:Y:S04]  /*10350*/  STL.64 [R1+0x2070], R10 ;  /* 0x0020700a01007387 */ /* 0x0003e80000100a00 */
[----:B------:R2:W-:Y:S04]  /*10360*/  STL.64 [R1+0x2068], R8 ;  /* 0x0020680801007387 */ /* 0x0005e80000100a00 */
[----:B0-----:R-:W3:Y:S01]  /*10370*/  LDL.LU.64 R20, [R1+0x1a0] ;  /* 0x0001a00001147983 */ /* 0x001ee20000300a00 */
[----:B-1----:R-:W-:-:S03]  /*10380*/  IMAD.MOV.U32 R10, RZ, RZ, R2 ;  /* 0x000000ffff0a7224 */ /* 0x002fc600078e0002 */
[----:B------:R-:W3:Y:S01]  /*10390*/  LDL.LU.64 R22, [R1+0x1a8] ;  /* 0x0001a80001167983 */ /* 0x000ee20000300a00 */
[----:B------:R-:W-:Y:S02]  /*103a0*/  IMAD.MOV.U32 R11, RZ, RZ, R0 ;  /* 0x000000ffff0b7224 */ /* 0x000fe400078e0000 */
[----:B--2---:R-:W-:Y:S02]  /*103b0*/  IMAD.MOV.U32 R8, RZ, RZ, R6 ;  /* 0x000000ffff087224 */ /* 0x004fe400078e0006 */
[----:B------:R-:W-:Y:S01]  /*103c0*/  IMAD.MOV.U32 R9, RZ, RZ, R3 ;  /* 0x000000ffff097224 */ /* 0x000fe200078e0003 */
[----:B------:R-:W-:Y:S04]  /*103d0*/  STL.64 [R1+0x2090], R10 ;  /* 0x0020900a01007387 */ /* 0x000fe80000100a00 */
[----:B------:R0:W-:Y:S04]  /*103e0*/  STL.64 [R1+0x2088], R8 ;  /* 0x0020880801007387 */ /* 0x0001e80000100a00 */
[----:B0-----:R-:W2:Y:S04]  /*103f0*/  LDL.LU.64 R8, [R1+0x310] ;  /* 0x0003100001087983 */ /* 0x001ea80000300a00 */
[----:B------:R-:W2:Y:S04]  /*10400*/  LDL.LU.64 R10, [R1+0x318] ;  /* 0x00031800010a7983 */ /* 0x000ea80000300a00 */
[----:B--2---:R-:W-:Y:S04]  /*10410*/  STL.64 [R1+0x20b0], R10 ;  /* 0x0020b00a01007387 */ /* 0x004fe80000100a00 */
[----:B------:R0:W-:Y:S04]  /*10420*/  STL.64 [R1+0x20a8], R8 ;  /* 0x0020a80801007387 */ /* 0x0001e80000100a00 */
[----:B0-----:R-:W2:Y:S04]  /*10430*/  LDL.LU.64 R8, [R1+0xc50] ;  /* 0x000c500001087983 */ /* 0x001ea80000300a00 */
[----:B------:R-:W2:Y:S01]  /*10440*/  LDL.LU.64 R10, [R1+0xc58] ;  /* 0x000c5800010a7983 */ /* 0x000ea20000300a00 */
[-C--:B----4-:R-:W-:Y:S03]  /*10450*/  HMMA.16816.F32.BF16 R16, R12, R4.reuse, R16 ;  /* 0x000000040c10723c */ /* 0x090fe60000041810 */
[----:B--2---:R-:W-:Y:S04]  /*10460*/  STL.64 [R1+0x20d0], R10 ;  /* 0x0020d00a01007387 */ /* 0x004fe80000100a00 */
[----:B------:R0:W-:Y:S04]  /*10470*/  STL.64 [R1+0x20c8], R8 ;  /* 0x0020c80801007387 */ /* 0x0001e80000100a00 */
[----:B0-----:R-:W2:Y:S04]  /*10480*/  LDL.LU.64 R8, [R1+0x150] ;  /* 0x0001500001087983 */ /* 0x001ea80000300a00 */
[----:B------:R-:W2:Y:S08]  /*10490*/  LDL.LU.64 R10, [R1+0x158] ;  /* 0x00015800010a7983 */ /* 0x000eb00000300a00 */
[----:B------:R-:W-:Y:S04]  /*104a0*/  STL.64 [R1+0x570], R16 ;  /* 0x0005701001007387 */ /* 0x000fe80000100a00 */
[----:B------:R0:W-:Y:S04]  /*104b0*/  STL.64 [R1+0x578], R18 ;  /* 0x0005781201007387 */ /* 0x0001e80000100a00 */
[----:B0-----:R-:W3:Y:S04]  /*104c0*/  LDL.LU.64 R18, [R1+0x20f0] ;  /* 0x0020f00001127983 */ /* 0x001ee80000300a00 */
[----:B------:R-:W3:Y:S04]  /*104d0*/  LDL.LU.64 R16, [R1+0x20e8] ;  /* 0x0020e80001107983 */ /* 0x000ee80000300a00 */
[----:B------:R-:W-:Y:S04]  /*104e0*/  STL.64 [R1+0x2080], R14 ;  /* 0x0020800e01007387 */ /* 0x000fe80000100a00 */
[----:B------:R0:W-:Y:S04]  /*104f0*/  STL.64 [R1+0x2078], R12 ;  /* 0x0020780c01007387 */ /* 0x0001e80000100a00 */
[----:B0-----:R-:W4:Y:S04]  /*10500*/  LDL.LU.64 R12, [R1+0x360] ;  /* 0x00036000010c7983 */ /* 0x001f280000300a00 */
[----:B------:R-:W4:Y:S01]  /*10510*/  LDL.LU.64 R14, [R1+0x368] ;  /* 0x00036800010e7983 */ /* 0x000f220000300a00 */
[-C--:B---3--:R-:W-:Y:S11]  /*10520*/  HMMA.16816.F32.BF16 R20, R16, R4.reuse, R20 ;  /* 0x000000041014723c */ /* 0x088ff60000041814 */
[----:B------:R-:W-:Y:S11]  /*10530*/  @!UPT UIADD3 URZ, URZ, URZ, URZ ;  /* 0x0000003f3f3ff290 */ /* 0x000ff6000fffe03f */
[----:B------:R-:W-:Y:S01]  /*10540*/  @!UPT UIADD3 URZ, URZ, URZ, URZ ;  /* 0x0000003f3f3ff290 */ /* 0x000fe2000fffe03f */
[----:B------:R-:W-:Y:S04]  /*10550*/  STL.64 [R1+0x7f0], R20 ;  /* 0x0007f01401007387 */ /* 0x000fe80000100a00 */
[----:B------:R0:W-:Y:S04]  /*10560*/  STL.64 [R1+0x7f8], R22 ;  /* 0x0007f81601007387 */ /* 0x0001e80000100a00 */
[----:B0-----:R-:W4:Y:S04]  /*10570*/  LDL.LU.64 R22, [R1+0x20e0] ;  /* 0x0020e00001167983 */ /* 0x001f280000300a00 */
[----:B------:R-:W4:Y:S02]  /*10580*/  LDL.LU.64 R20, [R1+0x20d8] ;  /* 0x0020d80001147983 */ /* 0x000f240000300a00 */
[-C--:B----4-:R-:W-:Y:S08]  /*10590*/  HMMA.16816.F32.BF16 R12, R20, R4.reuse, R12 ;  /* 0x00000004140c723c */ /* 0x090ff0000004180c */
[----:B--2---:R-:W-:Y:S11]  /*105a0*/  HMMA.16816.F32.BF16 R4, R24, R4, R8 ;  /* 0x000000041804723c */ /* 0x004ff60000041808 */
[----:B------:R-:W-:Y:S04]  /*105b0*/  @!UPT UIADD3 URZ, URZ, URZ, URZ ;  /* 0x0000003f3f3ff290 */ /* 0x000fe8000fffe03f */
[----:B------:R0:W-:Y:S04]  /*105c0*/  STL.64 [R1+0x560], R12 ;  /* 0x0005600c01007387 */ /* 0x0001e80000100a00 */
[----:B------:R1:W-:Y:S04]  /*105d0*/  STL.64 [R1+0x568], R14 ;  /* 0x0005680e01007387 */ /* 0x0003e80000100a00 */
[----:B0-----:R-:W2:Y:S04]  /*105e0*/  LDL.LU.64 R12, [R1+0xb30] ;  /* 0x000b3000010c7983 */ /* 0x001ea80000300a00 */
[----:B-1----:R-:W2:Y:S04]  /*105f0*/  LDL.LU.64 R14, [R1+0xb38] ;  /* 0x000b3800010e7983 */ /* 0x002ea80000300a00 */
[----:B------:R-:W-:Y:S04]  /*10600*/  STL.64 [R1+0x2060], R22 ;  /* 0x0020601601007387 */ /* 0x000fe80000100a00 */
[----:B------:R0:W-:Y:S04]  /*10610*/  STL.64 [R1+0x2058], R20 ;  /* 0x0020581401007387 */ /* 0x0001e80000100a00 */
[----:B0-----:R-:W3:Y:S04]  /*10620*/  LDL.LU.64 R20, [R1+0x2c0] ;  /* 0x0002c00001147983 */ /* 0x001ee80000300a00 */
[----:B------:R-:W3:Y:S04]  /*10630*/  LDL.LU.64 R22, [R1+0x2c8] ;  /* 0x0002c80001167983 */ /* 0x000ee80000300a00 */
[----:B------:R-:W4:Y:S04]  /*10640*/  LDL.LU.64 R10, [R1+0x20d0] ;  /* 0x0020d000010a7983 */ /* 0x000f280000300a00 */
[----:B------:R-:W4:Y:S04]  /*10650*/  LDL.LU.64 R8, [R1+0x20c8] ;  /* 0x0020c80001087983 */ /* 0x000f280000300a00 */
[----:B------:R-:W-:Y:S04]  /*10660*/  STL.64 [R1+0x7d0], R4 ;  /* 0x0007d00401007387 */ /* 0x000fe80000100a00 */
[----:B------:R0:W-:Y:S04]  /*10670*/  STL.64 [R1+0x7d8], R6 ;  /* 0x0007d80601007387 */ /* 0x0001e80000100a00 */
[----:B0-----:R-:W4:Y:S04]  /*10680*/  LDL.LU.64 R6, [R1+0x20c0] ;  /* 0x0020c00001067983 */ /* 0x001f280000300a00 */
[----:B------:R-:W4:Y:S04]  /*10690*/  LDL.LU.64 R4, [R1+0x20b8] ;  /* 0x0020b80001047983 */ /* 0x000f280000300a00 */
[----:B------:R-:W-:Y:S04]  /*106a0*/  STL.64 [R1+0x2050], R26 ;  /* 0x0020501a01007387 */ /* 0x000fe80000100a00 */
[----:B------:R0:W-:Y:S04]  /*106b0*/  STL.64 [R1+0x2048], R24 ;  /* 0x0020481801007387 */ /* 0x0001e80000100a00 */
[----:B0-----:R-:W4:Y:S02]  /*106c0*/  LDL.LU.64 R24, [R1+0xf0] ;  /* 0x0000f00001187983 */ /* 0x001f240000300a00 */
[----:B----4-:R-:W-:Y:S02]  /*106d0*/  HMMA.16816.F32.BF16 R4, R4, R24, R8 ;  /* 0x000000180404723c */ /* 0x010fe40000041808 */
[----:B------:R-:W4:Y:S04]  /*106e0*/  LDL.LU.64 R10, [R1+0x20b0] ;  /* 0x0020b000010a7983 */ /* 0x000f280000300a00 */
[----:B------:R-:W4:Y:S11]  /*106f0*/  LDL.LU.64 R8, [R1+0x20a8] ;  /* 0x0020a80001087983 */ /* 0x000f360000300a00 */
[----:B------:R-:W-:Y:S06]  /*10700*/  @!UPT UIADD3 URZ, URZ, URZ, URZ ;  /* 0x0000003f3f3ff290 */ /* 0x000fec000fffe03f */
[----:B------:R-:W-:Y:S04]  /*10710*/  STL.64 [R1+0x3a0], R4 ;  /* 0x0003a00401007387 */ /* 0x000fe80000100a00 */
[----:B------:R0:W-:Y:S04]  /*10720*/  STL.64 [R1+0x3a8], R6 ;  /* 0x0003a80601007387 */ /* 0x0001e80000100a00 */
[----:B0-----:R-:W4:Y:S04]  /*10730*/  LDL.LU.64 R6, [R1+0x20a0] ;  /* 0x0020a00001067983 */ /* 0x001f280000300a00 */
[----:B------:R-:W4:Y:S01]  /*10740*/  LDL.LU.64 R4, [R1+0x2098] ;  /* 0x0020980001047983 */ /* 0x000f220000300a00 */
[----:B------:R-:W-:-:S02]  /*10750*/  IMAD.MOV.U32 R2, RZ, RZ, R24 ;  /* 0x000000ffff027224 */ /* 0x000fc400078e0018 */
[----:B------:R-:W-:Y:S01]  /*10760*/  IMAD.MOV.U32 R0, RZ, RZ, R25 ;  /* 0x000000ffff007224 */ /* 0x000fe200078e0019 */
[----:B----4-:R-:W-:Y:S11]  /*10770*/  HMMA.16816.F32.BF16 R8, R4, R24, R8 ;  /* 0x000000180408723c */ /* 0x010ff60000041808 */
[----:B------:R-:W-:Y:S11]  /*10780*/  @!UPT UIADD3 URZ, URZ, URZ, URZ ;  /* 0x0000003f3f3ff290 */ /* 0x000ff6000fffe03f */
[----:B------:R-:W-:Y:S01]  /*10790*/  @!UPT UIADD3 URZ, URZ, URZ, URZ ;  /* 0x0000003f3f3ff290 */ /* 0x000fe2000fffe03f */
[----:B------:R-:W-:Y:S04]  /*107a0*/  STL.64 [R1+0x6f0], R8 ;  /* 0x0006f00801007387 */ /* 0x000fe80000100a00 */
[----:B------:R0:W-:Y:S04]  /*107b0*/  STL.64 [R1+0x6f8], R10 ;  /* 0x0006f80a01007387 */ /* 0x0001e80000100a00 */
[----:B0-----:R-:W2:Y:S04]  /*107c0*/  LDL.LU.64 R10, [R1+0x2090] ;  /* 0x00209000010a7983 */ /* 0x001ea80000300a00 */
[----:B------:R-:W2:Y:S04]  /*107d0*/  LDL.LU.64 R8, [R1+0x2088] ;  /* 0x0020880001087983 */ /* 0x000ea80000300a00 */
[----:B------:R-:W4:Y:S04]  /*107e0*/  LDL.LU.64 R24, [R1+0x500] ;  /* 0x0005000001187983 */ /* 0x000f280000300a00 */
[----:B------:R-:W4:Y:S04]  /*107f0*/  LDL.LU.64 R26, [R1+0x508] ;  /* 0x00050800011a7983 */ /* 0x000f280000300a00 */
[----:B------:R0:W-:Y:S04]  /*10800*/  STL.64 [R1+0x2020], R6 ;  /* 0x0020200601007387 */ /* 0x0001e80000100a00 */
[----:B------:R1:W-:Y:S04]  /*10810*/  STL.64 [R1+0x2018], R4 ;  /* 0x0020180401007387 */ /* 0x0003e80000100a00 */
[----:B0-----:R-:W2:Y:S04]  /*10820*/  LDL.64 R6, [R1+0x18] ;  /* 0x0000180001067983 */ /* 0x001ea80000100a00 */
[----:B-1----:R-:W3:Y:S04]  /*10830*/  LDL.64 R4, [R1+0x10] ;  /* 0x0000100001047983 */ /* 0x002ee80000100a00 */
[----:B--2---:R-:W-:Y:S04]  /*10840*/  STL.64 [R1+0x2030], R6 ;  /* 0x0020300601007387 */ /* 0x004fe80000100a00 */
[----:B---3--:R0:W-:Y:S02]  /*10850*/  STL.64 [R1+0x2028], R4 ;  /* 0x0020280401007387 */ /* 0x0081e40000100a00 */
[----:B0-----:R-:W-:-:S02]  /*10860*/  IMAD.MOV.U32 R4, RZ, RZ, R2 ;  /* 0x000000ffff047224 */ /* 0x001fc400078e0002 */
[----:B------:R-:W-:-:S07]  /*10870*/  IMAD.MOV.U32 R5, RZ, RZ, R0 ;  /* 0x000000ffff057224 */ /* 0x000fce00078e0000 */
[-C--:B------:R-:W-:Y:S01]  /*10880*/  HMMA.16816.F32.BF16 R8, R8, R4.reuse, R12 ;  /* 0x000000040808723c */ /* 0x080fe2000004180c */
[----:B------:R-:W4:Y:S04]  /*10890*/  LDL.LU.64 R14, [R1+0x2080] ;  /* 0x00208000010e7983 */ /* 0x000f280000300a00 */
[----:B------:R-:W4:Y:S11]  /*108a0*/  LDL.LU.64 R12, [R1+0x2078] ;  /* 0x00207800010c7983 */ /* 0x000f360000300a00 */
[----:B------:R-:W-:Y:S07]  /*108b0*/  @!UPT UIADD3 URZ, URZ, URZ, URZ ;  /* 0x0000003f3f3ff290 */ /* 0x000fee000fffe03f */
[----:B------:R-:W-:Y:S04]  /*108c0*/  STL.64 [R1+0x310], R8 ;  /* 0x0003100801007387 */ /* 0x000fe80000100a00 */
[----:B------:R0:W-:Y:S04]  /*108d0*/  STL.64 [R1+0x318], R10 ;  /* 0x0003180a01007387 */ /* 0x0001e80000100a00 */
[----:B0-----:R-:W2:Y:S04]  /*108e0*/  LDL.LU.64 R10, [R1+0x2070] ;  /* 0x00207000010a7983 */ /* 0x001ea80000300a00 */
[----:B------:R-:W2:Y:S02]  /*108f0*/  LDL.LU.64 R8, [R1+0x2068] ;  /* 0x0020680001087983 */ /* 0x000ea40000300a00 */
[-C--:B--2---:R-:W-:Y:S11]  /*10900*/  HMMA.16816.F32.BF16 R20, R8, R4.reuse, R20 ;  /* 0x000000040814723c */ /* 0x084ff60000041814 */
[----:B------:R-:W-:Y:S11]  /*10910*/  @!UPT UIADD3 URZ, URZ, URZ, URZ ;  /* 0x0000003f3f3ff290 */ /* 0x000ff6000fffe03f */
[----:B------:R-:W-:Y:S01]  /*10920*/  @!UPT UIADD3 URZ, URZ, URZ, URZ ;  /* 0x0000003f3f3ff290 */ /* 0x000fe2000fffe03f */
[----:B------:R0:W-:Y:S04]  /*10930*/  STL.64 [R1+0x6e0], R20 ;  /* 0x0006e01401007387 */ /* 0x0001e80000100a00 */
[----:B------:R1:W-:Y:S04]  /*10940*/  STL.64 [R1+0x6e8], R22 ;  /* 0x0006e81601007387 */ /* 0x0003e80000100a00 */
[----:B0-----:R-:W2:Y:S04]  /*10950*/  LDL.LU.64 R20, [R1+0x1d0] ;  /* 0x0001d00001147983 */ /* 0x001ea80000300a00 */
[----:B-1----:R-:W2:Y:S04]  /*10960*/  LDL.LU.64 R22, [R1+0x1d8] ;  /* 0x0001d80001167983 */ /* 0x002ea80000300a00 */
[----:B------:R0:W-:Y:S04]  /*10970*/  STL.64 [R1+0x1ff0], R10 ;  /* 0x001ff00a01007387 */ /* 0x0001e80000100a00 */
[----:B------:R1:W-:Y:S04]  /*10980*/  STL.64 [R1+0x1fe8], R8 ;  /* 0x001fe80801007387 */ /* 0x0003e80000100a00 */
[----:B0-----:R-:W3:Y:S04]  /*10990*/  LDL.64 R10, [R1+0x8] ;  /* 0x00000800010a7983 */ /* 0x001ee80000100a00 */
[----:B-1----:R-:W2:Y:S04]  /*109a0*/  LDL.64 R8, [R1] ;  /* 0x0000000001087983 */ /* 0x002ea80000100a00 */
[----:B---3--:R-:W-:Y:S04]  /*109b0*/  STL.64 [R1+0x2010], R10 ;  /* 0x0020100a01007387 */ /* 0x008fe80000100a00 */
[----:B--2---:R4:W-:Y:S02]  /*109c0*/  STL.64 [R1+0x2008], R8 ;  /* 0x0020080801007387 */ /* 0x0049e40000100a00 */
[-C--:B----4-:R-:W-:Y:S02]  /*109d0*/  HMMA.16816.F32.BF16 R8, R12, R4.reuse, R24 ;  /* 0x000000040c08723c */ /* 0x090fe40000041818 */
[----:B------:R-:W2:Y:S04]  /*109e0*/  LDL.LU.64 R24, [R1+0x380] ;  /* 0x0003800001187983 */ /* 0x000ea80000300a00 */
[----:B------:R-:W2:Y:S11]  /*109f0*/  LDL.LU.64 R26, [R1+0x388] ;  /* 0x00038800011a7983 */ /* 0x000eb60000300a00 */
[----:B------:R-:W-:Y:S06]  /*10a00*/  @!UPT UIADD3 URZ, URZ, URZ, URZ ;  /* 0x0000003f3f3ff290 */ /* 0x000fec000fffe03f */
[----:B------:R0:W-:Y:S04]  /*10a10*/  STL.64 [R1+0x500], R8 ;  /* 0x0005000801007387 */ /* 0x0001e80000100a00 */
[----:B------:R1:W-:Y:S04]  /*10a20*/  STL.64 [R1+0x508], R10 ;  /* 0x0005080a01007387 */ /* 0x0003e80000100a00 */
[----:B0-----:R-:W3:Y:S04]  /*10a30*/  LDL.LU.64 R8, [R1+0x370] ;  /* 0x0003700001087983 */ /* 0x001ee80000300a00 */
[----:B-1----:R-:W4:Y:S01]  /*10a40*/  LDL.LU.64 R10, [R1+0x378] ;  /* 0x00037800010a7983 */ /* 0x002f220000300a00 */
[-C--:B------:R-:W-:Y:S03]  /*10a50*/  HMMA.16816.F32.BF16 R20, R16, R4.reuse, R20 ;  /* 0x000000041014723c */ /* 0x080fe60000041814 */
[----:B----4-:R-:W-:Y:S04]  /*10a60*/  STL.64 [R1+0x2040], R10 ;  /* 0x0020400a01007387 */ /* 0x010fe80000100a00 */
[----:B---3--:R0:W-:Y:S04]  /*10a70*/  STL.64 [R1+0x2038], R8 ;  /* 0x0020380801007387 */ /* 0x0081e80000100a00 */
[----:B0-----:R-:W3:Y:S04]  /*10a80*/  LDL.LU.64 R8, [R1+0x160] ;  /* 0x0001600001087983 */ /* 0x001ee80000300a00 */
[----:B------:R-:W3:Y:S04]  /*10a90*/  LDL.LU.64 R10, [R1+0x168] ;  /* 0x00016800010a7983 */ /* 0x000ee80000300a00 */
[----:B------:R-:W-:Y:S04]  /*10aa0*/  STL [R1+0x1fe0], R12 ;  /* 0x001fe00c01007387 */ /* 0x000fe80000100800 */
[----:B------:R0:W-:Y:S04]  /*10ab0*/  STL [R1+0x1fdc], R13 ;  /* 0x001fdc0d01007387 */ /* 0x0001e80000100800 */
[----:B------:R-:W-:Y:S04]  /*10ac0*/  STL [R1+0x1fd8], R14 ;  /* 0x001fd80e01007387 */ /* 0x000fe80000100800 */
[----:B------:R1:W-:Y:S04]  /*10ad0*/  STL [R1+0x1fd4], R15 ;  /* 0x001fd40f01007387 */ /* 0x0003e80000100800 */
[----:B0-----:R-:W4:Y:S04]  /*10ae0*/  LDL.LU.64 R12, [R1+0xc40] ;  /* 0x000c4000010c7983 */ /* 0x001f280000300a00 */
[----:B-1----:R-:W4:Y:S04]  /*10af0*/  LDL.LU.64 R14, [R1+0xc48] ;  /* 0x000c4800010e7983 */ /* 0x002f280000300a00 */
[----:B------:R-:W-:Y:S04]  /*10b00*/  STL.64 [R1+0x790], R20 ;  /* 0x0007901401007387 */ /* 0x000fe80000100a00 */
[----:B------:R0:W-:Y:S04]  /*10b10*/  STL.64 [R1+0x798], R22 ;  /* 0x0007981601007387 */ /* 0x0001e80000100a00 */
[----:B0-----:R-:W2:Y:S04]  /*10b20*/  LDL.LU.64 R22, [R1+0x2060] ;  /* 0x0020600001167983 */ /* 0x001ea80000300a00 */
[----:B------:R-:W2:Y:S04]  /*10b30*/  LDL.LU.64 R20, [R1+0x2058] ;  /* 0x0020580001147983 */ /* 0x000ea80000300a00 */
[----:B------:R-:W-:Y:S04]  /*10b40*/  STL.64 [R1+0x1fc8], R18 ;  /* 0x001fc81201007387 */ /* 0x000fe80000100a00 */
[----:B------:R0:W-:Y:S04]  /*10b50*/  STL.64 [R1+0x1fc0], R16 ;  /* 0x001fc01001007387 */ /* 0x0001e80000100a00 */
[----:B0-----:R-:W4:Y:S01]  /*10b60*/  LDL.LU.64 R16, [R1+0xe0] ;  /* 0x0000e00001107983 */ /* 0x001f220000300a00 */
[-C--:B--2---:R-:W-:Y:S11]  /*10b70*/  HMMA.16816.F32.BF16 R24, R20, R4.reuse, R24 ;  /* 0x000000041418723c */ /* 0x084ff60000041818 */
[----:B------:R-:W-:Y:S11]  /*10b80*/  @!UPT UIADD3 URZ, URZ, URZ, URZ ;  /* 0x0000003f3f3ff290 */ /* 0x000ff6000fffe03f */
[----:B------:R-:W-:Y:S01]  /*10b90*/  @!UPT UIADD3 URZ, URZ, URZ, URZ ;  /* 0x0000003f3f3ff290 */ /* 0x000fe2000fffe03f */
[----:B------:R-:W-:Y:S04]  /*10ba0*/  STL.64 [R1+0x480], R24 ;  /* 0x0004801801007387 */ /* 0x000fe80000100a00 */
[----:B------:R0:W-:Y:S04]  /*10bb0*/  STL.64 [R1+0x488], R26 ;  /* 0x0004881a01007387 */ /* 0x0001e80000100a00 */
[----:B0-----:R-:W3:Y:S04]  /*10bc0*/  LDL.LU.64 R26, [R1+0x2050] ;  /* 0x00205000011a7983 */ /* 0x001ee80000300a00 */
[----:B------:R-:W3:Y:S04]  /*10bd0*/  LDL.LU.64 R24, [R1+0x2048] ;  /* 0x0020480001187983 */ /* 0x000ee80000300a00 */
[----:B------:R-:W-:Y:S01]  /*10be0*/  STL [R1+0x1fe4], R23 ;  /* 0x001fe41701007387 */ /* 0x000fe20000100800 */
[----:B---3--:R-:W-:Y:S03]  /*10bf0*/  HMMA.16816.F32.BF16 R4, R24, R4, R8 ;  /* 0x000000041804723c */ /* 0x008fe60000041808 */
[----:B------:R-:W2:Y:S04]  /*10c00*/  LDL.LU.64 R10, [R1+0x2040] ;  /* 0x00204000010a7983 */ /* 0x000ea80000300a00 */
[----:B------:R-:W2:Y:S11]  /*10c10*/  LDL.LU.64 R8, [R1+0x2038] ;  /* 0x0020380001087983 */ /* 0x000eb60000300a00 */
[----:B------:R-:W-:Y:S05]  /*10c20*/  @!UPT UIADD3 URZ, URZ, URZ, URZ ;  /* 0x0000003f3f3ff290 */ /* 0x000fea000fffe03f */
[----:B------:R-:W-:Y:S04]  /*10c30*/  STL.64 [R1+0x7c0], R4 ;  /* 0x0007c00401007387 */ /* 0x000fe80000100a00 */
[----:B------:R0:W-:Y:S04]  /*10c40*/  STL.64 [R1+0x7c8], R6 ;  /* 0x0007c80601007387 */ /* 0x0001e80000100a00 */
[----:B0-----:R-:W4:Y:S04]  /*10c50*/  LDL.LU.64 R6, [R1+0x2030] ;  /* 0x0020300001067983 */ /* 0x001f280000300a00 */
[----:B------:R-:W4:Y:S04]  /*10c60*/  LDL.LU.64 R4, [R1+0x2028] ;  /* 0x0020280001047983 */ /* 0x000f280000300a00 */
[----:B------:R-:W-:Y:S04]  /*10c70*/  STL.64 [R1+0x2000], R26 ;  /* 0x0020001a01007387 */ /* 0x000fe80000100a00 */
[----:B------:R0:W-:Y:S04]  /*10c80*/  STL.64 [R1+0x1ff8], R24 ;  /* 0x001ff81801007387 */ /* 0x0001e80000100a00 */
[----:B0-----:R-:W3:Y:S04]  /*10c90*/  LDL.LU.64 R24, [R1+0xb70] ;  /* 0x000b700001187983 */ /* 0x001ee80000300a00 */
[----:B------:R-:W3:Y:S01]  /*10ca0*/  LDL.LU.64 R26, [R1+0xb78] ;  /* 0x000b7800011a7983 */ /* 0x000ee20000300a00 */
[-C--:B----4-:R-:W-:Y:S01]  /*10cb0*/  HMMA.16816.F32.BF16 R12, R4, R16.reuse, R12 ;  /* 0x00000010040c723c */ /* 0x090fe2000004180c */
[----:B------:R-:W-:Y:S11]  /*10cc0*/  IMAD.MOV.U32 R23, RZ, RZ, R4 ;  /* 0x000000ffff177224 */ /* 0x000ff600078e0004 */
[----:B------:R-:W-:Y:S11]  /*10cd0*/  @!UPT UIADD3 URZ, URZ, URZ, URZ ;  /* 0x0000003f3f3ff290 */ /* 0x000ff6000fffe03f */
[----:B------:R0:W-:Y:S04]  /*10ce0*/  STL.64 [R1+0x390], R12 ;  /* 0x0003900c01007387 */ /* 0x0001e80000100a00 */
[----:B------:R1:W-:Y:S01]  /*10cf0*/  STL.64 [R1+0x398], R14 ;  /* 0x0003980e01007387 */ /* 0x0003e20000100a00 */
[----:B0-----:R-:W-:Y:S02]  /*10d00*/  IMAD.MOV.U32 R13, RZ, RZ, R6 ;  /* 0x000000ffff0d7224 */ /* 0x001fe400078e0006 */
[----:B------:R-:W-:Y:S02]  /*10d10*/  IMAD.MOV.U32 R12, RZ, RZ, R5 ;  /* 0x000000ffff0c7224 */ /* 0x000fe400078e0005 */
[----:B-1----:R-:W-:Y:S02]  /*10d20*/  IMAD.MOV.U32 R14, RZ, RZ, R7 ;  /* 0x000000ffff0e7224 */ /* 0x002fe400078e0007 */
[----:B------:R-:W2:Y:S04]  /*10d30*/  LDL.LU.64 R6, [R1+0x2020] ;  /* 0x0020200001067983 */ /* 0x000ea80000300a00 */
        /* <DEDUP_REMOVED lines=12> */
[----:B---3--:R-:W-:Y:S01]  /*10e00*/  HMMA.16816.F32.BF16 R24, R8, R16, R24 ;  /* 0x000000100818723c */ /* 0x008fe20000041818 */
[----:B------:R-:W-:-:S02]  /*10e10*/  IMAD.MOV.U32 R2, RZ, RZ, R10 ;  /* 0x000000ffff027224 */ /* 0x000fc400078e000a */
[----:B------:R-:W-:Y:S02]  /*10e20*/  IMAD.MOV.U32 R0, RZ, RZ, R11 ;  /* 0x000000ffff007224 */ /* 0x000fe400078e000b */
[----:B------:R-:W-:Y:S02]  /*10e30*/  IMAD.MOV.U32 R29, RZ, RZ, R8 ;  /* 0x000000ffff1d7224 */ /* 0x000fe400078e0008 */
[----:B------:R-:W-:Y:S11]  /*10e40*/  IMAD.MOV.U32 R28, RZ, RZ, R9 ;  /* 0x000000ffff1c7224 */ /* 0x000ff600078e0009 */
[----:B------:R-:W-:Y:S05]  /*10e50*/  @!UPT UIADD3 URZ, URZ, URZ, URZ ;  /* 0x0000003f3f3ff290 */ /* 0x000fea000fffe03f */
[----:B------:R-:W-:Y:S04]  /*10e60*/  STL.64 [R1+0x300], R24 ;  /* 0x0003001801007387 */ /* 0x000fe80000100a00 */
[----:B------:R0:W-:Y:S04]  /*10e70*/  STL.64 [R1+0x308], R26 ;  /* 0x0003081a01007387 */ /* 0x0001e80000100a00 */
[----:B0-----:R-:W3:Y:S04]  /*10e80*/  LDL.LU.64 R26, [R1+0x2000] ;  /* 0x00200000011a7983 */ /* 0x001ee80000300a00 */
[----:B------:R-:W3:Y:S04]  /*10e90*/  LDL.LU.64 R24, [R1+0x1ff8] ;  /* 0x001ff80001187983 */ /* 0x000ee80000300a00 */
[----:B------:R-:W2:Y:S04]  /*10ea0*/  LDL.LU.64 R10, [R1+0x1ff0] ;  /* 0x001ff000010a7983 */ /* 0x000ea80000300a00 */
[----:B------:R-:W2:Y:S01]  /*10eb0*/  LDL.LU.64 R8, [R1+0x1fe8] ;  /* 0x001fe80001087983 */ /* 0x000ea20000300a00 */
[----:B------:R-:W-:-:S02]  /*10ec0*/  IMAD.MOV.U32 R15, RZ, RZ, R16 ;  /* 0x000000ffff0f7224 */ /* 0x000fc400078e0010 */
[----:B------:R-:W-:Y:S01]  /*10ed0*/  IMAD.MOV.U32 R3, RZ, RZ, R17 ;  /* 0x000000ffff037224 */ /* 0x000fe200078e0011 */
[----:B--2---:R-:W-:Y:S11]  /*10ee0*/  HMMA.16816.F32.BF16 R4, R8, R16, R4 ;  /* 0x000000100804723c */ /* 0x004ff60000041804 */
[----:B------:R-:W-:Y:S11]  /*10ef0*/  @!UPT UIADD3 URZ, URZ, URZ, URZ ;  /* 0x0000003f3f3ff290 */ /* 0x000ff6000fffe03f */
[----:B------:R-:W-:Y:S01]  /*10f00*/  @!UPT UIADD3 URZ, URZ, URZ, URZ ;  /* 0x0000003f3f3ff290 */ /* 0x000fe2000fffe03f */
[----:B------:R0:W-:Y:S04]  /*10f10*/  STL.64 [R1+0x620], R4 ;  /* 0x0006200401007387 */ /* 0x0001e80000100a00 */
[----:B------:R1:W-:Y:S04]  /*10f20*/  STL.64 [R1+0x628], R6 ;  /* 0x0006280601007387 */ /* 0x0003e80000100a00 */
[----:B------:R-:W2:Y:S04]  /*10f30*/  LDL.LU.64 R16, [R1+0x4f0] ;  /* 0x0004f00001107983 */ /* 0x000ea80000300a00 */
[----:B------:R-:W2:Y:S01]  /*10f40*/  LDL.LU.64 R18, [R1+0x4f8] ;  /* 0x0004f80001127983 */ /* 0x000ea20000300a00 */
[----:B0-----:R-:W-:-:S02]  /*10f50*/  IMAD.MOV.U32 R4, RZ, RZ, R23 ;  /* 0x000000ffff047224 */ /* 0x001fc400078e0017 */
[----:B------:R-:W-:Y:S01]  /*10f60*/  IMAD.MOV.U32 R5, RZ, RZ, R12 ;  /* 0x000000ffff057224 */ /* 0x000fe200078e000c */
[----:B------:R-:W4:Y:S01]  /*10f70*/  LDL.LU R23, [R1+0x1fe4] ;  /* 0x001fe40001177983 */ /* 0x000f220000300800 */
[----:B-1----:R-:W-:Y:S02]  /*10f80*/  IMAD.MOV.U32 R6, RZ, RZ, R13 ;  /* 0x000000ffff067224 */ /* 0x002fe400078e000d */
[----:B------:R-:W-:Y:S01]  /*10f90*/  IMAD.MOV.U32 R7, RZ, RZ, R14 ;  /* 0x000000ffff077224 */ /* 0x000fe200078e000e */
[----:B------:R-:W2:Y:S04]  /*10fa0*/  LDL.LU R12, [R1+0x1fe0] ;  /* 0x001fe000010c7983 */ /* 0x000ea80000300800 */
[----:B------:R-:W2:Y:S04]  /*10fb0*/  LDL.LU R13, [R1+0x1fdc] ;  /* 0x001fdc00010d7983 */ /* 0x000ea80000300800 */
[----:B------:R-:W2:Y:S04]  /*10fc0*/  LDL.LU R14, [R1+0x1fd8] ;  /* 0x001fd800010e7983 */ /* 0x000ea80000300800 */
[----:B------:R-:W-:Y:S04]  /*10fd0*/  STL.64 [R1+0x1fb8], R6 ;  /* 0x001fb80601007387 */ /* 0x000fe80000100a00 */
[----:B------:R0:W-:Y:S02]  /*10fe0*/  STL.64 [R1+0x1fb0], R4 ;  /* 0x001fb00401007387 */ /* 0x0001e40000100a00 */
[----:B0-----:R-:W-:-:S02]  /*10ff0*/  IMAD.MOV.U32 R4, RZ, RZ, R15 ;  /* 0x000000ffff047224 */ /* 0x001fc400078e000f */
[----:B------:R-:W2:Y:S01]  /*11000*/  LDL.LU R15, [R1+0x1fd4] ;  /* 0x001fd400010f7983 */ /* 0x000ea20000300800 */
[----:B------:R-:W-:-:S03]  /*11010*/  IMAD.MOV.U32 R5, RZ, RZ, R3 ;  /* 0x000000ffff057224 */ /* 0x000fc600078e0003 */
[----:B------:R-:W3:Y:S04]  /*11020*/  LDL.LU R3, [R1+0x1fd0] ;  /* 0x001fd00001037983 */ /* 0x000ee80000300800 */
[----:B------:R0:W-:Y:S04]  /*11030*/  STL.64 [R1+0x1f68], R10 ;  /* 0x001f680a01007387 */ /* 0x0001e80000100a00 */
[----:B------:R1:W-:Y:S01]  /*11040*/  STL.64 [R1+0x1f60], R8 ;  /* 0x001f600801007387 */ /* 0x0003e20000100a00 */
[----:B0-----:R-:W-:Y:S02]  /*11050*/  IMAD.MOV.U32 R10, RZ, RZ, R2 ;  /* 0x000000ffff0a7224 */ /* 0x001fe400078e0002 */
[----:B------:R-:W-:-:S02]  /*11060*/  IMAD.MOV.U32 R11, RZ, RZ, R0 ;  /* 0x000000ffff0b7224 */ /* 0x000fc400078e0000 */
[----:B-1----:R-:W-:Y:S02]  /*11070*/  IMAD.MOV.U32 R8, RZ, RZ, R29 ;  /* 0x000000ffff087224 */ /* 0x002fe400078e001d */
[----:B------:R-:W-:Y:S01]  /*11080*/  IMAD.MOV.U32 R9, RZ, RZ, R28 ;  /* 0x000000ffff097224 */ /* 0x000fe200078e001c */
[----:B------:R-:W-:Y:S04]  /*11090*/  STL.64 [R1+0x1f88], R10 ;  /* 0x001f880a01007387 */ /* 0x000fe80000100a00 */
[----:B------:R0:W-:Y:S04]  /*110a0*/  STL.64 [R1+0x1f80], R8 ;  /* 0x001f800801007387 */ /* 0x0001e80000100a00 */
[----:B0-----:R-:W3:Y:S04]  /*110b0*/  LDL.LU.64 R8, [R1+0x200] ;  /* 0x0002000001087983 */ /* 0x001ee80000300a00 */
[----:B------:R-:W3:Y:S01]  /*110c0*/  LDL.LU.64 R10, [R1+0x208] ;  /* 0x00020800010a7983 */ /* 0x000ee20000300a00 */
        /* <DEDUP_REMOVED lines=11> */
[-C--:B---3--:R-:W-:Y:S11]  /*11180*/  HMMA.16816.F32.BF16 R8, R16, R4.reuse, R8 ;  /* 0x000000041008723c */ /* 0x088ff60000041808 */
[----:B------:R-:W-:Y:S11]  /*11190*/  @!UPT UIADD3 URZ, URZ, URZ, URZ ;  /* 0x0000003f3f3ff290 */ /* 0x000ff6000fffe03f */
[----:B------:R-:W-:Y:S01]  /*111a0*/  @!UPT UIADD3 URZ, URZ, URZ, URZ ;  /* 0x0000003f3f3ff290 */ /* 0x000fe2000fffe03f */
[----:B------:R0:W-:Y:S04]  /*111b0*/  STL.64 [R1+0x760], R8 ;  /* 0x0007600801007387 */ /* 0x0001e80000100a00 */
[----:B------:R1:W-:Y:S04]  /*111c0*/  STL.64 [R1+0x768], R10 ;  /* 0x0007680a01007387 */ /* 0x0003e80000100a00 */
[----:B0-----:R-:W3:Y:S04]  /*111d0*/  LDL.LU.64 R8, [R1+0x340] ;  /* 0x0003400001087983 */ /* 0x001ee80000300a00 */
[----:B-1----:R-:W2:Y:S04]  /*111e0*/  LDL.LU.64 R10, [R1+0x348] ;  /* 0x00034800010a7983 */ /* 0x002ea80000300a00 */
[----:B--2---:R-:W-:Y:S04]  /*111f0*/  STL.64 [R1+0x1fa8], R10 ;  /* 0x001fa80a01007387 */ /* 0x004fe80000100a00 */
[----:B---3--:R0:W-:Y:S04]  /*11200*/  STL.64 [R1+0x1fa0], R8 ;  /* 0x001fa00801007387 */ /* 0x0081e80000100a00 */
[----:B0-----:R-:W2:Y:S04]  /*11210*/  LDL.LU.64 R8, [R1+0xc30] ;  /* 0x000c300001087983 */ /* 0x001ea80000300a00 */
[----:B------:R-:W2:Y:S04]  /*11220*/  LDL.LU.64 R10, [R1+0xc38] ;  /* 0x000c3800010a7983 */ /* 0x000ea80000300a00 */
[----:B------:R-:W-:Y:S04]  /*11230*/  STL.64 [R1+0x1f78], R18 ;  /* 0x001f781201007387 */ /* 0x000fe80000100a00 */
[----:B------:R0:W-:Y:S04]  /*11240*/  STL.64 [R1+0x1f70], R16 ;  /* 0x001f701001007387 */ /* 0x0001e80000100a00 */
[----:B0-----:R-:W4:Y:S04]  /*11250*/  LDL.LU.64 R16, [R1+0x470] ;  /* 0x0004700001107983 */ /* 0x001f280000300a00 */
[----:B------:R-:W4:Y:S02]  /*11260*/  LDL.LU.64 R18, [R1+0x478] ;  /* 0x0004780001127983 */ /* 0x000f240000300a00 */
[-C--:B----4-:R-:W-:Y:S08]  /*11270*/  HMMA.16816.F32.BF16 R16, R20, R4.reuse, R16 ;  /* 0x000000041410723c */ /* 0x090ff00000041810 */
[----:B------:R-:W-:Y:S11]  /*11280*/  HMMA.16816.F32.BF16 R4, R24, R4, R12 ;  /* 0x000000041804723c */ /* 0x000ff6000004180c */
[----:B------:R-:W-:Y:S04]  /*11290*/  @!UPT UIADD3 URZ, URZ, URZ, URZ ;  /* 0x0000003f3f3ff290 */ /* 0x000fe8000fffe03f */
[----:B------:R0:W-:Y:S04]  /*112a0*/  STL.64 [R1+0x470], R16 ;  /* 0x0004701001007387 */ /* 0x0001e80000100a00 */
[----:B------:R1:W-:Y:S04]  /*112b0*/  STL.64 [R1+0x478], R18 ;  /* 0x0004781201007387 */ /* 0x0003e80000100a00 */
[----:B0-----:R-:W3:Y:S04]  /*112c0*/  LDL.LU.64 R16, [R1+0x9d0] ;  /* 0x0009d00001107983 */ /* 0x001ee80000300a00 */
[----:B-1----:R-:W3:Y:S04]  /*112d0*/  LDL.LU.64 R18, [R1+0x9d8] ;  /* 0x0009d80001127983 */ /* 0x002ee80000300a00 */
[----:B------:R-:W-:Y:S04]  /*112e0*/  STL.64 [R1+0x840], R4 ;  /* 0x0008400401007387 */ /* 0x000fe80000100a00 */
[----:B------:R-:W-:Y:S04]  /*112f0*/  STL.64 [R1+0x848], R6 ;  /* 0x0008480601007387 */ /* 0x000fe80000100a00 */
[----:B------:R-:W0:Y:S04]  /*11300*/  LDSM.16.M88.4 R4, [R3+0x5400] ;  /* 0x005400000304783b */ /* 0x000e280000000200 */
[----:B------:R-:W4:Y:S04]  /*11310*/  LDL.LU.64 R12, [R1+0x2b0] ;  /* 0x0002b000010c7983 */ /* 0x000f280000300a00 */
[----:B------:R-:W4:Y:S04]  /*11320*/  LDL.LU.64 R14, [R1+0x2b8] ;  /* 0x0002b800010e7983 */ /* 0x000f280000300a00 */
[----:B------:R-:W-:Y:S04]  /*11330*/  STL.64 [R1+0x1f48], R26 ;  /* 0x001f481a01007387 */ /* 0x000fe80000100a00 */
[----:B------:R-:W-:Y:S04]  /*11340*/  STL.64 [R1+0x1f40], R24 ;  /* 0x001f401801007387 */ /* 0x000fe80000100a00 */
[----:B------:R-:W1:Y:S04]  /*11350*/  LDSM.16.M88.4 R24, [R3+0x5000] ;  /* 0x005000000318783b */ /* 0x000e680000000200 */
[----:B0-----:R-:W-:Y:S01]  /*11360*/  STL.64 [R1+0xc0], R4 ;  /* 0x0000c00401007387 */ /* 0x001fe20000100a00 */
[----:B------:R-:W-:-:S02]  /*11370*/  IMAD.MOV.U32 R2, RZ, RZ, R4 ;  /* 0x000000ffff027224 */ /* 0x000fc400078e0004 */
[----:B------:R-:W-:Y:S01]  /*11380*/  IMAD.MOV.U32 R0, RZ, RZ, R5 ;  /* 0x000000ffff007224 */ /* 0x000fe200078e0005 */
[----:B------:R-:W-:Y:S04]  /*11390*/  STL.64 [R1+0xc8], R6 ;  /* 0x0000c80601007387 */ /* 0x000fe80000100a00 */
[----:B------:R-:W0:Y:S04]  /*113a0*/  LDSM.16.M88.4 R4, [R3+0x5800] ;  /* 0x005800000304783b */ /* 0x000e280000000200 */
[----:B-1----:R-:W-:Y:S04]  /*113b0*/  STL.64 [R1+0xd8], R26 ;  /* 0x0000d81a01007387 */ /* 0x002fe80000100a00 */
[----:B0-----:R-:W-:Y:S04]  /*113c0*/  STL.64 [R1+0xb0], R4 ;  /* 0x0000b00401007387 */ /* 0x001fe80000100a00 */
[----:B------:R-:W-:Y:S04]  /*113d0*/  STL.64 [R1+0xb8], R6 ;  /* 0x0000b80601007387 */ /* 0x000fe80000100a00 */
[----:B------:R-:W0:Y:S04]  /*113e0*/  LDSM.16.M88.4 R4, [R3+0x5c00] ;  /* 0x005c00000304783b */ /* 0x000e280000000200 */
[----:B0-----:R-:W-:Y:S04]  /*113f0*/  STL.64 [R1+0xa0], R4 ;  /* 0x0000a00401007387 */ /* 0x001fe80000100a00 */
[----:B------:R0:W-:Y:S04]  /*11400*/  STL.64 [R1+0xa8], R6 ;  /* 0x0000a80601007387 */ /* 0x0001e80000100a00 */
[----:B0-----:R-:W2:Y:S04]  /*11410*/  LDL.LU.64 R6, [R1+0x1fb8] ;  /* 0x001fb80001067983 */ /* 0x001ea80000300a00 */
[----:B------:R-:W2:Y:S02]  /*11420*/  LDL.LU.64 R4, [R1+0x1fb0] ;  /* 0x001fb00001047983 */ /* 0x000ea40000300a00 */
[-C--:B--2---:R-:W-:Y:S02]  /*11430*/  HMMA.16816.F32.BF16 R4, R4, R24.reuse, R8 ;  /* 0x000000180404723c */ /* 0x084fe40000041808 */
[----:B------:R-:W2:Y:S04]  /*11440*/  LDL.LU.64 R10, [R1+0x1fa8] ;  /* 0x001fa800010a7983 */ /* 0x000ea80000300a00 */
[----:B------:R-:W2:Y:S11]  /*11450*/  LDL.LU.64 R8, [R1+0x1fa0] ;  /* 0x001fa00001087983 */ /* 0x000eb60000300a00 */
[----:B------:R-:W-:Y:S06]  /*11460*/  @!UPT UIADD3 URZ, URZ, URZ, URZ ;  /* 0x0000003f3f3ff290 */ /* 0x000fec000fffe03f */
        /* <DEDUP_REMOVED lines=23> */
[-C--:B----4-:R-:W-:Y:S11]  /*115e0*/  HMMA.16816.F32.BF16 R12, R8, R24.reuse, R12 ;  /* 0x00000018080c723c */ /* 0x090ff6000004180c */
        /* <DEDUP_REMOVED lines=9> */
[----:B------:R-:W3:Y:S02]  /*11680*/  LDL.LU.64 R10, [R1+0x4e8] ;  /* 0x0004e800010a7983 */ /* 0x000ee40000300a00 */
[----:B---3--:R-:W-:Y:S11]  /*11690*/  HMMA.16816.F32.BF16 R8, R12, R24, R8 ;  /* 0x000000180c08723c */ /* 0x008ff60000041808 */
[----:B------:R-:W-:Y:S11]  /*116a0*/  @!UPT UIADD3 URZ, URZ, URZ, URZ ;  /* 0x0000003f3f3ff290 */ /* 0x000ff6000fffe03f */
[----:B------:R-:W-:Y:S01]  /*116b0*/  @!UPT UIADD3 URZ, URZ, URZ, URZ ;  /* 0x0000003f3f3ff290 */ /* 0x000fe2000fffe03f */
[----:B------:R0:W-:Y:S04]  /*116c0*/  STL.64 [R1+0x4e0], R8 ;  /* 0x0004e00801007387 */ /* 0x0001e80000100a00 */
[----:B------:R-:W-:Y:S01]  /*116d0*/  STL.64 [R1+0x4e8], R10 ;  /* 0x0004e80a01007387 */ /* 0x000fe20000100a00 */
[----:B0-----:R-:W-:Y:S02]  /*116e0*/  IMAD.MOV.U32 R9, RZ, RZ, R24 ;  /* 0x000000ffff097224 */ /* 0x001fe400078e0018 */
[----:B------:R-:W-:Y:S02]  /*116f0*/  IMAD.MOV.U32 R8, RZ, RZ, R25 ;  /* 0x000000ffff087224 */ /* 0x000fe400078e0019 */
[----:B------:R-:W3:Y:S04]  /*11700*/  LDL.LU.64 R24, [R1+0x460] ;  /* 0x0004600001187983 */ /* 0x000ee80000300a00 */
[----:B------:R-:W3:Y:S04]  /*11710*/  LDL.LU.64 R26, [R1+0x468] ;  /* 0x00046800011a7983 */ /* 0x000ee80000300a00 */
[----:B------:R-:W-:Y:S04]  /*11720*/  STL.64 [R1+0x1f28], R14 ;  /* 0x001f280e01007387 */ /* 0x000fe80000100a00 */
[----:B------:R0:W-:Y:S02]  /*11730*/  STL.64 [R1+0x1f20], R12 ;  /* 0x001f200c01007387 */ /* 0x0001e40000100a00 */
[----:B0-----:R-:W-:-:S02]  /*11740*/  IMAD.MOV.U32 R12, RZ, RZ, R9 ;  /* 0x000000ffff0c7224 */ /* 0x001fc400078e0009 */
[----:B------:R-:W-:-:S07]  /*11750*/  IMAD.MOV.U32 R13, RZ, RZ, R8 ;  /* 0x000000ffff0d7224 */ /* 0x000fce00078e0008 */
[-C--:B--2---:R-:W-:Y:S01]  /*11760*/  HMMA.16816.F32.BF16 R8, R16, R12.reuse, R4 ;  /* 0x0000000c1008723c */ /* 0x084fe20000041804 */
[----:B------:R-:W2:Y:S04]  /*11770*/  LDL.LU.64 R4, [R1+0xc20] ;  /* 0x000c200001047983 */ /* 0x000ea80000300a00 */
[----:B------:R-:W4:Y:S11]  /*11780*/  LDL.LU.64 R6, [R1+0xc28] ;  /* 0x000c280001067983 */ /* 0x000f360000300a00 */
[----:B------:R-:W-:Y:S07]  /*11790*/  @!UPT UIADD3 URZ, URZ, URZ, URZ ;  /* 0x0000003f3f3ff290 */ /* 0x000fee000fffe03f */
[----:B------:R-:W-:Y:S04]  /*117a0*/  STL.64 [R1+0x750], R8 ;  /* 0x0007500801007387 */ /* 0x000fe80000100a00 */
[----:B------:R-:W-:Y:S01]  /*117b0*/  STL.64 [R1+0x758], R10 ;  /* 0x0007580a01007387 */ /* 0x000fe20000100a00 */
[-C--:B---3--:R-:W-:Y:S03]  /*117c0*/  HMMA.16816.F32.BF16 R24, R20, R12.reuse, R24 ;  /* 0x0000000c1418723c */ /* 0x088fe60000041818 */
[----:B----4-:R-:W-:Y:S04]  /*117d0*/  STL.64 [R1+0x1f38], R6 ;  /* 0x001f380601007387 */ /* 0x010fe80000100a00 */
[----:B--2---:R0:W-:Y:S04]  /*117e0*/  STL.64 [R1+0x1f30], R4 ;  /* 0x001f300401007387 */ /* 0x0041e80000100a00 */
[----:B0-----:R-:W2:Y:S04]  /*117f0*/  LDL.LU.64 R4, [R1+0x1c0] ;  /* 0x0001c00001047983 */ /* 0x001ea80000300a00 */
[----:B------:R-:W2:Y:S04]  /*11800*/  LDL.LU.64 R6, [R1+0x1c8] ;  /* 0x0001c80001067983 */ /* 0x000ea80000300a00 */
[----:B------:R-:W3:Y:S04]  /*11810*/  LDL.LU.64 R8, [R1+0x350] ;  /* 0x0003500001087983 */ /* 0x000ee80000300a00 */
[----:B------:R-:W3:Y:S04]  /*11820*/  LDL.LU.64 R10, [R1+0x358] ;  /* 0x00035800010a7983 */ /* 0x000ee80000300a00 */
[----:B------:R0:W-:Y:S04]  /*11830*/  STL.64 [R1+0x1ef8], R18 ;  /* 0x001ef81201007387 */ /* 0x0001e80000100a00 */
[----:B------:R1:W-:Y:S04]  /*11840*/  STL.64 [R1+0x1ef0], R16 ;  /* 0x001ef01001007387 */ /* 0x0003e80000100a00 */
[----:B0-----:R-:W4:Y:S04]  /*11850*/  LDL.64 R18, [R1+0x8] ;  /* 0x0000080001127983 */ /* 0x001f280000100a00 */
[----:B-1----:R-:W2:Y:S04]  /*11860*/  LDL.64 R16, [R1] ;  /* 0x0000000001107983 */ /* 0x002ea80000100a00 */
[----:B------:R-:W-:Y:S04]  /*11870*/  STL.64 [R1+0x460], R24 ;  /* 0x0004601801007387 */ /* 0x000fe80000100a00 */
[----:B------:R0:W-:Y:S04]  /*11880*/  STL.64 [R1+0x468], R26 ;  /* 0x0004681a01007387 */ /* 0x0001e80000100a00 */
[----:B0-----:R-:W2:Y:S04]  /*11890*/  LDL.LU.64 R26, [R1+0x1f48] ;  /* 0x001f4800011a7983 */ /* 0x001ea80000300a00 */
[----:B------:R-:W2:Y:S04]  /*118a0*/  LDL.LU.64 R24, [R1+0x1f40] ;  /* 0x001f400001187983 */ /* 0x000ea80000300a00 */
[----:B------:R-:W-:Y:S04]  /*118b0*/  STL.64 [R1+0x1ee8], R22 ;  /* 0x001ee81601007387 */ /* 0x000fe80000100a00 */
[----:B------:R-:W-:Y:S01]  /*118c0*/  STL.64 [R1+0x1ee0], R20 ;  /* 0x001ee01401007387 */ /* 0x000fe20000100a00 */
[----:B--2---:R-:W-:Y:S03]  /*118d0*/  HMMA.16816.F32.BF16 R12, R24, R12, R4 ;  /* 0x0000000c180c723c */ /* 0x004fe60000041804 */
[----:B------:R-:W2:Y:S04]  /*118e0*/  LDL.LU.64 R6, [R1+0x1f38] ;  /* 0x001f380001067983 */ /* 0x000ea80000300a00 */
[----:B------:R-:W2:Y:S11]  /*118f0*/  LDL.LU.64 R4, [R1+0x1f30] ;  /* 0x001f300001047983 */ /* 0x000eb60000300a00 */
[----:B------:R-:W-:Y:S05]  /*11900*/  @!UPT UIADD3 URZ, URZ, URZ, URZ ;  /* 0x0000003f3f3ff290 */ /* 0x000fea000fffe03f */
[----:B------:R-:W-:Y:S04]  /*11910*/  STL.64 [R1+0x830], R12 ;  /* 0x0008300c01007387 */ /* 0x000fe80000100a00 */
[----:B------:R0:W-:Y:S04]  /*11920*/  STL.64 [R1+0x838], R14 ;  /* 0x0008380e01007387 */ /* 0x0001e80000100a00 */
[----:B0-----:R-:W2:Y:S04]  /*11930*/  LDL.LU.64 R14, [R1+0x1f28] ;  /* 0x001f2800010e7983 */ /* 0x001ea80000300a00 */
[----:B------:R-:W2:Y:S04]  /*11940*/  LDL.LU.64 R12, [R1+0x1f20] ;  /* 0x001f2000010c7983 */ /* 0x000ea80000300a00 */
[----:B------:R0:W-:Y:S04]  /*11950*/  STL.64 [R1+0x1ed8], R26 ;  /* 0x001ed81a01007387 */ /* 0x0001e80000100a00 */
[----:B------:R1:W-:Y:S04]  /*11960*/  STL.64 [R1+0x1ed0], R24 ;  /* 0x001ed01801007387 */ /* 0x0003e80000100a00 */
[----:B0-----:R-:W2:Y:S04]  /*11970*/  LDL.64 R26, [R1+0x18] ;  /* 0x00001800011a7983 */ /* 0x001ea80000100a00 */
[----:B-1----:R-:W2:Y:S01]  /*11980*/  LDL.64 R24, [R1+0x10] ;  /* 0x0000100001187983 */ /* 0x002ea20000100a00 */
[----:B------:R-:W-:-:S02]  /*11990*/  IMAD.MOV.U32 R20, RZ, RZ, R2 ;  /* 0x000000ffff147224 */ /* 0x000fc400078e0002 */
        /* <DEDUP_REMOVED lines=10> */
[----:B------:R-:W-:Y:S01]  /*11a40*/  IMAD.MOV.U32 R2, RZ, RZ, R26 ;  /* 0x000000ffff027224 */ /* 0x000fe200078e001a */
[----:B------:R-:W2:Y:S01]  /*11a50*/  LDL.LU.64 R24, [R1+0x2d0] ;  /* 0x0002d00001187983 */ /* 0x000ea20000300a00 */
[----:B------:R-:W-:-:S03]  /*11a60*/  IMAD.MOV.U32 R0, RZ, RZ, R27 ;  /* 0x000000ffff007224 */ /* 0x000fc600078e001b */
[----:B------:R-:W2:Y:S01]  /*11a70*/  LDL.LU.64 R26, [R1+0x2d8] ;  /* 0x0002d800011a7983 */ /* 0x000ea20000300a00 */
[----:B---3--:R-:W-:Y:S11]  /*11a80*/  HMMA.16816.F32.BF16 R8, R4, R20, R8 ;  /* 0x000000140408723c */ /* 0x008ff60000041808 */
[----:B------:R-:W-:Y:S11]  /*11a90*/  @!UPT UIADD3 URZ, URZ, URZ, URZ ;  /* 0x0000003f3f3ff290 */ /* 0x000ff6000fffe03f */
[----:B------:R-:W-:Y:S01]  /*11aa0*/  @!UPT UIADD3 URZ, URZ, URZ, URZ ;  /* 0x0000003f3f3ff290 */ /* 0x000fe2000fffe03f */
[----:B------:R-:W-:Y:S04]  /*11ab0*/  STL.64 [R1+0x670], R8 ;  /* 0x0006700801007387 */ /* 0x000fe80000100a00 */
[----:B------:R0:W-:Y:S04]  /*11ac0*/  STL.64 [R1+0x678], R10 ;  /* 0x0006780a01007387 */ /* 0x0001e80000100a00 */
[----:B0-----:R-:W2:Y:S04]  /*11ad0*/  LDL.LU.64 R10, [R1+0x1f08] ;  /* 0x001f0800010a7983 */ /* 0x001ea80000300a00 */
[----:B------:R-:W2:Y:S04]  /*11ae0*/  LDL.LU.64 R8, [R1+0x1f00] ;  /* 0x001f000001087983 */ /* 0x000ea80000300a00 */
[----:B------:R0:W-:Y:S04]  /*11af0*/  STL.64 [R1+0x1ea8], R6 ;  /* 0x001ea80601007387 */ /* 0x0001e80000100a00 */
[----:B------:R1:W-:Y:S01]  /*11b00*/  STL.64 [R1+0x1ea0], R4 ;  /* 0x001ea00401007387 */ /* 0x0003e20000100a00 */
[----:B0-----:R-:W-:-:S02]  /*11b10*/  IMAD.MOV.U32 R6, RZ, RZ, R2 ;  /* 0x000000ffff067224 */ /* 0x001fc400078e0002 */
[----:B------:R-:W-:Y:S02]  /*11b20*/  IMAD.MOV.U32 R7, RZ, RZ, R0 ;  /* 0x000000ffff077224 */ /* 0x000fe400078e0000 */
[----:B-1----:R-:W-:Y:S02]  /*11b30*/  IMAD.MOV.U32 R4, RZ, RZ, R23 ;  /* 0x000000ffff047224 */ /* 0x002fe400078e0017 */
[----:B------:R-:W-:Y:S01]  /*11b40*/  IMAD.MOV.U32 R5, RZ, RZ, R22 ;  /* 0x000000ffff057224 */ /* 0x000fe200078e0016 */
[----:B------:R-:W-:Y:S04]  /*11b50*/  STL.64 [R1+0x1ec8], R6 ;  /* 0x001ec80601007387 */ /* 0x000fe80000100a00 */
[----:B------:R0:W-:Y:S04]  /*11b60*/  STL.64 [R1+0x1ec0], R4 ;  /* 0x001ec00401007387 */ /* 0x0001e80000100a00 */
[----:B0-----:R-:W3:Y:S04]  /*11b70*/  LDL.LU.64 R4, [R1+0x9f0] ;  /* 0x0009f00001047983 */ /* 0x001ee80000300a00 */
[----:B------:R-:W3:Y:S01]  /*11b80*/  LDL.LU.64 R6, [R1+0x9f8] ;  /* 0x0009f80001067983 */ /* 0x000ee20000300a00 */
[----:B----4-:R-:W-:-:S02]  /*11b90*/  IMAD.MOV.U32 R2, RZ, RZ, R18 ;  /* 0x000000ffff027224 */ /* 0x010fc400078e0012 */
[----:B------:R-:W-:Y:S01]  /*11ba0*/  IMAD.MOV.U32 R0, RZ, RZ, R19 ;  /* 0x000000ffff007224 */ /* 0x000fe200078e0013 */
[-C--:B--2---:R-:W-:Y:S08]  /*11bb0*/  HMMA.16816.F32.BF16 R24, R8, R20.reuse, R24 ;  /* 0x000000140818723c */ /* 0x084ff00000041818 */
[----:B---3--:R-:W-:Y:S11]  /*11bc0*/  HMMA.16816.F32.BF16 R4, R16, R20, R4 ;  /* 0x000000141004723c */ /* 0x008ff60000041804 */
[----:B------:R-:W-:Y:S11]  /*11bd0*/  @!UPT UIADD3 URZ, URZ, URZ, URZ ;  /* 0x0000003f3f3ff290 */ /* 0x000ff6000fffe03f */
[----:B------:R-:W-:Y:S01]  /*11be0*/  @!UPT UIADD3 URZ, URZ, URZ, URZ ;  /* 0x0000003f3f3ff290 */ /* 0x000fe2000fffe03f */
[----:B------:R0:W-:Y:S04]  /*11bf0*/  STL.64 [R1+0x2e0], R4 ;  /* 0x0002e00401007387 */ /* 0x0001e80000100a00 */
[----:B------:R-:W-:Y:S01]  /*11c00*/  STL.64 [R1+0x2e8], R6 ;  /* 0x0002e80601007387 */ /* 0x000fe20000100a00 */
[----:B0-----:R-:W-:Y:S02]  /*11c10*/  IMAD.MOV.U32 R5, RZ, RZ, R16 ;  /* 0x000000ffff057224 */ /* 0x001fe400078e0010 */
[----:B------:R-:W-:Y:S02]  /*11c20*/  IMAD.MOV.U32 R4, RZ, RZ, R17 ;  /* 0x000000ffff047224 */ /* 0x000fe400078e0011 */
[----:B------:R-:W2:Y:S04]  /*11c30*/  LDL.LU.64 R16, [R1+0x4d0] ;  /* 0x0004d00001107983 */ /* 0x000ea80000300a00 */
[----:B------:R-:W2:Y:S04]  /*11c40*/  LDL.LU.64 R18, [R1+0x4d8] ;  /* 0x0004d80001127983 */ /* 0x000ea80000300a00 */
[----:B------:R-:W3:Y:S04]  /*11c50*/  LDL.LU.64 R20, [R1+0x230] ;  /* 0x0002300001147983 */ /* 0x000ee80000300a00 */
[----:B------:R-:W3:Y:S04]  /*11c60*/  LDL.LU.64 R22, [R1+0x238] ;  /* 0x0002380001167983 */ /* 0x000ee80000300a00 */
[----:B------:R0:W-:Y:S04]  /*11c70*/  STL.64 [R1+0x600], R24 ;  /* 0x0006001801007387 */ /* 0x0001e80000100a00 */
[----:B------:R1:W-:Y:S04]  /*11c80*/  STL.64 [R1+0x608], R26 ;  /* 0x0006081a01007387 */ /* 0x0003e80000100a00 */
[----:B0-----:R-:W4:Y:S04]  /*11c90*/  LDL.LU.64 R24, [R1+0x450] ;  /* 0x0004500001187983 */ /* 0x001f280000300a00 */
[----:B-1----:R-:W4:Y:S04]  /*11ca0*/  LDL.LU.64 R26, [R1+0x458] ;  /* 0x00045800011a7983 */ /* 0x002f280000300a00 */
[----:B------:R0:W-:Y:S04]  /*11cb0*/  STL.64 [R1+0x1e88], R10 ;  /* 0x001e880a01007387 */ /* 0x0001e80000100a00 */
[----:B------:R1:W-:Y:S01]  /*11cc0*/  STL.64 [R1+0x1e80], R8 ;  /* 0x001e800801007387 */ /* 0x0003e20000100a00 */
[----:B0-----:R-:W-:-:S02]  /*11cd0*/  IMAD.MOV.U32 R10, RZ, RZ, R2 ;  /* 0x000000ffff0a7224 */ /* 0x001fc400078e0002 */
[----:B------:R-:W-:Y:S02]  /*11ce0*/  IMAD.MOV.U32 R11, RZ, RZ, R0 ;  /* 0x000000ffff0b7224 */ /* 0x000fe400078e0000 */
[----:B-1----:R-:W-:Y:S02]  /*11cf0*/  IMAD.MOV.U32 R8, RZ, RZ, R5 ;  /* 0x000000ffff087224 */ /* 0x002fe400078e0005 */
[----:B------:R-:W-:Y:S02]  /*11d00*/  IMAD.MOV.U32 R9, RZ, RZ, R4 ;  /* 0x000000ffff097224 */ /* 0x000fe400078e0004 */
[----:B------:R-:W2:Y:S04]  /*11d10*/  LDL.LU.64 R4, [R1+0x1e0] ;  /* 0x0001e00001047983 */ /* 0x000ea80000300a00 */
[----:B------:R-:W2:Y:S04]  /*11d20*/  LDL.LU.64 R6, [R1+0x1e8] ;  /* 0x0001e80001067983 */ /* 0x000ea80000300a00 */
[----:B------:R-:W-:Y:S04]  /*11d30*/  STL.64 [R1+0x1eb8], R10 ;  /* 0x001eb80a01007387 */ /* 0x000fe80000100a00 */
[----:B------:R0:W-:Y:S04]  /*11d40*/  STL.64 [R1+0x1eb0], R8 ;  /* 0x001eb00801007387 */ /* 0x0001e80000100a00 */
[----:B0-----:R-:W2:Y:S02]  /*11d50*/  LDL.LU.64 R8, [R1+0xc0] ;  /* 0x0000c00001087983 */ /* 0x001ea40000300a00 */
        /* <DEDUP_REMOVED lines=9> */
[----:B------:R-:W2:Y:S04]  /*11df0*/  LDL.LU.64 R8, [R1+0xc10] ;  /* 0x000c100001087983 */ /* 0x000ea80000300a00 */
[----:B------:R-:W2:Y:S04]  /*11e00*/  LDL.LU.64 R10, [R1+0xc18] ;  /* 0x000c1800010a7983 */ /* 0x000ea80000300a00 */
[----:B------:R-:W-:Y:S04]  /*11e10*/  STL.64 [R1+0x1e98], R14 ;  /* 0x001e980e01007387 */ /* 0x000fe80000100a00 */
[----:B------:R0:W-:Y:S02]  /*11e20*/  STL.64 [R1+0x1e90], R12 ;  /* 0x001e900c01007387 */ /* 0x0001e40000100a00 */
[----:B0-----:R-:W-:-:S02]  /*11e30*/  IMAD.MOV.U32 R12, RZ, RZ, R2 ;  /* 0x000000ffff0c7224 */ /* 0x001fc400078e0002 */
[----:B------:R-:W-:-:S07]  /*11e40*/  IMAD.MOV.U32 R13, RZ, RZ, R0 ;  /* 0x000000ffff0d7224 */ /* 0x000fce00078e0000 */
[-C--:B---3--:R-:W-:Y:S11]  /*11e50*/  HMMA.16816.F32.BF16 R20, R16, R12.reuse, R20 ;  /* 0x0000000c1014723c */ /* 0x088ff60000041814 */
[----:B------:R-:W-:Y:S11]  /*11e60*/  @!UPT UIADD3 URZ, URZ, URZ, URZ ;  /* 0x0000003f3f3ff290 */ /* 0x000ff6000fffe03f */
[----:B------:R-:W-:Y:S01]  /*11e70*/  @!UPT UIADD3 URZ, URZ, URZ, URZ ;  /* 0x0000003f3f3ff290 */ /* 0x000fe2000fffe03f */
[----:B------:R-:W-:Y:S04]  /*11e80*/  STL.64 [R1+0x740], R20 ;  /* 0x0007401401007387 */ /* 0x000fe80000100a00 */
[----:B------:R0:W-:Y:S04]  /*11e90*/  STL.64 [R1+0x748], R22 ;  /* 0x0007481601007387 */ /* 0x0001e80000100a00 */
[----:B0-----:R-:W4:Y:S04]  /*11ea0*/  LDL.LU.64 R22, [R1+0x1ee8] ;  /* 0x001ee80001167983 */ /* 0x001f280000300a00 */
[----:B------:R-:W4:Y:S04]  /*11eb0*/  LDL.LU.64 R20, [R1+0x1ee0] ;  /* 0x001ee00001147983 */ /* 0x000f280000300a00 */
[----:B------:R-:W-:Y:S04]  /*11ec0*/  STL.64 [R1+0x1e78], R18 ;  /* 0x001e781201007387 */ /* 0x000fe80000100a00 */
[----:B------:R0:W-:Y:S04]  /*11ed0*/  STL.64 [R1+0x1e70], R16 ;  /* 0x001e701001007387 */ /* 0x0001e80000100a00 */
[----:B0-----:R-:W2:Y:S01]  /*11ee0*/  LDL.LU.64 R16, [R1+0xb0] ;  /* 0x0000b00001107983 */ /* 0x001ea20000300a00 */
        /* <DEDUP_REMOVED lines=11> */
[----:B---3--:R-:W-:Y:S03]  /*11fa0*/  HMMA.16816.F32.BF16 R12, R24, R12, R4 ;  /* 0x0000000c180c723c */ /* 0x008fe60000041804 */
[----:B------:R-:W2:Y:S04]  /*11fb0*/  LDL.LU.64 R6, [R1+0x1ec8] ;  /* 0x001ec80001067983 */ /* 0x000ea80000300a00 */
[----:B------:R-:W2:Y:S11]  /*11fc0*/  LDL.LU.64 R4, [R1+0x1ec0] ;  /* 0x001ec00001047983 */ /* 0x000eb60000300a00 */
[----:B------:R-:W-:Y:S05]  /*11fd0*/  @!UPT UIADD3 URZ, URZ, URZ, URZ ;  /* 0x0000003f3f3ff290 */ /* 0x000fea000fffe03f */
[----:B------:R0:W-:Y:S04]  /*11fe0*/  STL.64 [R1+0x820], R12 ;  /* 0x0008200c01007387 */ /* 0x0001e80000100a00 */
[----:B------:R1:W-:Y:S04]  /*11ff0*/  STL.64 [R1+0x828], R14 ;  /* 0x0008280e01007387 */ /* 0x0003e80000100a00 */
[----:B0-----:R-:W3:Y:S04]  /*12000*/  LDL.LU.64 R12, [R1+0xa30] ;  /* 0x000a3000010c7983 */ /* 0x001ee80000300a00 */
[----:B-1----:R-:W3:Y:S04]  /*12010*/  LDL.LU.64 R14, [R1+0xa38] ;  /* 0x000a3800010e7983 */ /* 0x002ee80000300a00 */
[----:B------:R-:W-:Y:S04]  /*12020*/  STL.64 [R1+0x1e58], R26 ;  /* 0x001e581a01007387 */ /* 0x000fe80000100a00 */
[----:B------:R0:W-:Y:S04]  /*12030*/  STL.64 [R1+0x1e50], R24 ;  /* 0x001e501801007387 */ /* 0x0001e80000100a00 */
[----:B0-----:R-:W3:Y:S04]  /*12040*/  LDL.LU.64 R24, [R1+0x330] ;  /* 0x0003300001187983 */ /* 0x001ee80000300a00 */
[----:B------:R-:W3:Y:S01]  /*12050*/  LDL.LU.64 R26, [R1+0x338] ;  /* 0x00033800011a7983 */ /* 0x000ee20000300a00 */
[----:B--2---:R-:W-:Y:S03]  /*12060*/  HMMA.16816.F32.BF16 R4, R4, R16, R8 ;  /* 0x000000100404723c */ /* 0x004fe60000041808 */
[----:B------:R-:W3:Y:S04]  /*12070*/  LDL.LU.64 R10, [R1+0x1eb8] ;  /* 0x001eb800010a7983 */ /* 0x000ee80000300a00 */
[----:B------:R-:W3:Y:S11]  /*12080*/  LDL.LU.64 R8, [R1+0x1eb0] ;  /* 0x001eb00001087983 */ /* 0x000ef60000300a00 */
[----:B------:R-:W-:Y:S05]  /*12090*/  @!UPT UIADD3 URZ, URZ, URZ, URZ ;  /* 0x0000003f3f3ff290 */ /* 0x000fea000fffe03f */
        /* <DEDUP_REMOVED lines=9> */
[----:B------:R0:W-:Y:S04]  /*12130*/  STL.64 [R1+0x660], R20 ;  /* 0x0006601401007387 */ /* 0x0001e80000100a00 */
[----:B------:R1:W-:Y:S04]  /*12140*/  STL.64 [R1+0x668], R22 ;  /* 0x0006681601007387 */ /* 0x0003e80000100a00 */
[----:B------:R-:W2:Y:S04]  /*12150*/  LDL.LU.64 R16, [R1+0x4c0] ;  /* 0x0004c00001107983 */ /* 0x000ea80000300a00 */
[----:B------:R-:W2:Y:S04]  /*12160*/  LDL.LU.64 R18, [R1+0x4c8] ;  /* 0x0004c80001127983 */ /* 0x000ea80000300a00 */
[----:B0-----:R-:W4:Y:S04]  /*12170*/  LDL.LU.64 R20, [R1+0x270] ;  /* 0x0002700001147983 */ /* 0x001f280000300a00 */
[----:B-1----:R-:W4:Y:S04]  /*12180*/  LDL.LU.64 R22, [R1+0x278] ;  /* 0x0002780001167983 */ /* 0x002f280000300a00 */
        /* <DEDUP_REMOVED lines=9> */
[----:B------:R-:W2:Y:S04]  /*12220*/  LDL.LU.64 R14, [R1+0x1e98] ;  /* 0x001e9800010e7983 */ /* 0x000ea80000300a00 */
[----:B------:R-:W2:Y:S11]  /*12230*/  LDL.LU.64 R12, [R1+0x1e90] ;  /* 0x001e9000010c7983 */ /* 0x000eb60000300a00 */
[----:B------:R-:W-:Y:S07]  /*12240*/  @!UPT UIADD3 URZ, URZ, URZ, URZ ;  /* 0x0000003f3f3ff290 */ /* 0x000fee000fffe03f */
[----:B------:R-:W-:Y:S04]  /*12250*/  STL.64 [R1+0x2d0], R8 ;  /* 0x0002d00801007387 */ /* 0x000fe80000100a00 */
[----:B------:R0:W-:Y:S04]  /*12260*/  STL.64 [R1+0x2d8], R10 ;  /* 0x0002d80a01007387 */ /* 0x0001e80000100a00 */
[----:B0-----:R-:W3:Y:S04]  /*12270*/  LDL.LU.64 R10, [R1+0x1e88] ;  /* 0x001e8800010a7983 */ /* 0x001ee80000300a00 */
[----:B------:R-:W3:Y:S02]  /*12280*/  LDL.LU.64 R8, [R1+0x1e80] ;  /* 0x001e800001087983 */ /* 0x000ee40000300a00 */
[-C--:B---3--:R-:W-:Y:S11]  /*12290*/  HMMA.16816.F32.BF16 R24, R8, R4.reuse, R24 ;  /* 0x000000040818723c */ /* 0x088ff60000041818 */
[----:B------:R-:W-:Y:S11]  /*122a0*/  @!UPT UIADD3 URZ, URZ, URZ, URZ ;  /* 0x0000003f3f3ff290 */ /* 0x000ff6000fffe03f */
[----:B------:R-:W-:Y:S01]  /*122b0*/  @!UPT UIADD3 URZ, URZ, URZ, URZ ;  /* 0x0000003f3f3ff290 */ /* 0x000fe2000fffe03f */
[----:B------:R0:W-:Y:S04]  /*122c0*/  STL.64 [R1+0x5f0], R24 ;  /* 0x0005f01801007387 */ /* 0x0001e80000100a00 */
[----:B------:R1:W-:Y:S04]  /*122d0*/  STL.64 [R1+0x5f8], R26 ;  /* 0x0005f81a01007387 */ /* 0x0003e80000100a00 */
[----:B0-----:R-:W3:Y:S04]  /*122e0*/  LDL.LU.64 R24, [R1+0x440] ;  /* 0x0004400001187983 */ /* 0x001ee80000300a00 */
[----:B-1----:R-:W3:Y:S04]  /*122f0*/  LDL.LU.64 R26, [R1+0x448] ;  /* 0x00044800011a7983 */ /* 0x002ee80000300a00 */
[----:B------:R-:W-:Y:S04]  /*12300*/  STL.64 [R1+0x1e20], R10 ;  /* 0x001e200a01007387 */ /* 0x000fe80000100a00 */
[----:B------:R0:W-:Y:S04]  /*12310*/  STL.64 [R1+0x1e18], R8 ;  /* 0x001e180801007387 */ /* 0x0001e80000100a00 */
[----:B0-----:R-:W3:Y:S01]  /*12320*/  LDL.LU.64 R8, [R1+0xa0] ;  /* 0x0000a00001087983 */ /* 0x001ee20000300a00 */
[-C--:B--2---:R-:W-:Y:S03]  /*12330*/  HMMA.16816.F32.BF16 R16, R12, R4.reuse, R16 ;  /* 0x000000040c10723c */ /* 0x084fe60000041810 */
[----:B---3--:R0:W-:Y:S04]  /*12340*/  STL.64 [R1+0x1e48], R8 ;  /* 0x001e480801007387 */ /* 0x0081e80000100a00 */
[----:B0-----:R-:W2:Y:S04]  /*12350*/  LDL.LU.64 R8, [R1+0x220] ;  /* 0x0002200001087983 */ /* 0x001ea80000300a00 */
[----:B------:R-:W2:Y:S11]  /*12360*/  LDL.LU.64 R10, [R1+0x228] ;  /* 0x00022800010a7983 */ /* 0x000eb60000300a00 */
[----:B------:R-:W-:Y:S01]  /*12370*/  @!UPT UIADD3 URZ, URZ, URZ, URZ ;  /* 0x0000003f3f3ff290 */ /* 0x000fe2000fffe03f */
        /* <DEDUP_REMOVED lines=8> */
[-C--:B----4-:R-:W-:Y:S11]  /*12400*/  HMMA.16816.F32.BF16 R20, R16, R4.reuse, R20 ;  /* 0x000000041014723c */ /* 0x090ff60000041814 */
        /* <DEDUP_REMOVED lines=8> */
[----:B0-----:R-:W2:Y:S04]  /*12490*/  LDL.LU.64 R16, [R1+0xc00] ;  /* 0x000c000001107983 */ /* 0x001ea80000300a00 */
[----:B------:R-:W2:Y:S01]  /*124a0*/  LDL.LU.64 R18, [R1+0xc08] ;  /* 0x000c080001127983 */ /* 0x000ea20000300a00 */
[-C--:B----4-:R-:W-:Y:S11]  /*124b0*/  HMMA.16816.F32.BF16 R24, R20, R4.reuse, R24 ;  /* 0x000000041418723c */ /* 0x090ff60000041818 */
[----:B------:R-:W-:Y:S11]  /*124c0*/  @!UPT UIADD3 URZ, URZ, URZ, URZ ;  /* 0x0000003f3f3ff290 */ /* 0x000ff6000fffe03f */
[----:B------:R-:W-:Y:S01]  /*124d0*/  @!UPT UIADD3 URZ, URZ, URZ, URZ ;  /* 0x0000003f3f3ff290 */ /* 0x000fe2000fffe03f */
[----:B------:R-:W-:Y:S04]  /*124e0*/  STL.64 [R1+0x440], R24 ;  /* 0x0004401801007387 */ /* 0x000fe80000100a00 */
[----:B------:R0:W-:Y:S04]  /*124f0*/  STL.64 [R1+0x448], R26 ;  /* 0x0004481a01007387 */ /* 0x0001e80000100a00 */
[----:B0-----:R-:W2:Y:S04]  /*12500*/  LDL.LU.64 R26, [R1+0x1e58] ;  /* 0x001e5800011a7983 */ /* 0x001ea80000300a00 */
[----:B------:R-:W2:Y:S02]  /*12510*/  LDL.LU.64 R24, [R1+0x1e50] ;  /* 0x001e500001187983 */ /* 0x000ea40000300a00 */
[----:B--2---:R-:W-:Y:S02]  /*12520*/  HMMA.16816.F32.BF16 R4, R24, R4, R8 ;  /* 0x000000041804723c */ /* 0x004fe40000041808 */
[----:B------:R-:W2:Y:S11]  /*12530*/  LDL.LU.64 R8, [R1+0x1e48] ;  /* 0x001e480001087983 */ /* 0x000eb60000300a00 */
[----:B------:R-:W-:Y:S10]  /*12540*/  @!UPT UIADD3 URZ, URZ, URZ, URZ ;  /* 0x0000003f3f3ff290 */ /* 0x000ff4000fffe03f */
[----:B------:R-:W-:Y:S04]  /*12550*/  STL.64 [R1+0x810], R4 ;  /* 0x0008100401007387 */ /* 0x000fe80000100a00 */
[----:B------:R0:W-:Y:S04]  /*12560*/  STL.64 [R1+0x818], R6 ;  /* 0x0008180601007387 */ /* 0x0001e80000100a00 */
[----:B0-----:R-:W2:Y:S04]  /*12570*/  LDL.LU.64 R6, [R1+0x1e40] ;  /* 0x001e400001067983 */ /* 0x001ea80000300a00 */
[----:B------:R-:W2:Y:S04]  /*12580*/  LDL.LU.64 R4, [R1+0x1e38] ;  /* 0x001e380001047983 */ /* 0x000ea80000300a00 */
[----:B------:R-:W-:Y:S04]  /*12590*/  STL.64 [R1+0x1df0], R26 ;  /* 0x001df01a01007387 */ /* 0x000fe80000100a00 */
[----:B------:R0:W-:Y:S04]  /*125a0*/  STL.64 [R1+0x1de8], R24 ;  /* 0x001de81801007387 */ /* 0x0001e80000100a00 */
[----:B0-----:R-:W4:Y:S04]  /*125b0*/  LDL.LU.64 R24, [R1+0xa40] ;  /* 0x000a400001187983 */ /* 0x001f280000300a00 */
[----:B------:R-:W4:Y:S01]  /*125c0*/  LDL.LU.64 R26, [R1+0xa48] ;  /* 0x000a4800011a7983 */ /* 0x000f220000300a00 */
[----:B--2---:R-:W-:Y:S11]  /*125d0*/  HMMA.16816.F32.BF16 R16, R4, R8, R16 ;  /* 0x000000080410723c */ /* 0x004ff60000041810 */
[----:B------:R-:W-:Y:S11]  /*125e0*/  @!UPT UIADD3 URZ, URZ, URZ, URZ ;  /* 0x0000003f3f3ff290 */ /* 0x000ff6000fffe03f */
[----:B------:R-:W-:Y:S01]  /*125f0*/  @!UPT UIADD3 URZ, URZ, URZ, URZ ;  /* 0x0000003f3f3ff290 */ /* 0x000fe2000fffe03f */
[----:B------:R0:W-:Y:S04]  /*12600*/  STL.64 [R1+0x350], R16 ;  /* 0x0003501001007387 */ /* 0x0001e80000100a00 */
[----:B------:R1:W-:Y:S01]  /*12610*/  STL.64 [R1+0x358], R18 ;  /* 0x0003581201007387 */ /* 0x0003e20000100a00 */
[----:B0-----:R-:W-:Y:S02]  /*12620*/  IMAD.MOV.U32 R17, RZ, RZ, R6 ;  /* 0x000000ffff117224 */ /* 0x001fe400078e0006 */
[----:B------:R-:W-:Y:S02]  /*12630*/  IMAD.MOV.U32 R16, RZ, RZ, R7 ;  /* 0x000000ffff107224 */ /* 0x000fe400078e0007 */
[----:B-1----:R-:W-:Y:S01]  /*12640*/  IMAD.MOV.U32 R19, RZ, RZ, R4 ;  /* 0x000000ffff137224 */ /* 0x002fe200078e0004 */
[----:B------:R-:W3:Y:S01]  /*12650*/  LDL.LU.64 R6, [R1+0x1e30] ;  /* 0x001e300001067983 */ /* 0x000ee20000300a00 */
[----:B------:R-:W-:-:S03]  /*12660*/  IMAD.MOV.U32 R18, RZ, RZ, R5 ;  /* 0x000000ffff127224 */ /* 0x000fc600078e0005 */
[----:B------:R-:W3:Y:S02]  /*12670*/  LDL.LU.64 R4, [R1+0x1e28] ;  /* 0x001e280001047983 */ /* 0x000ee40000300a00 */
[-C--:B---3--:R-:W-:Y:S11]  /*12680*/  HMMA.16816.F32.BF16 R12, R4, R8.reuse, R12 ;  /* 0x00000008040c723c */ /* 0x088ff6000004180c */
        /* <DEDUP_REMOVED lines=8> */
[----:B0-----:R-:W4:Y:S04]  /*12710*/  LDL.64 R6, [R1+0x8] ;  /* 0x0000080001067983 */ /* 0x001f280000100a00 */
[----:B-1----:R-:W4:Y:S02]  /*12720*/  LDL.64 R4, [R1] ;  /* 0x0000000001047983 */ /* 0x002f240000100a00 */
[----:B----4-:R-:W-:Y:S11]  /*12730*/  HMMA.16816.F32.BF16 R24, R4, R8, R24 ;  /* 0x000000080418723c */ /* 0x010ff60000041818 */
[----:B------:R-:W-:Y:S11]  /*12740*/  @!UPT UIADD3 URZ, URZ, URZ, URZ ;  /* 0x0000003f3f3ff290 */ /* 0x000ff6000fffe03f */
[----:B------:R-:W-:Y:S01]  /*12750*/  @!UPT UIADD3 URZ, URZ, URZ, URZ ;  /* 0x0000003f3f3ff290 */ /* 0x000fe2000fffe03f */
[----:B------:R-:W-:Y:S04]  /*12760*/  STL.64 [R1+0x2c0], R24 ;  /* 0x0002c01801007387 */ /* 0x000fe80000100a00 */
[----:B------:R0:W-:Y:S04]  /*12770*/  STL.64 [R1+0x2c8], R26 ;  /* 0x0002c81a01007387 */ /* 0x0001e80000100a00 */
[----:B------:R-:W2:Y:S01]  /*12780*/  LDL.LU.64 R10, [R1+0x1e20] ;  /* 0x001e2000010a7983 */ /* 0x000ea20000300a00 */
[----:B0-----:R-:W-:Y:S02]  /*12790*/  IMAD.MOV.U32 R27, RZ, RZ, R8 ;  /* 0x000000ffff1b7224 */ /* 0x001fe400078e0008 */
[----:B------:R-:W-:-:S02]  /*127a0*/  IMAD.MOV.U32 R26, RZ, RZ, R9 ;  /* 0x000000ffff1a7224 */ /* 0x000fc400078e0009 */
[----:B------:R-:W2:Y:S01]  /*127b0*/  LDL.LU.64 R8, [R1+0x1e18] ;  /* 0x001e180001087983 */ /* 0x000ea20000300a00 */
[----:B------:R-:W-:Y:S02]  /*127c0*/  IMAD.MOV.U32 R2, RZ, RZ, R6 ;  /* 0x000000ffff027224 */ /* 0x000fe400078e0006 */
[----:B------:R-:W-:Y:S02]  /*127d0*/  IMAD.MOV.U32 R0, RZ, RZ, R7 ;  /* 0x000000ffff007224 */ /* 0x000fe400078e0007 */
[----:B------:R-:W-:Y:S02]  /*127e0*/  IMAD.MOV.U32 R25, RZ, RZ, R4 ;  /* 0x000000ffff197224 */ /* 0x000fe400078e0004 */
[----:B------:R-:W-:Y:S02]  /*127f0*/  IMAD.MOV.U32 R24, RZ, RZ, R5 ;  /* 0x000000ffff187224 */ /* 0x000fe400078e0005 */
[----:B------:R-:W-:Y:S02]  /*12800*/  IMAD.MOV.U32 R6, RZ, RZ, R17 ;  /* 0x000000ffff067224 */ /* 0x000fe400078e0011 */
[----:B------:R-:W-:-:S02]  /*12810*/  IMAD.MOV.U32 R7, RZ, RZ, R16 ;  /* 0x000000ffff077224 */ /* 0x000fc400078e0010 */
[----:B------:R-:W-:Y:S01]  /*12820*/  IMAD.MOV.U32 R4, RZ, RZ, R19 ;  /* 0x000000ffff047224 */ /* 0x000fe200078e0013 */
[----:B------:R-:W3:Y:S01]  /*12830*/  LDL.LU.64 R16, [R1+0x4b0] ;  /* 0x0004b00001107983 */ /* 0x000ee20000300a00 */
[----:B------:R-:W-:-:S03]  /*12840*/  IMAD.MOV.U32 R5, RZ, RZ, R18 ;  /* 0x000000ffff057224 */ /* 0x000fc600078e0012 */
[----:B------:R-:W3:Y:S04]  /*12850*/  LDL.LU.64 R18, [R1+0x4b8] ;  /* 0x0004b80001127983 */ /* 0x000ee80000300a00 */
        /* <DEDUP_REMOVED lines=10> */
[----:B------:R-:W3:Y:S04]  /*12900*/  LDL.LU.64 R12, [R1+0x1e08] ;  /* 0x001e0800010c7983 */ /* 0x000ee80000300a00 */
        /* <DEDUP_REMOVED lines=20> */
[----:B------:R4:W-:Y:S01]  /*12a50*/  STL.64 [R1+0x1d78], R12 ;  /* 0x001d780c01007387 */ /* 0x0009e20000100a00 */
[-C--:B--2---:R-:W-:Y:S08]  /*12a60*/  HMMA.16816.F32.BF16 R24, R20, R4.reuse, R24 ;  /* 0x000000041418723c */ /* 0x084ff00000041818 */
[-C--:B----4-:R-:W-:Y:S01]  /*12a70*/  HMMA.16816.F32.BF16 R12, R16, R4.reuse, R8 ;  /* 0x00000004100c723c */ /* 0x090fe20000041808 */
[----:B------:R-:W2:Y:S04]  /*12a80*/  LDL.LU.64 R8, [R1+0x420] ;  /* 0x0004200001087983 */ /* 0x000ea80000300a00 */
[----:B------:R-:W3:Y:S11]  /*12a90*/  LDL.LU.64 R10, [R1+0x428] ;  /* 0x00042800010a7983 */ /* 0x000ef60000300a00 */
[----:B------:R-:W-:Y:S07]  /*12aa0*/  @!UPT UIADD3 URZ, URZ, URZ, URZ ;  /* 0x0000003f3f3ff290 */ /* 0x000fee000fffe03f */
[----:B------:R-:W-:Y:S04]  /*12ab0*/  STL.64 [R1+0x720], R12 ;  /* 0x0007200c01007387 */ /* 0x000fe80000100a00 */
[----:B------:R-:W-:Y:S04]  /*12ac0*/  STL.64 [R1+0x728], R14 ;  /* 0x0007280e01007387 */ /* 0x000fe80000100a00 */
[----:B---3--:R-:W-:Y:S04]  /*12ad0*/  STL.64 [R1+0x1dd0], R10 ;  /* 0x001dd00a01007387 */ /* 0x008fe80000100a00 */
[----:B--2---:R0:W-:Y:S04]  /*12ae0*/  STL.64 [R1+0x1dc8], R8 ;  /* 0x001dc80801007387 */ /* 0x0041e80000100a00 */
[----:B0-----:R-:W2:Y:S04]  /*12af0*/  LDL.LU.64 R8, [R1+0xbf0] ;  /* 0x000bf00001087983 */ /* 0x001ea80000300a00 */
[----:B------:R-:W2:Y:S04]  /*12b00*/  LDL.LU.64 R10, [R1+0xbf8] ;  /* 0x000bf800010a7983 */ /* 0x000ea80000300a00 */
        /* <DEDUP_REMOVED lines=8> */
[----:B0-----:R-:W2:Y:S04]  /*12b90*/  LDL.LU.64 R26, [R1+0x1df0] ;  /* 0x001df000011a7983 */ /* 0x001ea80000300a00 */
[----:B------:R-:W2:Y:S04]  /*12ba0*/  LDL.LU.64 R24, [R1+0x1de8] ;  /* 0x001de80001187983 */ /* 0x000ea80000300a00 */
[----:B------:R-:W-:Y:S04]  /*12bb0*/  STL.64 [R1+0x1d70], R22 ;  /* 0x001d701601007387 */ /* 0x000fe80000100a00 */
[----:B------:R0:W-:Y:S04]  /*12bc0*/  STL.64 [R1+0x1d68], R20 ;  /* 0x001d681401007387 */ /* 0x0001e80000100a00 */
[----:B0-----:R-:W2:Y:S04]  /*12bd0*/  LDL.LU.64 R20, [R1+0x240] ;  /* 0x0002400001147983 */ /* 0x001ea80000300a00 */
[----:B------:R-:W2:Y:S02]  /*12be0*/  LDL.LU.64 R22, [R1+0x248] ;  /* 0x0002480001167983 */ /* 0x000ea40000300a00 */
[----:B--2---:R-:W-:Y:S02]  /*12bf0*/  HMMA.16816.F32.BF16 R4, R24, R4, R20 ;  /* 0x000000041804723c */ /* 0x004fe40000041814 */
[----:B------:R-:W-:Y:S11]  /*12c00*/  LDSM.16.M88.4 R20, [R3+0x6000] ;  /* 0x006000000314783b */ /* 0x000ff60000000200 */
[----:B------:R-:W-:Y:S10]  /*12c10*/  @!UPT UIADD3 URZ, URZ, URZ, URZ ;  /* 0x0000003f3f3ff290 */ /* 0x000ff4000fffe03f */
[----:B------:R-:W-:Y:S04]  /*12c20*/  STL.64 [R1+0x800], R4 ;  /* 0x0008000401007387 */ /* 0x000fe80000100a00 */
[----:B------:R-:W-:Y:S04]  /*12c30*/  STL.64 [R1+0x808], R6 ;  /* 0x0008080601007387 */ /* 0x000fe80000100a00 */
[----:B------:R-:W0:Y:S04]  /*12c40*/  LDSM.16.M88.4 R4, [R3+0x6400] ;  /* 0x006400000304783b */ /* 0x000e280000000200 */
[----:B0-----:R-:W-:Y:S04]  /*12c50*/  STL.64 [R1+0x80], R4 ;  /* 0x0000800401007387 */ /* 0x001fe80000100a00 */
[----:B------:R-:W-:Y:S04]  /*12c60*/  STL.64 [R1+0x88], R6 ;  /* 0x0000880601007387 */ /* 0x000fe80000100a00 */
[----:B------:R-:W0:Y:S04]  /*12c70*/  LDSM.16.M88.4 R4, [R3+0x6800] ;  /* 0x006800000304783b */ /* 0x000e280000000200 */
[----:B0-----:R-:W-:Y:S04]  /*12c80*/  STL.64 [R1+0x70], R4 ;  /* 0x0000700401007387 */ /* 0x001fe80000100a00 */
[----:B------:R-:W-:Y:S04]  /*12c90*/  STL.64 [R1+0x78], R6 ;  /* 0x0000780601007387 */ /* 0x000fe80000100a00 */
[----:B------:R-:W0:Y:S04]  /*12ca0*/  LDSM.16.M88.4 R4, [R3+0x6c00] ;  /* 0x006c00000304783b */ /* 0x000e280000000200 */
[----:B0-----:R-:W-:Y:S04]  /*12cb0*/  STL.64 [R1+0x60], R4 ;  /* 0x0000600401007387 */ /* 0x001fe80000100a00 */
[----:B------:R0:W-:Y:S04]  /*12cc0*/  STL.64 [R1+0x68], R6 ;  /* 0x0000680601007387 */ /* 0x0001e80000100a00 */
[----:B0-----:R-:W2:Y:S04]  /*12cd0*/  LDL.LU.64 R6, [R1+0x1de0] ;  /* 0x001de00001067983 */ /* 0x001ea80000300a00 */
[----:B------:R-:W2:Y:S04]  /*12ce0*/  LDL.LU.64 R4, [R1+0x1dd8] ;  /* 0x001dd80001047983 */ /* 0x000ea80000300a00 */
[----:B------:R-:W-:Y:S01]  /*12cf0*/  STL.64 [R1+0x98], R22 ;  /* 0x0000981601007387 */ /* 0x000fe20000100a00 */
        /* <DEDUP_REMOVED lines=19> */
[----:B---3--:R-:W-:Y:S03]  /*12e30*/  HMMA.16816.F32.BF16 R8, R8, R20, R16 ;  /* 0x000000140808723c */ /* 0x008fe60000041810 */
        /* <DEDUP_REMOVED lines=22> */
[----:B----4-:R-:W-:Y:S04]  /*12fa0*/  STL.64 [R1+0x1d28], R10 ;  /* 0x001d280a01007387 */ /* 0x010fe80000100a00 */
[----:B--2---:R0:W-:Y:S04]  /*12fb0*/  STL.64 [R1+0x1d20], R8 ;  /* 0x001d200801007387 */ /* 0x0041e80000100a00 */
[----:B0-----:R-:W2:Y:S04]  /*12fc0*/  LDL.LU.64 R8, [R1+0x80] ;  /* 0x0000800001087983 */ /* 0x001ea80000300a00 */
[----:B--2---:R0:W-:Y:S02]  /*12fd0*/  STL.64 [R1+0x1d50], R8 ;  /* 0x001d500801007387 */ /* 0x0041e40000100a00 */
[----:B0-----:R-:W-:-:S02]  /*12fe0*/  IMAD.MOV.U32 R8, RZ, RZ, R2 ;  /* 0x000000ffff087224 */ /* 0x001fc400078e0002 */
[----:B------:R-:W-:-:S07]  /*12ff0*/  IMAD.MOV.U32 R9, RZ, RZ, R0 ;  /* 0x000000ffff097224 */ /* 0x000fce00078e0000 */
[-C--:B------:R-:W-:Y:S11]  /*13000*/  HMMA.16816.F32.BF16 R4, R12, R8.reuse, R4 ;  /* 0x000000080c04723c */ /* 0x080ff60000041804 */
        /* <DEDUP_REMOVED lines=11> */
[----:B------:R-:W-:Y:S04]  /*130c0*/  STL.64 [R1+0x1d10], R14 ;  /* 0x001d100e01007387 */ /* 0x000fe80000100a00 */
[----:B------:R0:W-:Y:S04]  /*130d0*/  STL.64 [R1+0x1d08], R12 ;  /* 0x001d080c01007387 */ /* 0x0001e80000100a00 */
[----:B0-----:R-:W3:Y:S04]  /*130e0*/  LDL.LU.64 R12, [R1+0x8f0] ;  /* 0x0008f000010c7983 */ /* 0x001ee80000300a00 */
[----:B------:R-:W3:Y:S04]  /*130f0*/  LDL.LU.64 R14, [R1+0x8f8] ;  /* 0x0008f800010e7983 */ /* 0x000ee80000300a00 */
[----:B------:R-:W-:Y:S04]  /*13100*/  STL.64 [R1+0x710], R20 ;  /* 0x0007101401007387 */ /* 0x000fe80000100a00 */
[----:B------:R0:W-:Y:S04]  /*13110*/  STL.64 [R1+0x718], R22 ;  /* 0x0007181601007387 */ /* 0x0001e80000100a00 */
[----:B0-----:R-:W3:Y:S04]  /*13120*/  LDL.LU.64 R22, [R1+0x1d70] ;  /* 0x001d700001167983 */ /* 0x001ee80000300a00 */
[----:B------:R-:W3:Y:S04]  /*13130*/  LDL.LU.64 R20, [R1+0x1d68] ;  /* 0x001d680001147983 */ /* 0x000ee80000300a00 */
[----:B------:R-:W-:Y:S01]  /*13140*/  STL [R1+0x1d18], R19 ;  /* 0x001d181301007387 */ /* 0x000fe20000100800 */
[-C--:B---3--:R-:W-:Y:S11]  /*13150*/  HMMA.16816.F32.BF16 R12, R20, R8.reuse, R12 ;  /* 0x00000008140c723c */ /* 0x088ff6000004180c */
[----:B------:R-:W-:Y:S11]  /*13160*/  @!UPT UIADD3 URZ, URZ, URZ, URZ ;  /* 0x0000003f3f3ff290 */ /* 0x000ff6000fffe03f */
[----:B------:R-:W-:Y:S01]  /*13170*/  @!UPT UIADD3 URZ, URZ, URZ, URZ ;  /* 0x0000003f3f3ff290 */ /* 0x000fe2000fffe03f */
[----:B------:R0:W-:Y:S04]  /*13180*/  STL.64 [R1+0x420], R12 ;  /* 0x0004200c01007387 */ /* 0x0001e80000100a00 */
[----:B------:R1:W-:Y:S04]  /*13190*/  STL.64 [R1+0x428], R14 ;  /* 0x0004280e01007387 */ /* 0x0003e80000100a00 */
[----:B0-----:R-:W3:Y:S04]  /*131a0*/  LDL.LU.64 R12, [R1+0xa60] ;  /* 0x000a6000010c7983 */ /* 0x001ee80000300a00 */
[----:B-1----:R-:W4:Y:S01]  /*131b0*/  LDL.LU.64 R14, [R1+0xa68] ;  /* 0x000a6800010e7983 */ /* 0x002f220000300a00 */
[----:B--2---:R-:W-:Y:S03]  /*131c0*/  HMMA.16816.F32.BF16 R8, R24, R8, R4 ;  /* 0x000000081808723c */ /* 0x004fe60000041804 */
[----:B----4-:R-:W-:Y:S04]  /*131d0*/  STL.64 [R1+0x1d38], R14 ;  /* 0x001d380e01007387 */ /* 0x010fe80000100a00 */
[----:B---3--:R0:W-:Y:S04]  /*131e0*/  STL.64 [R1+0x1d30], R12 ;  /* 0x001d300c01007387 */ /* 0x0081e80000100a00 */
[----:B0-----:R-:W2:Y:S04]  /*131f0*/  LDL.LU.64 R12, [R1+0x630] ;  /* 0x00063000010c7983 */ /* 0x001ea80000300a00 */
[----:B------:R-:W2:Y:S04]  /*13200*/  LDL.LU.64 R14, [R1+0x638] ;  /* 0x00063800010e7983 */ /* 0x000ea80000300a00 */
[----:B------:R0:W-:Y:S04]  /*13210*/  STL.64 [R1+0x1cf0], R22 ;  /* 0x001cf01601007387 */ /* 0x0001e80000100a00 */
[----:B------:R1:W-:Y:S04]  /*13220*/  STL.64 [R1+0x1ce8], R20 ;  /* 0x001ce81401007387 */ /* 0x0003e80000100a00 */
[----:B0-----:R-:W3:Y:S04]  /*13230*/  LDL.64 R22, [R1+0x18] ;  /* 0x0000180001167983 */ /* 0x001ee80000100a00 */
[----:B-1----:R-:W3:Y:S04]  /*13240*/  LDL.64 R20, [R1+0x10] ;  /* 0x0000100001147983 */ /* 0x002ee80000100a00 */
[----:B------:R-:W3:Y:S04]  /*13250*/  LDL.LU.64 R6, [R1+0x1d60] ;  /* 0x001d600001067983 */ /* 0x000ee80000300a00 */
[----:B------:R-:W3:Y:S04]  /*13260*/  LDL.LU.64 R4, [R1+0x1d58] ;  /* 0x001d580001047983 */ /* 0x000ee80000300a00 */
[----:B------:R0:W-:Y:S04]  /*13270*/  STL.64 [R1+0x860], R8 ;  /* 0x0008600801007387 */ /* 0x0001e80000100a00 */
[----:B------:R-:W-:Y:S04]  /*13280*/  STL.64 [R1+0x868], R10 ;  /* 0x0008680a01007387 */ /* 0x000fe80000100a00 */
[----:B0-----:R-:W3:Y:S02]  /*13290*/  LDL.LU.64 R8, [R1+0x1d50] ;  /* 0x001d500001087983 */ /* 0x001ee40000300a00 */
        /* <DEDUP_REMOVED lines=35> */
[-C--:B--2---:R-:W-:Y:S01]  /*134d0*/  HMMA.16816.F32.BF16 R12, R8, R4.reuse, R12 ;  /* 0x00000004080c723c */ /* 0x084fe2000004180c */
[----:B------:R-:W-:Y:S02]  /*134e0*/  IMAD.MOV.U32 R2, RZ, RZ, R10 ;  /* 0x000000ffff027224 */ /* 0x000fe400078e000a */
[----:B------:R-:W-:Y:S02]  /*134f0*/  IMAD.MOV.U32 R0, RZ, RZ, R11 ;  /* 0x000000ffff007224 */ /* 0x000fe400078e000b */
[----:B------:R-:W-:Y:S02]  /*13500*/  IMAD.MOV.U32 R6, RZ, RZ, R8 ;  /* 0x000000ffff067224 */ /* 0x000fe400078e0008 */
[----:B------:R-:W-:Y:S11]  /*13510*/  IMAD.MOV.U32 R3, RZ, RZ, R9 ;  /* 0x000000ffff037224 */ /* 0x000ff600078e0009 */
[----:B------:R-:W-:Y:S05]  /*13520*/  @!UPT UIADD3 URZ, URZ, URZ, URZ ;  /* 0x0000003f3f3ff290 */ /* 0x000fea000fffe03f */
[----:B------:R-:W-:Y:S04]  /*13530*/  STL.64 [R1+0x2a0], R12 ;  /* 0x0002a00c01007387 */ /* 0x000fe80000100a00 */
[----:B------:R0:W-:Y:S04]  /*13540*/  STL.64 [R1+0x2a8], R14 ;  /* 0x0002a80e01007387 */ /* 0x0001e80000100a00 */
[----:B0-----:R-:W2:Y:S04]  /*13550*/  LDL.LU.64 R14, [R1+0x1d10] ;  /* 0x001d1000010e7983 */ /* 0x001ea80000300a00 */
[----:B------:R-:W2:Y:S04]  /*13560*/  LDL.LU.64 R12, [R1+0x1d08] ;  /* 0x001d0800010c7983 */ /* 0x000ea80000300a00 */
[----:B------:R-:W3:Y:S04]  /*13570*/  LDL.LU.64 R10, [R1+0x1d00] ;  /* 0x001d0000010a7983 */ /* 0x000ee80000300a00 */
[----:B------:R-:W3:Y:S02]  /*13580*/  LDL.LU.64 R8, [R1+0x1cf8] ;  /* 0x001cf80001087983 */ /* 0x000ee40000300a00 */
[----:B---3--:R-:W-:Y:S11]  /*13590*/  HMMA.16816.F32.BF16 R20, R8, R4, R20 ;  /* 0x000000040814723c */ /* 0x008ff60000041814 */
[----:B------:R-:W-:Y:S11]  /*135a0*/  @!UPT UIADD3 URZ, URZ, URZ, URZ ;  /* 0x0000003f3f3ff290 */ /* 0x000ff6000fffe03f */
[----:B------:R-:W-:Y:S01]  /*135b0*/  @!UPT UIADD3 URZ, URZ, URZ, URZ ;  /* 0x0000003f3f3ff290 */ /* 0x000fe2000fffe03f */
        /* <DEDUP_REMOVED lines=20> */
[----:B-1----:R-:W3:Y:S01]  /*13700*/  LDL.LU.64 R10, [R1+0xbd8] ;  /* 0x000bd800010a7983 */ /* 0x002ee20000300a00 */
[-C--:B----4-:R-:W-:Y:S03]  /*13710*/  HMMA.16816.F32.BF16 R20, R16, R4.reuse, R20 ;  /* 0x000000041014723c */ /* 0x090fe60000041814 */
        /* <DEDUP_REMOVED lines=12> */
[----:B------:R-:W-:Y:S04]  /*137e0*/  STL.64 [R1+0x1c80], R18 ;  /* 0x001c801201007387 */ /* 0x000fe80000100a00 */
[----:B------:R0:W-:Y:S04]  /*137f0*/  STL.64 [R1+0x1c78], R16 ;  /* 0x001c781001007387 */ /* 0x0001e80000100a00 */
[----:B0-----:R-:W4:Y:S01]  /*13800*/  LDL.LU.64 R16, [R1+0x70] ;  /* 0x0000700001107983 */ /* 0x001f220000300a00 */
[-C--:B---3--:R-:W-:Y:S08]  /*13810*/  HMMA.16816.F32.BF16 R12, R20, R4.reuse, R12 ;  /* 0x00000004140c723c */ /* 0x088ff0000004180c */
        /* <DEDUP_REMOVED lines=20> */
[----:B----4-:R-:W-:Y:S03]  /*13960*/  HMMA.16816.F32.BF16 R4, R4, R16, R8 ;  /* 0x000000100404723c */ /* 0x010fe60000041808 */
[----:B------:R-:W2:Y:S04]  /*13970*/  LDL.LU.64 R10, [R1+0x1cc0] ;  /* 0x001cc000010a7983 */ /* 0x000ea80000300a00 */
[----:B------:R-:W2:Y:S11]  /*13980*/  LDL.LU.64 R8, [R1+0x1cb8] ;  /* 0x001cb80001087983 */ /* 0x000eb60000300a00 */
[----:B------:R-:W-:Y:S05]  /*13990*/  @!UPT UIADD3 URZ, URZ, URZ, URZ ;  /* 0x0000003f3f3ff290 */ /* 0x000fea000fffe03f */
        /* <DEDUP_REMOVED lines=13> */
[----:B------:R-:W-:Y:S04]  /*13a70*/  STL.64 [R1+0x1c40], R6 ;  /* 0x001c400601007387 */ /* 0x000fe80000100a00 */
[----:B------:R4:W-:Y:S04]  /*13a80*/  STL.64 [R1+0x1c38], R4 ;  /* 0x001c380401007387 */ /* 0x0009e80000100a00 */
[----:B0-----:R-:W3:Y:S04]  /*13a90*/  LDL.LU.64 R20, [R1+0x400] ;  /* 0x0004000001147983 */ /* 0x001ee80000300a00 */
[----:B-1----:R-:W3:Y:S01]  /*13aa0*/  LDL.LU.64 R22, [R1+0x408] ;  /* 0x0004080001167983 */ /* 0x002ee20000300a00 */
[----:B----4-:R-:W-:-:S02]  /*13ab0*/  IMAD.MOV.U32 R4, RZ, RZ, R2 ;  /* 0x000000ffff047224 */ /* 0x010fc400078e0002 */
[----:B------:R-:W-:-:S07]  /*13ac0*/  IMAD.MOV.U32 R5, RZ, RZ, R0 ;  /* 0x000000ffff057224 */ /* 0x000fce00078e0000 */
[-C--:B--2---:R-:W-:Y:S01]  /*13ad0*/  HMMA.16816.F32.BF16 R8, R8, R4.reuse, R12 ;  /* 0x000000040808723c */ /* 0x084fe2000004180c */
[----:B------:R-:W3:Y:S04]  /*13ae0*/  LDL.LU.64 R14, [R1+0x1ca0] ;  /* 0x001ca000010e7983 */ /* 0x000ee80000300a00 */
[----:B------:R-:W3:Y:S11]  /*13af0*/  LDL.LU.64 R12, [R1+0x1c98] ;  /* 0x001c9800010c7983 */ /* 0x000ef60000300a00 */
        /* <DEDUP_REMOVED lines=12> */
[----:B------:R-:W-:Y:S04]  /*13bc0*/  STL.64 [R1+0x1c30], R10 ;  /* 0x001c300a01007387 */ /* 0x000fe80000100a00 */
[----:B------:R0:W-:Y:S04]  /*13bd0*/  STL.64 [R1+0x1c28], R8 ;  /* 0x001c280801007387 */ /* 0x0001e80000100a00 */
[----:B0-----:R-:W4:Y:S04]  /*13be0*/  LDL.LU.64 R8, [R1] ;  /* 0x0000000001087983 */ /* 0x001f280000300a00 */
[----:B------:R-:W2:Y:S01]  /*13bf0*/  LDL.LU.64 R10, [R1+0x8] ;  /* 0x00000800010a7983 */ /* 0x000ea20000300a00 */
[-C--:B---3--:R-:W-:Y:S03]  /*13c00*/  HMMA.16816.F32.BF16 R16, R12, R4.reuse, R16 ;  /* 0x000000040c10723c */ /* 0x088fe60000041810 */
[----:B--2---:R-:W-:Y:S04]  /*13c10*/  STL.64 [R1+0x1c50], R10 ;  /* 0x001c500a01007387 */ /* 0x004fe80000100a00 */
[----:B----4-:R0:W-:Y:S04]  /*13c20*/  STL.64 [R1+0x1c48], R8 ;  /* 0x001c480801007387 */ /* 0x0101e80000100a00 */
        /* <DEDUP_REMOVED lines=8> */
[----:B0-----:R-:W4:Y:S01]  /*13cb0*/  LDL.LU.64 R12, [R1+0x60] ;  /* 0x00006000010c7983 */ /* 0x001f220000300a00 */
[-C--:B---3--:R-:W-:Y:S11]  /*13cc0*/  HMMA.16816.F32.BF16 R20, R16, R4.reuse, R20 ;  /* 0x000000041014723c */ /* 0x088ff60000041814 */
        /* <DEDUP_REMOVED lines=21> */
[----:B--2---:R-:W-:Y:S03]  /*13e20*/  HMMA.16816.F32.BF16 R4, R24, R4, R8 ;  /* 0x000000041804723c */ /* 0x004fe60000041808 */
[----:B------:R-:W2:Y:S04]  /*13e30*/  LDL.LU.64 R10, [R1+0x1c50] ;  /* 0x001c5000010a7983 */ /* 0x000ea80000300a00 */
[----:B------:R-:W2:Y:S11]  /*13e40*/  LDL.LU.64 R8, [R1+0x1c48] ;  /* 0x001c480001087983 */ /* 0x000eb60000300a00 */
[----:B------:R-:W-:Y:S05]  /*13e50*/  @!UPT UIADD3 URZ, URZ, URZ, URZ ;  /* 0x0000003f3f3ff290 */ /* 0x000fea000fffe03f */
[----:B------:R-:W-:Y:S04]  /*13e60*/  STL.64 [R1+0x890], R4 ;  /* 0x0008900401007387 */ /* 0x000fe80000100a00 */
[----:B------:R0:W-:Y:S04]  /*13e70*/  STL.64 [R1+0x898], R6 ;  /* 0x0008980601007387 */ /* 0x0001e80000100a00 */
[----:B0-----:R-:W4:Y:S04]  /*13e80*/  LDL.LU.64 R6, [R1+0x1c40] ;  /* 0x001c400001067983 */ /* 0x001f280000300a00 */
[----:B------:R-:W4:Y:S04]  /*13e90*/  LDL.LU.64 R4, [R1+0x1c38] ;  /* 0x001c380001047983 */ /* 0x000f280000300a00 */
[----:B------:R-:W-:Y:S04]  /*13ea0*/  STL [R1+0x1c04], R27 ;  /* 0x001c041b01007387 */ /* 0x000fe80000100800 */
[----:B------:R-:W-:Y:S04]  /*13eb0*/  STL [R1+0x1c20], R26 ;  /* 0x001c201a01007387 */ /* 0x000fe80000100800 */
[----:B------:R0:W-:Y:S04]  /*13ec0*/  STL.64 [R1+0x1c18], R24 ;  /* 0x001c181801007387 */ /* 0x0001e80000100a00 */
[----:B0-----:R-:W3:Y:S04]  /*13ed0*/  LDL.LU.64 R24, [R1+0xbc0] ;  /* 0x000bc00001187983 */ /* 0x001ee80000300a00 */
[----:B------:R-:W3:Y:S01]  /*13ee0*/  LDL.LU.64 R26, [R1+0xbc8] ;  /* 0x000bc800011a7983 */ /* 0x000ee20000300a00 */
[----:B------:R-:W-:-:S02]  /*13ef0*/  IMAD.MOV.U32 R29, RZ, RZ, R16 ;  /* 0x000000ffff1d7224 */ /* 0x000fc400078e0010 */
[----:B------:R-:W-:Y:S02]  /*13f00*/  IMAD.MOV.U32 R28, RZ, RZ, R17 ;  /* 0x000000ffff1c7224 */ /* 0x000fe400078e0011 */
[----:B------:R-:W-:Y:S02]  /*13f10*/  IMAD.MOV.U32 R3, RZ, RZ, R18 ;  /* 0x000000ffff037224 */ /* 0x000fe400078e0012 */
[----:B------:R-:W-:Y:S01]  /*13f20*/  IMAD.MOV.U32 R2, RZ, RZ, R19 ;  /* 0x000000ffff027224 */ /* 0x000fe200078e0013 */
[-C--:B----4-:R-:W-:Y:S08]  /*13f30*/  HMMA.16816.F32.BF16 R20, R4, R12.reuse, R20 ;  /* 0x0000000c0414723c */ /* 0x090ff00000041814 */
[-C--:B---3--:R-:W-:Y:S11]  /*13f40*/  HMMA.16816.F32.BF16 R24, R16, R12.reuse, R24 ;  /* 0x0000000c1018723c */ /* 0x088ff60000041818 */
[----:B------:R-:W-:Y:S11]  /*13f50*/  @!UPT UIADD3 URZ, URZ, URZ, URZ ;  /* 0x0000003f3f3ff290 */ /* 0x000ff6000fffe03f */
[----:B------:R-:W-:Y:S01]  /*13f60*/  @!UPT UIADD3 URZ, URZ, URZ, URZ ;  /* 0x0000003f3f3ff290 */ /* 0x000fe2000fffe03f */
[----:B------:R0:W-:Y:S04]  /*13f70*/  STL.64 [R1+0x220], R24 ;  /* 0x0002201801007387 */ /* 0x0001e80000100a00 */
[----:B------:R1:W-:Y:S04]  /*13f80*/  STL.64 [R1+0x228], R26 ;  /* 0x0002281a01007387 */ /* 0x0003e80000100a00 */
[----:B0-----:R-:W3:Y:S04]  /*13f90*/  LDL.LU.64 R24, [R1+0x540] ;  /* 0x0005400001187983 */ /* 0x001ee80000300a00 */
[----:B-1----:R-:W3:Y:S04]  /*13fa0*/  LDL.LU.64 R26, [R1+0x548] ;  /* 0x00054800011a7983 */ /* 0x002ee80000300a00 */
[----:B------:R-:W4:Y:S04]  /*13fb0*/  LDL.LU.64 R16, [R1+0xa20] ;  /* 0x000a200001107983 */ /* 0x000f280000300a00 */
[----:B------:R-:W4:Y:S04]  /*13fc0*/  LDL.LU.64 R18, [R1+0xa28] ;  /* 0x000a280001127983 */ /* 0x000f280000300a00 */
[----:B------:R0:W-:Y:S04]  /*13fd0*/  STL.64 [R1+0x5a0], R20 ;  /* 0x0005a01401007387 */ /* 0x0001e80000100a00 */
[----:B------:R1:W-:Y:S04]  /*13fe0*/  STL.64 [R1+0x5a8], R22 ;  /* 0x0005a81601007387 */ /* 0x0003e80000100a00 */
[----:B0-----:R-:W2:Y:S04]  /*13ff0*/  LDL.LU.64 R20, [R1+0x530] ;  /* 0x0005300001147983 */ /* 0x001ea80000300a00 */
[----:B-1----:R-:W2:Y:S04]  /*14000*/  LDL.LU.64 R22, [R1+0x538] ;  /* 0x0005380001167983 */ /* 0x002ea80000300a00 */
[----:B------:R-:W-:Y:S04]  /*14010*/  STL.64 [R1+0x1b98], R6 ;  /* 0x001b980601007387 */ /* 0x000fe80000100a00 */
[----:B------:R0:W-:Y:S04]  /*14020*/  STL.64 [R1+0x1b90], R4 ;  /* 0x001b900401007387 */ /* 0x0001e80000100a00 */
[----:B0-----:R-:W2:Y:S04]  /*14030*/  LDL.LU.64 R4, [R1+0xa80] ;  /* 0x000a800001047983 */ /* 0x001ea80000300a00 */
[----:B------:R-:W2:Y:S02]  /*14040*/  LDL.LU.64 R6, [R1+0xa88] ;  /* 0x000a880001067983 */ /* 0x000ea40000300a00 */
        /* <DEDUP_REMOVED lines=10> */
[----:B------:R-:W3:Y:S01]  /*140f0*/  LDL.LU.64 R8, [R1+0x1c28] ;  /* 0x001c280001087983 */ /* 0x000ee20000300a00 */
[----:B------:R-:W-:Y:S01]  /*14100*/  IMAD.MOV.U32 R0, RZ, RZ, R13 ;  /* 0x000000ffff007224 */ /* 0x000fe200078e000d */
[----:B---3--:R-:W-:Y:S11]  /*14110*/  HMMA.16816.F32.BF16 R24, R8, R12, R24 ;  /* 0x0000000c0818723c */ /* 0x008ff60000041818 */
[----:B------:R-:W-:Y:S11]  /*14120*/  @!UPT UIADD3 URZ, URZ, URZ, URZ ;  /* 0x0000003f3f3ff290 */ /* 0x000ff6000fffe03f */
[----:B------:R-:W-:Y:S01]  /*14130*/  @!UPT UIADD3 URZ, URZ, URZ, URZ ;  /* 0x0000003f3f3ff290 */ /* 0x000fe2000fffe03f */
[----:B------:R-:W-:Y:S04]  /*14140*/  STL.64 [R1+0x580], R24 ;  /* 0x0005801801007387 */ /* 0x000fe80000100a00 */
[----:B------:R0:W-:Y:S04]  /*14150*/  STL.64 [R1+0x588], R26 ;  /* 0x0005881a01007387 */ /* 0x0001e80000100a00 */
[----:B0-----:R-:W2:Y:S01]  /*14160*/  LDL.LU R26, [R1+0x1c20] ;  /* 0x001c2000011a7983 */ /* 0x001ea20000300800 */
[----:B------:R-:W-:-:S03]  /*14170*/  IMAD.MOV.U32 R27, RZ, RZ, R12 ;  /* 0x000000ffff1b7224 */ /* 0x000fc600078e000c */
[----:B------:R-:W2:Y:S04]  /*14180*/  LDL.LU.64 R24, [R1+0x1c18] ;  /* 0x001c180001187983 */ /* 0x000ea80000300a00 */
[----:B------:R-:W4:Y:S04]  /*14190*/  LDL.LU.64 R14, [R1+0x1c10] ;  /* 0x001c1000010e7983 */ /* 0x000f280000300a00 */
[----:B------:R-:W4:Y:S04]  /*141a0*/  LDL.LU.64 R12, [R1+0x1c08] ;  /* 0x001c0800010c7983 */ /* 0x000f280000300a00 */
[----:B------:R-:W-:Y:S04]  /*141b0*/  STL.64 [R1+0x1b18], R10 ;  /* 0x001b180a01007387 */ /* 0x000fe80000100a00 */
[----:B------:R0:W-:Y:S02]  /*141c0*/  STL.64 [R1+0x1b10], R8 ;  /* 0x001b100801007387 */ /* 0x0001e40000100a00 */
[----:B0-----:R-:W-:-:S02]  /*141d0*/  IMAD.MOV.U32 R8, RZ, RZ, R27 ;  /* 0x000000ffff087224 */ /* 0x001fc400078e001b */
[----:B------:R-:W-:Y:S01]  /*141e0*/  IMAD.MOV.U32 R9, RZ, RZ, R0 ;  /* 0x000000ffff097224 */ /* 0x000fe200078e0000 */
[----:B------:R-:W2:Y:S04]  /*141f0*/  LDL.LU R27, [R1+0x1c04] ;  /* 0x001c0400011b7983 */ /* 0x000ea80000300800 */
[----:B------:R-:W3:Y:S02]  /*14200*/  LDL.LU R0, [R1+0x1c00] ;  /* 0x001c000001007983 */ /* 0x000ee40000300800 */
        /* <DEDUP_REMOVED lines=16> */
[----:B0-----:R-:W4:Y:S04]  /*14310*/  LDL.LU.64 R22, [R1+0x1be8] ;  /* 0x001be80001167983 */ /* 0x001f280000300a00 */
[----:B------:R-:W3:Y:S04]  /*14320*/  LDL.LU.64 R20, [R1+0x1be0] ;  /* 0x001be00001147983 */ /* 0x000ee80000300a00 */
[----:B------:R-:W-:Y:S04]  /*14330*/  STL.64 [R1+0x1a98], R18 ;  /* 0x001a981201007387 */ /* 0x000fe80000100a00 */
[----:B------:R0:W-:Y:S04]  /*14340*/  STL.64 [R1+0x1a90], R16 ;  /* 0x001a901001007387 */ /* 0x0001e80000100a00 */
[----:B0-----:R-:W3:Y:S04]  /*14350*/  LDL.LU.64 R16, [R1+0x960] ;  /* 0x0009600001107983 */ /* 0x001ee80000300a00 */
[----:B------:R-:W3:Y:S01]  /*14360*/  LDL.LU.64 R18, [R1+0x968] ;  /* 0x0009680001127983 */ /* 0x000ee20000300a00 */
[-C--:B--2---:R-:W-:Y:S03]  /*14370*/  HMMA.16816.F32.BF16 R12, R24, R8.reuse, R12 ;  /* 0x00000008180c723c */ /* 0x084fe6000004180c */
[----:B----4-:R-:W-:Y:S04]  /*14380*/  STL.64 [R1+0x1a58], R22 ;  /* 0x001a581601007387 */ /* 0x010fe80000100a00 */
[----:B---3--:R0:W-:Y:S01]  /*14390*/  STL.64 [R1+0x1a50], R20 ;  /* 0x001a501401007387 */ /* 0x0081e20000100a00 */
[----:B------:R-:W-:Y:S11]  /*143a0*/  HMMA.16816.F32.BF16 R16, R20, R8, R16 ;  /* 0x000000081410723c */ /* 0x000ff60000041810 */
[----:B------:R-:W-:Y:S11]  /*143b0*/  @!UPT UIADD3 URZ, URZ, URZ, URZ ;  /* 0x0000003f3f3ff290 */ /* 0x000ff6000fffe03f */
[----:B------:R-:W-:Y:S01]  /*143c0*/  @!UPT UIADD3 URZ, URZ, URZ, URZ ;  /* 0x0000003f3f3ff290 */ /* 0x000fe2000fffe03f */
[----:B------:R-:W-:Y:S04]  /*143d0*/  STL.64 [R1+0x3c0], R16 ;  /* 0x0003c01001007387 */ /* 0x000fe80000100a00 */
[----:B------:R-:W-:Y:S04]  /*143e0*/  STL.64 [R1+0x3c8], R18 ;  /* 0x0003c81201007387 */ /* 0x000fe80000100a00 */
[----:B------:R-:W-:Y:S04]  /*143f0*/  STL.64 [R1+0x8b0], R12 ;  /* 0x0008b00c01007387 */ /* 0x000fe80000100a00 */
[----:B------:R-:W-:Y:S04]  /*14400*/  STL.64 [R1+0x8b8], R14 ;  /* 0x0008b80e01007387 */ /* 0x000fe80000100a00 */
[----:B0-----:R-:W2:Y:S04]  /*14410*/  LDL.LU.64 R20, [R1+0x950] ;  /* 0x0009500001147983 */ /* 0x001ea80000300a00 */
[----:B------:R-:W3:Y:S01]  /*14420*/  LDL.LU.64 R22, [R1+0x958] ;  /* 0x0009580001167983 */ /* 0x000ee20000300a00 */
[----:B------:R-:W-:-:S02]  /*14430*/  IMAD.MOV.U32 R10, RZ, RZ, R5 ;  /* 0x000000ffff0a7224 */ /* 0x000fc400078e0005 */
[----:B------:R-:W-:Y:S02]  /*14440*/  IMAD.MOV.U32 R11, RZ, RZ, R4 ;  /* 0x000000ffff0b7224 */ /* 0x000fe400078e0004 */
[----:B------:R-:W-:Y:S02]  /*14450*/  IMAD.MOV.U32 R8, RZ, RZ, R7 ;  /* 0x000000ffff087224 */ /* 0x000fe400078e0007 */
[----:B------:R-:W-:Y:S01]  /*14460*/  IMAD.MOV.U32 R9, RZ, RZ, R6 ;  /* 0x000000ffff097224 */ /* 0x000fe200078e0006 */
[----:B---3--:R-:W-:Y:S04]  /*14470*/  STL.64 [R1+0x1ba8], R22 ;  /* 0x001ba81601007387 */ /* 0x008fe80000100a00 */
[----:B--2---:R-:W-:Y:S04]  /*14480*/  STL.64 [R1+0x1ba0], R20 ;  /* 0x001ba01401007387 */ /* 0x004fe80000100a00 */
[----:B------:R-:W-:Y:S04]  /*14490*/  STL.64 [R1+0x1b68], R10 ;  /* 0x001b680a01007387 */ /* 0x000fe80000100a00 */
[----:B------:R-:W-:Y:S04]  /*144a0*/  STL.64 [R1+0x1b60], R8 ;  /* 0x001b600801007387 */ /* 0x000fe80000100a00 */
[----:B------:R-:W2:Y:S04]  /*144b0*/  LDL.LU.64 R4, [R1+0xb80] ;  /* 0x000b800001047983 */ /* 0x000ea80000300a00 */
[----:B------:R-:W3:Y:S04]  /*144c0*/  LDL.LU.64 R6, [R1+0xb88] ;  /* 0x000b880001067983 */ /* 0x000ee80000300a00 */
[----:B---3--:R-:W-:Y:S04]  /*144d0*/  STL.64 [R1+0x1bb8], R6 ;  /* 0x001bb80601007387 */ /* 0x008fe80000100a00 */
[----:B--2---:R0:W-:Y:S04]  /*144e0*/  STL.64 [R1+0x1bb0], R4 ;  /* 0x001bb00401007387 */ /* 0x0041e80000100a00 */
[----:B0-----:R-:W2:Y:S04]  /*144f0*/  LDL.LU.64 R4, [R1+0xb90] ;  /* 0x000b900001047983 */ /* 0x001ea80000300a00 */
[----:B------:R-:W3:Y:S04]  /*14500*/  LDL.LU.64 R6, [R1+0xb98] ;  /* 0x000b980001067983 */ /* 0x000ee80000300a00 */
[----:B---3--:R-:W-:Y:S04]  /*14510*/  STL.64 [R1+0x1bc8], R6 ;  /* 0x001bc80601007387 */ /* 0x008fe80000100a00 */
[----:B--2---:R0:W-:Y:S04]  /*14520*/  STL.64 [R1+0x1bc0], R4 ;  /* 0x001bc00401007387 */ /* 0x0041e80000100a00 */
[----:B0-----:R-:W2:Y:S04]  /*14530*/  LDL.LU.64 R4, [R1+0xba0] ;  /* 0x000ba00001047983 */ /* 0x001ea80000300a00 */
[----:B------:R-:W3:Y:S01]  /*14540*/  LDL.LU.64 R6, [R1+0xba8] ;  /* 0x000ba80001067983 */ /* 0x000ee20000300a00 */
[----:B------:R-:W-:-:S03]  /*14550*/  IMAD.MOV.U32 R10, RZ, RZ, R3 ;  /* 0x000000ffff0a7224 */ /* 0x000fc600078e0003 */
[----:B------:R-:W0:Y:S01]  /*14560*/  S2R R3, SR_TID.X ;  /* 0x0000000000037919 */ /* 0x000e220000002100 */
[----:B------:R-:W-:-:S03]  /*14570*/  IMAD.MOV.U32 R9, RZ, RZ, R28 ;  /* 0x000000ffff097224 */ /* 0x000fc600078e001c */
[----:B------:R-:W1:Y:S01]  /*14580*/  S2R R28, SR_TID.X ;  /* 0x00000000001c7919 */ /* 0x000e620000002100 */
[----:B------:R-:W-:Y:S02]  /*14590*/  IMAD.MOV.U32 R11, RZ, RZ, R2 ;  /* 0x000000ffff0b7224 */ /* 0x000fe400078e0002 */
[----:B------:R-:W-:Y:S02]  /*145a0*/  IMAD.MOV.U32 R8, RZ, RZ, R29 ;  /* 0x000000ffff087224 */ /* 0x000fe400078e001d */
[----:B0-----:R-:W-:Y:S01]  /*145b0*/  IMAD.SHL.U32 R2, R3, 0x8, RZ ;  /* 0x0000000803027824 */ /* 0x001fe200078e00ff */
[----:B-1----:R-:W-:-:S04]  /*145c0*/  LOP3.LUT R29, R28, 0x7, RZ, 0xc0, !PT ;  /* 0x000000071c1d7812 */ /* 0x002fc800078ec0ff */
[----:B------:R-:W-:Y:S01]  /*145d0*/  LOP3.LUT R2, R2, 0x30, RZ, 0xc0, !PT ;  /* 0x0000003002027812 */ /* 0x000fe200078ec0ff */
[C---:B------:R-:W-:Y:S02]  /*145e0*/  IMAD.SHL.U32 R3, R28.reuse, 0x10, RZ ;  /* 0x000000101c037824 */ /* 0x040fe400078e00ff */
[----:B------:R-:W-:Y:S02]  /*145f0*/  IMAD.SHL.U32 R28, R28, 0x2, RZ ;  /* 0x000000021c1c7824 */ /* 0x000fe400078e00ff */
[----:B------:R-:W-:Y:S01]  /*14600*/  IMAD R19, R29, 0x40, R2 ;  /* 0x000000401d137824 */ /* 0x000fe200078e0202 */
[----:B------:R-:W-:-:S04]  /*14610*/  LOP3.LUT R3, R3, 0x200, RZ, 0xc0, !PT ;  /* 0x0000020003037812 */ /* 0x000fc800078ec0ff */
[----:B------:R-:W-:Y:S01]  /*14620*/  LOP3.LUT R19, R19, 0x30, R28, 0x78, !PT ;  /* 0x0000003013137812 */ /* 0x000fe200078e781c */
[----:B---3--:R-:W-:Y:S04]  /*14630*/  STL.64 [R1+0x1bd8], R6 ;  /* 0x001bd80601007387 */ /* 0x008fe80000100a00 */
[----:B--2---:R0:W-:Y:S04]  /*14640*/  STL.64 [R1+0x1bd0], R4 ;  /* 0x001bd00401007387 */ /* 0x0041e80000100a00 */
[----:B0-----:R-:W2:Y:S04]  /*14650*/  LDL.LU.64 R4, [R1+0xbb0] ;  /* 0x000bb00001047983 */ /* 0x001ea80000300a00 */
[----:B------:R-:W2:Y:S01]  /*14660*/  LDL.LU.64 R6, [R1+0xbb8] ;  /* 0x000bb80001067983 */ /* 0x000ea20000300a00 */
[----:B------:R-:W-:-:S05]  /*14670*/  IMAD.IADD R19, R3, 0x1, R19 ;  /* 0x0000000103137824 */ /* 0x000fca00078e0213 */
[----:B------:R-:W0:Y:S04]  /*14680*/  LDSM.16.M88.4 R12, [R19+0x7000] ;  /* 0x00700000130c783b */ /* 0x000e280000000200 */
[----:B------:R-:W-:Y:S04]  /*14690*/  STL.64 [R1+0x1a28], R26 ;  /* 0x001a281a01007387 */ /* 0x000fe80000100a00 */
[----:B------:R-:W-:Y:S04]  /*146a0*/  STL.64 [R1+0x1a20], R24 ;  /* 0x001a201801007387 */ /* 0x000fe80000100a00 */
[----:B------:R-:W1:Y:S04]  /*146b0*/  LDSM.16.M88.4 R24, [R19+0x7400] ;  /* 0x007400001318783b */ /* 0x000e680000000200 */
[----:B------:R-:W3:Y:S04]  /*146c0*/  LDSM.16.M88.4 R20, [R19+0x7800] ;  /* 0x007800001314783b */ /* 0x000ee80000000200 */
[----:B------:R-:W4:Y:S04]  /*146d0*/  LDSM.16.M88.4 R16, [R19+0x7c00] ;  /* 0x007c00001310783b */ /* 0x000f280000000200 */
[----:B0-----:R-:W-:Y:S04]  /*146e0*/  STL.64 [R1+0x50], R12 ;  /* 0x0000500c01007387 */ /* 0x001fe80000100a00 */
[----:B------:R-:W-:Y:S04]  /*146f0*/  STL.64 [R1+0x58], R14 ;  /* 0x0000580e01007387 */ /* 0x000fe80000100a00 */
[----:B-1----:R-:W-:Y:S01]  /*14700*/  STL.64 [R1+0x48], R26 ;  /* 0x0000481a01007387 */ /* 0x002fe20000100a00 */
[C---:B--2---:R-:W-:Y:S11]  /*14710*/  HMMA.16816.F32.BF16 R4, R8.reuse, R12, R4 ;  /* 0x0000000c0804723c */ /* 0x044ff60000041804 */
[----:B------:R-:W-:Y:S11]  /*14720*/  @!UPT UIADD3 URZ, URZ, URZ, URZ ;  /* 0x0000003f3f3ff290 */ /* 0x000ff6000fffe03f */
[----:B------:R-:W-:Y:S01]  /*14730*/  @!UPT UIADD3 URZ, URZ, URZ, URZ ;  /* 0x0000003f3f3ff290 */ /* 0x000fe2000fffe03f */
[----:B------:R-:W-:Y:S04]  /*14740*/  STL.64 [R1+0x210], R4 ;  /* 0x0002100401007387 */ /* 0x000fe80000100a00 */
[----:B------:R0:W-:Y:S04]  /*14750*/  STL.64 [R1+0x218], R6 ;  /* 0x0002180601007387 */ /* 0x0001e80000100a00 */
[----:B0-----:R-:W2:Y:S04]  /*14760*/  LDL.LU.64 R6, [R1+0x1bd8] ;  /* 0x001bd80001067983 */ /* 0x001ea80000300a00 */
[----:B------:R-:W2:Y:S02]  /*14770*/  LDL.LU.64 R4, [R1+0x1bd0] ;  /* 0x001bd00001047983 */ /* 0x000ea40000300a00 */
[C---:B--2---:R-:W-:Y:S11]  /*14780*/  HMMA.16816.F32.BF16 R4, R8.reuse, R24, R4 ;  /* 0x000000180804723c */ /* 0x044ff60000041804 */
[----:B------:R-:W-:Y:S11]  /*14790*/  @!UPT UIADD3 URZ, URZ, URZ, URZ ;  /* 0x0000003f3f3ff290 */ /* 0x000ff6000fffe03f */
[----:B------:R-:W-:Y:S01]  /*147a0*/  @!UPT UIADD3 URZ, URZ, URZ, URZ ;  /* 0x0000003f3f3ff290 */ /* 0x000fe2000fffe03f */
[----:B------:R-:W-:Y:S04]  /*147b0*/  STL.64 [R1+0x200], R4 ;  /* 0x0002000401007387 */ /* 0x000fe80000100a00 */
[----:B------:R0:W-:Y:S04]  /*147c0*/  STL.64 [R1+0x208], R6 ;  /* 0x0002080601007387 */ /* 0x0001e80000100a00 */
[----:B0-----:R-:W2:Y:S04]  /*147d0*/  LDL.LU.64 R6, [R1+0x1bc8] ;  /* 0x001bc80001067983 */ /* 0x001ea80000300a00 */
[----:B------:R-:W2:Y:S04]  /*147e0*/  LDL.LU.64 R4, [R1+0x1bc0] ;  /* 0x001bc00001047983 */ /* 0x000ea80000300a00 */
[----:B---3--:R-:W-:Y:S04]  /*147f0*/  STL.64 [R1+0x30], R20 ;  /* 0x0000301401007387 */ /* 0x008fe80000100a00 */
[----:B------:R2:W-:Y:S02]  /*14800*/  STL.64 [R1+0x38], R22 ;  /* 0x0000381601007387 */ /* 0x0005e40000100a00 */
[C---:B--2---:R-:W-:Y:S02]  /*14810*/  HMMA.16816.F32.BF16 R20, R8.reuse, R20, R4 ;  /* 0x000000140814723c */ /* 0x044fe40000041804 */
[----:B------:R-:W2:Y:S04]  /*14820*/  LDL.LU.64 R6, [R1+0x1bb8] ;  /* 0x001bb80001067983 */ /* 0x000ea80000300a00 */
[----:B------:R-:W2:Y:S11]  /*14830*/  LDL.LU.64 R4, [R1+0x1bb0] ;  /* 0x001bb00001047983 */ /* 0x000eb60000300a00 */
[----:B------:R-:W-:Y:S06]  /*14840*/  @!UPT UIADD3 URZ, URZ, URZ, URZ ;  /* 0x0000003f3f3ff290 */ /* 0x000fec000fffe03f */
[----:B------:R-:W-:Y:S04]  /*14850*/  STL.64 [R1+0x1f0], R20 ;  /* 0x0001f01401007387 */ /* 0x000fe80000100a00 */
[----:B------:R0:W-:Y:S04]  /*14860*/  STL.64 [R1+0x1f8], R22 ;  /* 0x0001f81601007387 */ /* 0x0001e80000100a00 */
[----:B0-----:R-:W3:Y:S04]  /*14870*/  LDL.LU.64 R22, [R1+0x1ba8] ;  /* 0x001ba80001167983 */ /* 0x001ee80000300a00 */
[----:B------:R-:W3:Y:S04]  /*14880*/  LDL.LU.64 R20, [R1+0x1ba0] ;  /* 0x001ba00001147983 */ /* 0x000ee80000300a00 */
[----:B----4-:R-:W-:Y:S01]  /*14890*/  STL.64 [R1+0x28], R18 ;  /* 0x0000281201007387 */ /* 0x010fe20000100a00 */
[----:B--2---:R-:W-:Y:S03]  /*148a0*/  HMMA.16816.F32.BF16 R8, R8, R16, R4 ;  /* 0x000000100808723c */ /* 0x004fe60000041804 */
[----:B------:R-:W3:Y:S04]  /*148b0*/  LDL.LU.64 R6, [R1+0x1b98] ;  /* 0x001b980001067983 */ /* 0x000ee80000300a00 */
[----:B------:R-:W3:Y:S04]  /*148c0*/  LDL.LU.64 R4, [R1+0x1b90] ;  /* 0x001b900001047983 */ /* 0x000ee80000300a00 */
[----:B------:R0:W-:Y:S11]  /*148d0*/  STL.64 [R1+0x1b70], R16 ;  /* 0x001b701001007387 */ /* 0x0001f60000100a00 */
[----:B------:R-:W-:Y:S01]  /*148e0*/  @!UPT UIADD3 URZ, URZ, URZ, URZ ;  /* 0x0000003f3f3ff290 */ /* 0x000fe2000fffe03f */
[----:B------:R-:W-:Y:S04]  /*148f0*/  STL.64 [R1+0x1a0], R8 ;  /* 0x0001a00801007387 */ /* 0x000fe80000100a00 */
[----:B------:R3:W-:Y:S04]  /*14900*/  STL.64 [R1+0x1a8], R10 ;  /* 0x0001a80a01007387 */ /* 0x0007e80000100a00 */
[----:B0-----:R-:W2:Y:S01]  /*14910*/  LDL.LU.64 R16, [R1+0x30] ;  /* 0x0000300001107983 */ /* 0x001ea20000300a00 */
[----:B---3--:R-:W-:Y:S03]  /*14920*/  HMMA.16816.F32.BF16 R8, R4, R12, R20 ;  /* 0x0000000c0408723c */ /* 0x008fe60000041814 */
[----:B--2---:R0:W-:Y:S11]  /*14930*/  STL.64 [R1+0x1b88], R16 ;  /* 0x001b881001007387 */ /* 0x0041f60000100a00 */
[----:B------:R-:W-:Y:S09]  /*14940*/  @!UPT UIADD3 URZ, URZ, URZ, URZ ;  /* 0x0000003f3f3ff290 */ /* 0x000ff2000fffe03f */
[----:B------:R1:W-:Y:S04]  /*14950*/  STL.64 [R1+0x540], R8 ;  /* 0x0005400801007387 */ /* 0x0003e80000100a00 */
[----:B------:R2:W-:Y:S04]  /*14960*/  STL.64 [R1+0x548], R10 ;  /* 0x0005480a01007387 */ /* 0x0005e80000100a00 */
[----:B0-----:R-:W3:Y:S04]  /*14970*/  LDL.LU.64 R16, [R1+0x940] ;  /* 0x0009400001107983 */ /* 0x001ee80000300a00 */
[----:B------:R-:W3:Y:S04]  /*14980*/  LDL.LU.64 R18, [R1+0x948] ;  /* 0x0009480001127983 */ /* 0x000ee80000300a00 */
[----:B-1----:R-:W4:Y:S04]  /*14990*/  LDL.LU.64 R8, [R1+0x920] ;  /* 0x0009200001087983 */ /* 0x002f280000300a00 */
[----:B--2---:R-:W2:Y:S01]  /*149a0*/  LDL.LU.64 R10, [R1+0x928] ;  /* 0x00092800010a7983 */ /* 0x004ea20000300a00 */
[----:B------:R-:W-:-:S02]  /*149b0*/  IMAD.MOV.U32 R2, RZ, RZ, R14 ;  /* 0x000000ffff027224 */ /* 0x000fc400078e000e */
[----:B------:R-:W-:Y:S01]  /*149c0*/  IMAD.MOV.U32 R29, RZ, RZ, R15 ;  /* 0x000000ffff1d7224 */ /* 0x000fe200078e000f */
[----:B--2---:R-:W-:Y:S04]  /*149d0*/  STL.64 [R1+0x1b80], R10 ;  /* 0x001b800a01007387 */ /* 0x004fe80000100a00 */
[----:B----4-:R0:W-:Y:S04]  /*149e0*/  STL.64 [R1+0x1b78], R8 ;  /* 0x001b780801007387 */ /* 0x0101e80000100a00 */
[----:B0-----:R-:W2:Y:S04]  /*149f0*/  LDL.LU.64 R8, [R1+0x930] ;  /* 0x0009300001087983 */ /* 0x001ea80000300a00 */
[----:B------:R-:W2:Y:S04]  /*14a00*/  LDL.LU.64 R10, [R1+0x938] ;  /* 0x00093800010a7983 */ /* 0x000ea80000300a00 */
[----:B------:R-:W4:Y:S04]  /*14a10*/  LDL.LU.64 R12, [R1+0x990] ;  /* 0x00099000010c7983 */ /* 0x000f280000300a00 */
[----:B------:R-:W2:Y:S04]  /*14a20*/  LDL.LU.64 R14, [R1+0x998] ;  /* 0x00099800010e7983 */ /* 0x000ea80000300a00 */
[----:B--2---:R-:W-:Y:S04]  /*14a30*/  STL.64 [R1+0x1ae8], R14 ;  /* 0x001ae80e01007387 */ /* 0x004fe80000100a00 */
[----:B----4-:R0:W-:Y:S04]  /*14a40*/  STL.64 [R1+0x1ae0], R12 ;  /* 0x001ae00c01007387 */ /* 0x0101e80000100a00 */
[----:B0-----:R-:W2:Y:S04]  /*14a50*/  LDL.LU.64 R12, [R1+0x9a0] ;  /* 0x0009a000010c7983 */ /* 0x001ea80000300a00 */
[----:B------:R-:W4:Y:S04]  /*14a60*/  LDL.LU.64 R14, [R1+0x9a8] ;  /* 0x0009a800010e7983 */ /* 0x000f280000300a00 */
[----:B----4-:R-:W-:Y:S04]  /*14a70*/  STL.64 [R1+0x1af8], R14 ;  /* 0x001af80e01007387 */ /* 0x010fe80000100a00 */
[----:B--2---:R0:W-:Y:S04]  /*14a80*/  STL.64 [R1+0x1af0], R12 ;  /* 0x001af00c01007387 */ /* 0x0041e80000100a00 */
[----:B0-----:R-:W2:Y:S04]  /*14a90*/  LDL.64 R12, [R1+0x50] ;  /* 0x00005000010c7983 */ /* 0x001ea80000100a00 */
        /* <DEDUP_REMOVED lines=8> */
[----:B0-----:R-:W2:Y:S04]  /*14b20*/  LDL.LU.64 R20, [R1+0xb20] ;  /* 0x000b200001147983 */ /* 0x001ea80000300a00 */
[----:B------:R-:W4:Y:S04]  /*14b30*/  LDL.LU.64 R22, [R1+0xb28] ;  /* 0x000b280001167983 */ /* 0x000f280000300a00 */
[----:B----4-:R-:W-:Y:S04]  /*14b40*/  STL.64 [R1+0x1b38], R22 ;  /* 0x001b381601007387 */ /* 0x010fe80000100a00 */
[----:B--2---:R0:W-:Y:S04]  /*14b50*/  STL.64 [R1+0x1b30], R20 ;  /* 0x001b301401007387 */ /* 0x0041e80000100a00 */
[----:B0-----:R-:W2:Y:S04]  /*14b60*/  LDL.LU.64 R20, [R1+0xb40] ;  /* 0x000b400001147983 */ /* 0x001ea80000300a00 */
[----:B------:R-:W4:Y:S01]  /*14b70*/  LDL.LU.64 R22, [R1+0xb48] ;  /* 0x000b480001167983 */ /* 0x000f220000300a00 */
[C---:B---3--:R-:W-:Y:S03]  /*14b80*/  HMMA.16816.F32.BF16 R16, R4.reuse, R24, R16 ;  /* 0x000000180410723c */ /* 0x048fe60000041810 */
[----:B----4-:R-:W-:Y:S04]  /*14b90*/  STL.64 [R1+0x1b48], R22 ;  /* 0x001b481601007387 */ /* 0x010fe80000100a00 */
[----:B--2---:R0:W-:Y:S04]  /*14ba0*/  STL.64 [R1+0x1b40], R20 ;  /* 0x001b401401007387 */ /* 0x0041e80000100a00 */
[----:B0-----:R-:W2:Y:S04]  /*14bb0*/  LDL.LU.64 R20, [R1+0xb50] ;  /* 0x000b500001147983 */ /* 0x001ea80000300a00 */
[----:B------:R-:W3:Y:S04]  /*14bc0*/  LDL.LU.64 R22, [R1+0xb58] ;  /* 0x000b580001167983 */ /* 0x000ee80000300a00 */
[----:B---3--:R-:W-:Y:S04]  /*14bd0*/  STL.64 [R1+0x1b58], R22 ;  /* 0x001b581601007387 */ /* 0x008fe80000100a00 */
[----:B--2---:R0:W-:Y:S04]  /*14be0*/  STL.64 [R1+0x1b50], R20 ;  /* 0x001b501401007387 */ /* 0x0041e80000100a00 */
[----:B0-----:R-:W2:Y:S04]  /*14bf0*/  LDL.LU.64 R20, [R1+0xb60] ;  /* 0x000b600001147983 */ /* 0x001ea80000300a00 */
[----:B------:R-:W2:Y:S04]  /*14c00*/  LDL.LU.64 R22, [R1+0xb68] ;  /* 0x000b680001167983 */ /* 0x000ea80000300a00 */
[----:B------:R0:W-:Y:S04]  /*14c10*/  STL.64 [R1+0x530], R16 ;  /* 0x0005301001007387 */ /* 0x0001e80000100a00 */
[----:B------:R-:W-:Y:S04]  /*14c20*/  STL.64 [R1+0x538], R18 ;  /* 0x0005381201007387 */ /* 0x000fe80000100a00 */
[----:B0-----:R-:W3:Y:S02]  /*14c30*/  LDL.LU.64 R16, [R1+0x1b88] ;  /* 0x001b880001107983 */ /* 0x001ee40000300a00 */
[----:B---3--:R-:W-:Y:S01]  /*14c40*/  HMMA.16816.F32.BF16 R8, R4, R16, R8 ;  /* 0x000000100408723c */ /* 0x008fe20000041808 */
[----:B------:R-:W-:-:S02]  /*14c50*/  IMAD.MOV.U32 R15, RZ, RZ, R16 ;  /* 0x000000ffff0f7224 */ /* 0x000fc400078e0010 */
[----:B------:R-:W-:Y:S11]  /*14c60*/  IMAD.MOV.U32 R14, RZ, RZ, R17 ;  /* 0x000000ffff0e7224 */ /* 0x000ff600078e0011 */
[----:B------:R-:W-:Y:S09]  /*14c70*/  @!UPT UIADD3 URZ, URZ, URZ, URZ ;  /* 0x0000003f3f3ff290 */ /* 0x000ff2000fffe03f */
[----:B------:R-:W-:Y:S04]  /*14c80*/  STL.64 [R1+0x520], R8 ;  /* 0x0005200801007387 */ /* 0x000fe80000100a00 */
[----:B------:R0:W-:Y:S04]  /*14c90*/  STL.64 [R1+0x528], R10 ;  /* 0x0005280a01007387 */ /* 0x0001e80000100a00 */
[----:B0-----:R-:W3:Y:S04]  /*14ca0*/  LDL.LU.64 R10, [R1+0x1b80] ;  /* 0x001b8000010a7983 */ /* 0x001ee80000300a00 */
[----:B------:R-:W3:Y:S04]  /*14cb0*/  LDL.LU.64 R8, [R1+0x1b78] ;  /* 0x001b780001087983 */ /* 0x000ee80000300a00 */
[----:B------:R-:W3:Y:S02]  /*14cc0*/  LDL.LU.64 R16, [R1+0x1b70] ;  /* 0x001b700001107983 */ /* 0x000ee40000300a00 */
[----:B---3--:R-:W-:Y:S02]  /*14cd0*/  HMMA.16816.F32.BF16 R4, R4, R16, R8 ;  /* 0x000000100404723c */ /* 0x008fe40000041808 */
[----:B------:R-:W2:Y:S04]  /*14ce0*/  LDL.LU.64 R10, [R1+0x1b68] ;  /* 0x001b6800010a7983 */ /* 0x000ea80000300a00 */
[----:B------:R-:W2:Y:S11]  /*14cf0*/  LDL.LU.64 R8, [R1+0x1b60] ;  /* 0x001b600001087983 */ /* 0x000eb60000300a00 */
[----:B------:R-:W-:Y:S06]  /*14d00*/  @!UPT UIADD3 URZ, URZ, URZ, URZ ;  /* 0x0000003f3f3ff290 */ /* 0x000fec000fffe03f */
[----:B------:R-:W-:Y:S04]  /*14d10*/  STL.64 [R1+0x400], R4 ;  /* 0x0004000401007387 */ /* 0x000fe80000100a00 */
[----:B------:R-:W-:Y:S01]  /*14d20*/  STL.64 [R1+0x408], R6 ;  /* 0x0004080601007387 */ /* 0x000fe20000100a00 */
[C---:B--2---:R-:W-:Y:S11]  /*14d30*/  HMMA.16816.F32.BF16 R20, R8.reuse, R12, R20 ;  /* 0x0000000c0814723c */ /* 0x044ff60000041814 */
[----:B------:R-:W-:Y:S11]  /*14d40*/  @!UPT UIADD3 URZ, URZ, URZ, URZ ;  /* 0x0000003f3f3ff290 */ /* 0x000ff6000fffe03f */
[----:B------:R-:W-:Y:S01]  /*14d50*/  @!UPT UIADD3 URZ, URZ, URZ, URZ ;  /* 0x0000003f3f3ff290 */ /* 0x000fe2000fffe03f */
[----:B------:R-:W-:Y:S04]  /*14d60*/  STL.64 [R1+0x190], R20 ;  /* 0x0001901401007387 */ /* 0x000fe80000100a00 */
[----:B------:R0:W-:Y:S04]  /*14d70*/  STL.64 [R1+0x198], R22 ;  /* 0x0001981601007387 */ /* 0x0001e80000100a00 */
[----:B0-----:R-:W2:Y:S04]  /*14d80*/  LDL.LU.64 R22, [R1+0x1b58] ;  /* 0x001b580001167983 */ /* 0x001ea80000300a00 */
[----:B------:R-:W2:Y:S02]  /*14d90*/  LDL.LU.64 R20, [R1+0x1b50] ;  /* 0x001b500001147983 */ /* 0x000ea40000300a00 */
[----:B--2---:R-:W-:Y:S11]  /*14da0*/  HMMA.16816.F32.BF16 R20, R8, R24, R20 ;  /* 0x000000180814723c */ /* 0x004ff60000041814 */
[----:B------:R-:W-:Y:S11]  /*14db0*/  @!UPT UIADD3 URZ, URZ, URZ, URZ ;  /* 0x0000003f3f3ff290 */ /* 0x000ff6000fffe03f */
[----:B------:R-:W-:Y:S01]  /*14dc0*/  @!UPT UIADD3 URZ, URZ, URZ, URZ ;  /* 0x0000003f3f3ff290 */ /* 0x000fe2000fffe03f */
[----:B------:R-:W-:Y:S04]  /*14dd0*/  STL.64 [R1+0x180], R20 ;  /* 0x0001801401007387 */ /* 0x000fe80000100a00 */
[----:B------:R0:W-:Y:S04]  /*14de0*/  STL.64 [R1+0x188], R22 ;  /* 0x0001881601007387 */ /* 0x0001e80000100a00 */
[----:B0-----:R-:W2:Y:S04]  /*14df0*/  LDL.LU.64 R22, [R1+0x1b48] ;  /* 0x001b480001167983 */ /* 0x001ea80000300a00 */
[----:B------:R-:W2:Y:S01]  /*14e00*/  LDL.LU.64 R20, [R1+0x1b40] ;  /* 0x001b400001147983 */ /* 0x000ea20000300a00 */
[----:B------:R-:W-:-:S02]  /*14e10*/  IMAD.MOV.U32 R4, RZ, RZ, R15 ;  /* 0x000000ffff047224 */ /* 0x000fc400078e000f */
[----:B------:R-:W-:-:S07]  /*14e20*/  IMAD.MOV.U32 R5, RZ, RZ, R14 ;  /* 0x000000ffff057224 */ /* 0x000fce00078e000e */
[C---:B--2---:R-:W-:Y:S11]  /*14e30*/  HMMA.16816.F32.BF16 R20, R8.reuse, R4, R20 ;  /* 0x000000040814723c */ /* 0x044ff60000041814 */
[----:B------:R-:W-:Y:S11]  /*14e40*/  @!UPT UIADD3 URZ, URZ, URZ, URZ ;  /* 0x0000003f3f3ff290 */ /* 0x000ff6000fffe03f */
[----:B------:R-:W-:Y:S01]  /*14e50*/  @!UPT UIADD3 URZ, URZ, URZ, URZ ;  /* 0x0000003f3f3ff290 */ /* 0x000fe2000fffe03f */
[----:B------:R-:W-:Y:S04]  /*14e60*/  STL.64 [R1+0x170], R20 ;  /* 0x0001701401007387 */ /* 0x000fe80000100a00 */
[----:B------:R0:W-:Y:S04]  /*14e70*/  STL.64 [R1+0x178], R22 ;  /* 0x0001781601007387 */ /* 0x0001e80000100a00 */
[----:B0-----:R-:W2:Y:S04]  /*14e80*/  LDL.LU.64 R22, [R1+0x1b38] ;  /* 0x001b380001167983 */ /* 0x001ea80000300a00 */
[----:B------:R-:W2:Y:S02]  /*14e90*/  LDL.LU.64 R20, [R1+0x1b30] ;  /* 0x001b300001147983 */ /* 0x000ea40000300a00 */
[----:B--2---:R-:W-:Y:S02]  /*14ea0*/  HMMA.16816.F32.BF16 R8, R8, R16, R20 ;  /* 0x000000100808723c */ /* 0x004fe40000041814 */
[----:B------:R-:W2:Y:S04]  /*14eb0*/  LDL.LU.64 R22, [R1+0x1b28] ;  /* 0x001b280001167983 */ /* 0x000ea80000300a00 */
[----:B------:R-:W2:Y:S11]  /*14ec0*/  LDL.LU.64 R20, [R1+0x1b20] ;  /* 0x001b200001147983 */ /* 0x000eb60000300a00 */
[----:B------:R-:W-:Y:S06]  /*14ed0*/  @!UPT UIADD3 URZ, URZ, URZ, URZ ;  /* 0x0000003f3f3ff290 */ /* 0x000fec000fffe03f */
[----:B------:R-:W-:Y:S04]  /*14ee0*/  STL.64 [R1+0x130], R8 ;  /* 0x0001300801007387 */ /* 0x000fe80000100a00 */
[----:B------:R0:W-:Y:S04]  /*14ef0*/  STL.64 [R1+0x138], R10 ;  /* 0x0001380a01007387 */ /* 0x0001e80000100a00 */
[----:B0-----:R-:W2:Y:S04]  /*14f00*/  LDL.LU.64 R10, [R1+0x1b18] ;  /* 0x001b1800010a7983 */ /* 0x001ea80000300a00 */
[----:B------:R-:W2:Y:S01]  /*14f10*/  LDL.LU.64 R8, [R1+0x1b10] ;  /* 0x001b100001087983 */ /* 0x000ea20000300a00 */
[----:B------:R-:W-:-:S02]  /*14f20*/  IMAD.MOV.U32 R7, RZ, RZ, R12 ;  /* 0x000000ffff077224 */ /* 0x000fc400078e000c */
[----:B------:R-:W-:Y:S01]  /*14f30*/  IMAD.MOV.U32 R6, RZ, RZ, R13 ;  /* 0x000000ffff067224 */ /* 0x000fe200078e000d */
[C---:B--2---:R-:W-:Y:S11]  /*14f40*/  HMMA.16816.F32.BF16 R20, R8.reuse, R12, R20 ;  /* 0x0000000c0814723c */ /* 0x044ff60000041814 */
[----:B------:R-:W-:Y:S11]  /*14f50*/  @!UPT UIADD3 URZ, URZ, URZ, URZ ;  /* 0x0000003f3f3ff290 */ /* 0x000ff6000fffe03f */
[----:B------:R-:W-:Y:S01]  /*14f60*/  @!UPT UIADD3 URZ, URZ, URZ, URZ ;  /* 0x0000003f3f3ff290 */ /* 0x000fe2000fffe03f */
        /* <DEDUP_REMOVED lines=9> */
[----:B------:R-:W-:Y:S04]  /*15000*/  STL.64 [R1+0x280], R12 ;  /* 0x0002800c01007387 */ /* 0x000fe80000100a00 */
[----:B------:R0:W-:Y:S04]  /*15010*/  STL.64 [R1+0x288], R14 ;  /* 0x0002880e01007387 */ /* 0x0001e80000100a00 */
[----:B0-----:R-:W3:Y:S04]  /*15020*/  LDL.LU.64 R14, [R1+0x1ae8] ;  /* 0x001ae800010e7983 */ /* 0x001ee80000300a00 */
[----:B------:R-:W3:Y:S04]  /*15030*/  LDL.LU.64 R12, [R1+0x1ae0] ;  /* 0x001ae000010c7983 */ /* 0x000ee80000300a00 */
[----:B------:R0:W-:Y:S02]  /*15040*/  STL.64 [R1+0x1ab8], R24 ;  /* 0x001ab81801007387 */ /* 0x0001e40000100a00 */
[----:B0-----:R-:W-:-:S02]  /*15050*/  IMAD.MOV.U32 R24, RZ, RZ, R7 ;  /* 0x000000ffff187224 */ /* 0x001fc400078e0007 */
[----:B------:R-:W-:Y:S01]  /*15060*/  IMAD.MOV.U32 R25, RZ, RZ, R6 ;  /* 0x000000ffff197224 */ /* 0x000fe200078e0006 */
[C---:B---3--:R-:W-:Y:S11]  /*15070*/  HMMA.16816.F32.BF16 R12, R8.reuse, R4, R12 ;  /* 0x00000004080c723c */ /* 0x048ff6000004180c */
[----:B------:R-:W-:Y:S11]  /*15080*/  @!UPT UIADD3 URZ, URZ, URZ, URZ ;  /* 0x0000003f3f3ff290 */ /* 0x000ff6000fffe03f */
[----:B------:R-:W-:Y:S01]  /*15090*/  @!UPT UIADD3 URZ, URZ, URZ, URZ ;  /* 0x0000003f3f3ff290 */ /* 0x000fe2000fffe03f */
[----:B------:R-:W-:Y:S04]  /*150a0*/  STL.64 [R1+0x270], R12 ;  /* 0x0002700c01007387 */ /* 0x000fe80000100a00 */
[----:B------:R0:W-:Y:S04]  /*150b0*/  STL.64 [R1+0x278], R14 ;  /* 0x0002780e01007387 */ /* 0x0001e80000100a00 */
[----:B0-----:R-:W3:Y:S04]  /*150c0*/  LDL.LU.64 R14, [R1+0x1ad8] ;  /* 0x001ad800010e7983 */ /* 0x001ee80000300a00 */
[----:B------:R-:W3:Y:S04]  /*150d0*/  LDL.LU.64 R12, [R1+0x1ad0] ;  /* 0x001ad000010c7983 */ /* 0x000ee80000300a00 */
[----:B------:R2:W-:Y:S02]  /*150e0*/  STL.64 [R1+0x1ab0], R4 ;  /* 0x001ab00401007387 */ /* 0x0005e40000100a00 */
[----:B--2---:R-:W-:Y:S11]  /*150f0*/  HMMA.16816.F32.BF16 R4, R8, R16, R20 ;  /* 0x000000100804723c */ /* 0x004ff60000041814 */
[----:B------:R-:W-:Y:S11]  /*15100*/  @!UPT UIADD3 URZ, URZ, URZ, URZ ;  /* 0x0000003f3f3ff290 */ /* 0x000ff6000fffe03f */
[----:B------:R-:W-:Y:S01]  /*15110*/  @!UPT UIADD3 URZ, URZ, URZ, URZ ;  /* 0x0000003f3f3ff290 */ /* 0x000fe2000fffe03f */
[----:B------:R0:W-:Y:S04]  /*15120*/  STL.64 [R1+0x1c0], R4 ;  /* 0x0001c00401007387 */ /* 0x0001e80000100a00 */
[----:B------:R1:W-:Y:S04]  /*15130*/  STL.64 [R1+0x1c8], R6 ;  /* 0x0001c80601007387 */ /* 0x0003e80000100a00 */
[----:B0-----:R-:W2:Y:S04]  /*15140*/  LDL.LU.64 R4, [R1+0xb00] ;  /* 0x000b000001047983 */ /* 0x001ea80000300a00 */
[----:B-1----:R-:W4:Y:S01]  /*15150*/  LDL.LU.64 R6, [R1+0xb08] ;  /* 0x000b080001067983 */ /* 0x002f220000300a00 */
[----:B------:R-:W-:-:S02]  /*15160*/  IMAD.MOV.U32 R28, RZ, RZ, R26 ;  /* 0x000000ffff1c7224 */ /* 0x000fc400078e001a */
[----:B------:R-:W-:Y:S02]  /*15170*/  IMAD.MOV.U32 R3, RZ, RZ, R27 ;  /* 0x000000ffff037224 */ /* 0x000fe400078e001b */
[----:B------:R-:W-:Y:S02]  /*15180*/  IMAD.MOV.U32 R27, RZ, RZ, R16 ;  /* 0x000000ffff1b7224 */ /* 0x000fe400078e0010 */
[----:B------:R-:W-:Y:S01]  /*15190*/  IMAD.MOV.U32 R26, RZ, RZ, R17 ;  /* 0x000000ffff1a7224 */ /* 0x000fe200078e0011 */
[----:B----4-:R-:W-:Y:S04]  /*151a0*/  STL.64 [R1+0x1ac8], R6 ;  /* 0x001ac80601007387 */ /* 0x010fe80000100a00 */
[----:B--2---:R0:W-:Y:S04]  /*151b0*/  STL.64 [R1+0x1ac0], R4 ;  /* 0x001ac00401007387 */ /* 0x0041e80000100a00 */
[----:B0-----:R-:W3:Y:S04]  /*151c0*/  LDL.LU.64 R4, [R1+0xb10] ;  /* 0x000b100001047983 */ /* 0x001ee80000300a00 */
[----:B------:R-:W3:Y:S04]  /*151d0*/  LDL.LU.64 R6, [R1+0xb18] ;  /* 0x000b180001067983 */ /* 0x000ee80000300a00 */
[----:B------:R-:W2:Y:S04]  /*151e0*/  LDL.LU.64 R16, [R1+0xad0] ;  /* 0x000ad00001107983 */ /* 0x000ea80000300a00 */
[----:B------:R-:W4:Y:S04]  /*151f0*/  LDL.LU.64 R18, [R1+0xad8] ;  /* 0x000ad80001127983 */ /* 0x000f280000300a00 */
[----:B----4-:R-:W-:Y:S04]  /*15200*/  STL.64 [R1+0x1aa8], R18 ;  /* 0x001aa81201007387 */ /* 0x010fe80000100a00 */
[----:B--2---:R0:W-:Y:S04]  /*15210*/  STL.64 [R1+0x1aa0], R16 ;  /* 0x001aa01001007387 */ /* 0x0041e80000100a00 */
[----:B0-----:R-:W2:Y:S04]  /*15220*/  LDL.LU.64 R16, [R1+0xaf0] ;  /* 0x000af00001107983 */ /* 0x001ea80000300a00 */
[----:B------:R-:W2:Y:S04]  /*15230*/  LDL.LU.64 R18, [R1+0xaf8] ;  /* 0x000af80001127983 */ /* 0x000ea80000300a00 */
[----:B------:R-:W4:Y:S04]  /*15240*/  LDL.LU.64 R20, [R1+0x9e0] ;  /* 0x0009e00001147983 */ /* 0x000f280000300a00 */
[----:B------:R-:W2:Y:S04]  /*15250*/  LDL.LU.64 R22, [R1+0x9e8] ;  /* 0x0009e80001167983 */ /* 0x000ea80000300a00 */
[----:B--2---:R-:W-:Y:S04]  /*15260*/  STL.64 [R1+0x1a68], R22 ;  /* 0x001a681601007387 */ /* 0x004fe80000100a00 */
[----:B----4-:R0:W-:Y:S04]  /*15270*/  STL.64 [R1+0x1a60], R20 ;  /* 0x001a601401007387 */ /* 0x0101e80000100a00 */
[----:B0-----:R-:W2:Y:S04]  /*15280*/  LDL.LU.64 R20, [R1+0xa00] ;  /* 0x000a000001147983 */ /* 0x001ea80000300a00 */
[----:B------:R-:W4:Y:S01]  /*15290*/  LDL.LU.64 R22, [R1+0xa08] ;  /* 0x000a080001167983 */ /* 0x000f220000300a00 */
[----:B------:R-:W-:-:S02]  /*152a0*/  IMAD.MOV.U32 R8, RZ, RZ, R27 ;  /* 0x000000ffff087224 */ /* 0x000fc400078e001b */
[----:B------:R-:W-:Y:S02]  /*152b0*/  IMAD.MOV.U32 R9, RZ, RZ, R26 ;  /* 0x000000ffff097224 */ /* 0x000fe400078e001a */
[C---:B---3--:R-:W-:Y:S01]  /*152c0*/  HMMA.16816.F32.BF16 R24, R12.reuse, R24, R4 ;  /* 0x000000180c18723c */ /* 0x048fe20000041804 */
        /* <DEDUP_REMOVED lines=8> */
[----:B------:R-:W3:Y:S04]  /*15350*/  LDL.LU.64 R6, [R1+0x1ac8] ;  /* 0x001ac80001067983 */ /* 0x000ee80000300a00 */
[----:B------:R-:W3:Y:S04]  /*15360*/  LDL.LU.64 R4, [R1+0x1ac0] ;  /* 0x001ac00001047983 */ /* 0x000ee80000300a00 */
[----:B------:R0:W-:Y:S04]  /*15370*/  STL.64 [R1+0x160], R24 ;  /* 0x0001601801007387 */ /* 0x0001e80000100a00 */
[----:B------:R-:W-:Y:S04]  /*15380*/  STL.64 [R1+0x168], R26 ;  /* 0x0001681a01007387 */ /* 0x000fe80000100a00 */
[----:B0-----:R-:W3:Y:S02]  /*15390*/  LDL.LU.64 R24, [R1+0x1ab8] ;  /* 0x001ab80001187983 */ /* 0x001ee40000300a00 */
[C---:B---3--:R-:W-:Y:S11]  /*153a0*/  HMMA.16816.F32.BF16 R4, R12.reuse, R24, R4 ;  /* 0x000000180c04723c */ /* 0x048ff60000041804 */
[----:B------:R-:W-:Y:S11]  /*153b0*/  @!UPT UIADD3 URZ, URZ, URZ, URZ ;  /* 0x0000003f3f3ff290 */ /* 0x000ff6000fffe03f */
[----:B------:R-:W-:Y:S01]  /*153c0*/  @!UPT UIADD3 URZ, URZ, URZ, URZ ;  /* 0x0000003f3f3ff290 */ /* 0x000fe2000fffe03f */
[----:B------:R0:W-:Y:S04]  /*153d0*/  STL.64 [R1+0x150], R4 ;  /* 0x0001500401007387 */ /* 0x0001e80000100a00 */
[----:B------:R-:W-:Y:S04]  /*153e0*/  STL.64 [R1+0x158], R6 ;  /* 0x0001580601007387 */ /* 0x000fe80000100a00 */
[----:B0-----:R-:W3:Y:S02]  /*153f0*/  LDL.LU.64 R4, [R1+0x1ab0] ;  /* 0x001ab00001047983 */ /* 0x001ee40000300a00 */
[C---:B---3--:R-:W-:Y:S11]  /*15400*/  HMMA.16816.F32.BF16 R16, R12.reuse, R4, R16 ;  /* 0x000000040c10723c */ /* 0x048ff60000041810 */
[----:B------:R-:W-:Y:S11]  /*15410*/  @!UPT UIADD3 URZ, URZ, URZ, URZ ;  /* 0x0000003f3f3ff290 */ /* 0x000ff6000fffe03f */
[----:B------:R-:W-:Y:S01]  /*15420*/  @!UPT UIADD3 URZ, URZ, URZ, URZ ;  /* 0x0000003f3f3ff290 */ /* 0x000fe2000fffe03f */
[----:B------:R-:W-:Y:S04]  /*15430*/  STL.64 [R1+0x140], R16 ;  /* 0x0001401001007387 */ /* 0x000fe80000100a00 */
[----:B------:R0:W-:Y:S04]  /*15440*/  STL.64 [R1+0x148], R18 ;  /* 0x0001481201007387 */ /* 0x0001e80000100a00 */
[----:B0-----:R-:W3:Y:S04]  /*15450*/  LDL.LU.64 R18, [R1+0x1aa8] ;  /* 0x001aa80001127983 */ /* 0x001ee80000300a00 */
[----:B------:R-:W3:Y:S02]  /*15460*/  LDL.LU.64 R16, [R1+0x1aa0] ;  /* 0x001aa00001107983 */ /* 0x000ee40000300a00 */
[----:B---3--:R-:W-:Y:S02]  /*15470*/  HMMA.16816.F32.BF16 R12, R12, R8, R16 ;  /* 0x000000080c0c723c */ /* 0x008fe40000041810 */
[----:B------:R-:W2:Y:S04]  /*15480*/  LDL.LU.64 R18, [R1+0x1a98] ;  /* 0x001a980001127983 */ /* 0x000ea80000300a00 */
[----:B------:R-:W2:Y:S11]  /*15490*/  LDL.LU.64 R16, [R1+0x1a90] ;  /* 0x001a900001107983 */ /* 0x000eb60000300a00 */
[----:B------:R-:W-:Y:S06]  /*154a0*/  @!UPT UIADD3 URZ, URZ, URZ, URZ ;  /* 0x0000003f3f3ff290 */ /* 0x000fec000fffe03f */
[----:B------:R0:W-:Y:S04]  /*154b0*/  STL.64 [R1+0x10], R12 ;  /* 0x0000100c01007387 */ /* 0x0001e80000100a00 */
[----:B------:R1:W-:Y:S04]  /*154c0*/  STL.64 [R1+0x18], R14 ;  /* 0x0000180e01007387 */ /* 0x0003e80000100a00 */
[----:B0-----:R-:W3:Y:S04]  /*154d0*/  LDL.LU.64 R12, [R1+0xaa0] ;  /* 0x000aa000010c7983 */ /* 0x001ee80000300a00 */
[----:B-1----:R-:W4:Y:S04]  /*154e0*/  LDL.LU.64 R14, [R1+0xaa8] ;  /* 0x000aa800010e7983 */ /* 0x002f280000300a00 */
[----:B----4-:R-:W-:Y:S04]  /*154f0*/  STL.64 [R1+0x1a40], R14 ;  /* 0x001a400e01007387 */ /* 0x010fe80000100a00 */
[----:B---3--:R0:W-:Y:S04]  /*15500*/  STL.64 [R1+0x1a38], R12 ;  /* 0x001a380c01007387 */ /* 0x0081e80000100a00 */
[----:B0-----:R-:W2:Y:S02]  /*15510*/  LDL.LU.64 R12, [R1+0x50] ;  /* 0x00005000010c7983 */ /* 0x001ea40000300a00 */
        /* <DEDUP_REMOVED lines=10> */
[----:B------:R-:W-:Y:S01]  /*155c0*/  STL.64 [R1+0x250], R20 ;  /* 0x0002501401007387 */ /* 0x000fe20000100a00 */
[----:B------:R0:W-:Y:S03]  /*155d0*/  STL.64 [R1+0x258], R22 ;  /* 0x0002581601007387 */ /* 0x0001e60000100a00 */
[----:B0-----:R-:W2:Y:S01]  /*155e0*/  LDL.LU.64 R22, [R1+0x1a78] ;  /* 0x001a780001167983 */ /* 0x001ea20000300a00 */
[----:B------:R-:W2:Y:S02]  /*155f0*/  LDL.LU.64 R20, [R1+0x1a70] ;  /* 0x001a700001147983 */ /* 0x000ea40000300a00 */
[----:B------:R0:W-:Y:S02]  /*15600*/  STL.64 [R1+0x1a48], R24 ;  /* 0x001a481801007387 */ /* 0x0001e40000100a00 */
[----:B0-----:R-:W3:Y:S01]  /*15610*/  LDL.LU.64 R24, [R1+0xac0] ;  /* 0x000ac00001187983 */ /* 0x001ee20000300a00 */
[----:B------:R-:W3:Y:S01]  /*15620*/  LDL.LU.64 R26, [R1+0xac8] ;  /* 0x000ac800011a7983 */ /* 0x000ee20000300a00 */
[C---:B--2---:R-:W-:Y:S11]  /*15630*/  HMMA.16816.F32.BF16 R20, R16.reuse, R4, R20 ;  /* 0x000000041014723c */ /* 0x044ff60000041814 */
[----:B------:R-:W-:Y:S11]  /*15640*/  @!UPT UIADD3 URZ, URZ, URZ, URZ ;  /* 0x0000003f3f3ff290 */ /* 0x000ff6000fffe03f */
[----:B------:R-:W-:Y:S01]  /*15650*/  @!UPT UIADD3 URZ, URZ, URZ, URZ ;  /* 0x0000003f3f3ff290 */ /* 0x000fe2000fffe03f */
[----:B------:R-:W-:Y:S01]  /*15660*/  STL.64 [R1+0x240], R20 ;  /* 0x0002401401007387 */ /* 0x000fe20000100a00 */
[----:B------:R0:W-:Y:S03]  /*15670*/  STL.64 [R1+0x248], R22 ;  /* 0x0002481601007387 */ /* 0x0001e60000100a00 */
[----:B0-----:R-:W2:Y:S01]  /*15680*/  LDL.LU.64 R22, [R1+0x1a68] ;  /* 0x001a680001167983 */ /* 0x001ea20000300a00 */
[----:B------:R-:W2:Y:S02]  /*15690*/  LDL.LU.64 R20, [R1+0x1a60] ;  /* 0x001a600001147983 */ /* 0x000ea40000300a00 */
[----:B--2---:R-:W-:Y:S01]  /*156a0*/  HMMA.16816.F32.BF16 R16, R16, R8, R20 ;  /* 0x000000081010723c */ /* 0x004fe20000041814 */
[----:B------:R-:W3:Y:S01]  /*156b0*/  LDL.LU.64 R22, [R1+0x1a58] ;  /* 0x001a580001167983 */ /* 0x000ee20000300a00 */
[----:B------:R-:W3:Y:S11]  /*156c0*/  LDL.LU.64 R20, [R1+0x1a50] ;  /* 0x001a500001147983 */ /* 0x000ef60000300a00 */
[----:B------:R-:W-:Y:S10]  /*156d0*/  @!UPT UIADD3 URZ, URZ, URZ, URZ ;  /* 0x0000003f3f3ff290 */ /* 0x000ff4000fffe03f */
[----:B------:R0:W-:Y:S01]  /*156e0*/  STL.64 [R1+0x1b0], R16 ;  /* 0x0001b01001007387 */ /* 0x0001e20000100a00 */
[----:B------:R1:W-:Y:S03]  /*156f0*/  STL.64 [R1+0x1b8], R18 ;  /* 0x0001b81201007387 */ /* 0x0003e60000100a00 */
[----:B0-----:R-:W2:Y:S01]  /*15700*/  LDL.LU.64 R16, [R1+0xab0] ;  /* 0x000ab00001107983 */ /* 0x001ea20000300a00 */
[----:B-1----:R-:W2:Y:S02]  /*15710*/  LDL.LU.64 R18, [R1+0xab8] ;  /* 0x000ab80001127983 */ /* 0x002ea40000300a00 */
[----:B------:R-:W-:Y:S02]  /*15720*/  IMAD.MOV.U32 R7, RZ, RZ, R12 ;  /* 0x000000ffff077224 */ /* 0x000fe400078e000c */
[----:B------:R-:W-:Y:S01]  /*15730*/  IMAD.MOV.U32 R6, RZ, RZ, R13 ;  /* 0x000000ffff067224 */ /* 0x000fe200078e000d */
[C---:B---3--:R-:W-:Y:S11]  /*15740*/  HMMA.16816.F32.BF16 R24, R20.reuse, R12, R24 ;  /* 0x0000000c1418723c */ /* 0x048ff60000041818 */
[----:B------:R-:W-:Y:S11]  /*15750*/  @!UPT UIADD3 URZ, URZ, URZ, URZ ;  /* 0x0000003f3f3ff290 */ /* 0x000ff6000fffe03f */
[----:B------:R-:W-:Y:S01]  /*15760*/  @!UPT UIADD3 URZ, URZ, URZ, URZ ;  /* 0x0000003f3f3ff290 */ /* 0x000fe2000fffe03f */
[----:B------:R0:W-:Y:S01]  /*15770*/  STL.64 [R1], R24 ;  /* 0x0000001801007387 */ /* 0x0001e20000100a00 */
[----:B------:R1:W-:Y:S03]  /*15780*/  STL.64 [R1+0x8], R26 ;  /* 0x0000081a01007387 */ /* 0x0003e60000100a00 */
[----:B0-----:R-:W2:Y:S01]  /*15790*/  LDL.LU.64 R24, [R1+0x1a48] ;  /* 0x001a480001187983 */ /* 0x001ea20000300a00 */
[----:B------:R-:W3:Y:S02]  /*157a0*/  LDL.LU.64 R14, [R1+0x1a40] ;  /* 0x001a4000010e7983 */ /* 0x000ee40000300a00 */
[----:B------:R-:W3:Y:S01]  /*157b0*/  LDL.LU.64 R12, [R1+0x1a38] ;  /* 0x001a3800010c7983 */ /* 0x000ee20000300a00 */
[----:B--2---:R-:W-:Y:S01]  /*157c0*/  HMMA.16816.F32.BF16 R16, R20, R24, R16 ;  /* 0x000000181410723c */ /* 0x004fe20000041810 */
[----:B------:R-:W-:Y:S02]  /*157d0*/  IMAD.MOV.U32 R11, RZ, RZ, R24 ;  /* 0x000000ffff0b7224 */ /* 0x000fe400078e0018 */
[----:B------:R-:W-:-:S02]  /*157e0*/  IMAD.MOV.U32 R10, RZ, RZ, R25 ;  /* 0x000000ffff0a7224 */ /* 0x000fc400078e0019 */
[----:B------:R-:W2:Y:S01]  /*157f0*/  LDL.LU.64 R24, [R1+0xa90] ;  /* 0x000a900001187983 */ /* 0x000ea20000300a00 */
[----:B-1----:R-:W2:Y:S02]  /*15800*/  LDL.LU.64 R26, [R1+0xa98] ;  /* 0x000a9800011a7983 */ /* 0x002ea40000300a00 */
[C---:B---3--:R-:W-:Y:S11]  /*15810*/  HMMA.16816.F32.BF16 R12, R20.reuse, R4, R12 ;  /* 0x00000004140c723c */ /* 0x048ff6000004180c */
[----:B------:R-:W-:Y:S04]  /*15820*/  @!UPT UIADD3 URZ, URZ, URZ, URZ ;  /* 0x0000003f3f3ff290 */ /* 0x000fe8000fffe03f */
[----:B------:R0:W-:Y:S01]  /*15830*/  STL.64 [R1+0x15b8], R18 ;  /* 0x0015b81201007387 */ /* 0x0001e20000100a00 */
[----:B------:R1:W-:Y:S02]  /*15840*/  STL.64 [R1+0x15b0], R16 ;  /* 0x0015b01001007387 */ /* 0x0003e40000100a00 */
[----:B0-----:R-:W-:Y:S02]  /*15850*/  IMAD.MOV.U32 R18, RZ, RZ, R2 ;  /* 0x000000ffff127224 */ /* 0x001fe400078e0002 */
[----:B------:R-:W3:Y:S01]  /*15860*/  LDL.LU R2, [R1+0x1a30] ;  /* 0x001a300001027983 */ /* 0x000ee20000300800 */
[----:B------:R0:W-:Y:S02]  /*15870*/  STL.64 [R1+0x1a08], R4 ;  /* 0x001a080401007387 */ /* 0x0001e40000100a00 */
[----:B-1----:R-:W-:Y:S02]  /*15880*/  IMAD.MOV.U32 R16, RZ, RZ, R7 ;  /* 0x000000ffff107224 */ /* 0x002fe400078e0007 */
[----:B------:R-:W-:Y:S01]  /*15890*/  IMAD.MOV.U32 R17, RZ, RZ, R6 ;  /* 0x000000ffff117224 */ /* 0x000fe200078e0006 */
[----:B0-----:R-:W4:Y:S01]  /*158a0*/  LDL.LU.64 R4, [R1+0x8a0] ;  /* 0x0008a00001047983 */ /* 0x001f220000300a00 */
[----:B------:R-:W3:Y:S01]  /*158b0*/  LDL.LU.64 R6, [R1+0x8a8] ;  /* 0x0008a80001067983 */ /* 0x000ee20000300a00 */
[----:B--2---:R-:W-:Y:S02]  /*158c0*/  HMMA.16816.F32.BF16 R20, R20, R8, R24 ;  /* 0x000000081414723c */ /* 0x004fe40000041818 */
[----:B---3--:R-:W-:Y:S01]  /*158d0*/  STL.64 [R1+0x1a18], R6 ;  /* 0x001a180601007387 */ /* 0x008fe20000100a00 */
[----:B----4-:R0:W-:Y:S03]  /*158e0*/  STL.64 [R1+0x1a10], R4 ;  /* 0x001a100401007387 */ /* 0x0101e60000100a00 */
[----:B0-----:R-:W2:Y:S01]  /*158f0*/  LDL.LU.64 R4, [R1+0x880] ;  /* 0x0008800001047983 */ /* 0x001ea20000300a00 */
[----:B------:R-:W2:Y:S02]  /*15900*/  LDL.LU.64 R6, [R1+0x888] ;  /* 0x0008880001067983 */ /* 0x000ea40000300a00 */
[----:B------:R-:W-:Y:S02]  /*15910*/  STL.64 [R1+0x15a8], R14 ;  /* 0x0015a80e01007387 */ /* 0x000fe40000100a00 */
[----:B------:R-:W-:Y:S01]  /*15920*/  STL.64 [R1+0x15a0], R12 ;  /* 0x0015a00c01007387 */ /* 0x000fe20000100a00 */
[----:B------:R-:W2:Y:S01]  /*15930*/  LDL.LU.64 R26, [R1+0x1a28] ;  /* 0x001a2800011a7983 */ /* 0x000ea20000300a00 */
[----:B------:R-:W2:Y:S10]  /*15940*/  LDL.LU.64 R24, [R1+0x1a20] ;  /* 0x001a200001187983 */ /* 0x000eb40000300a00 */
[----:B------:R-:W-:Y:S02]  /*15950*/  STL.64 [R1+0x15c8], R22 ;  /* 0x0015c81601007387 */ /* 0x000fe40000100a00 */
[----:B------:R-:W-:Y:S01]  /*15960*/  STL.64 [R1+0x15c0], R20 ;  /* 0x0015c01401007387 */ /* 0x000fe20000100a00 */
[----:B--2---:R-:W-:Y:S11]  /*15970*/  HMMA.16816.F32.BF16 R4, R24, R16, R4 ;  /* 0x000000101804723c */ /* 0x004ff60000041804 */
[----:B------:R-:W-:Y:S11]  /*15980*/  @!UPT UIADD3 URZ, URZ, URZ, URZ ;  /* 0x0000003f3f3ff290 */ /* 0x000ff6000fffe03f */
[----:B------:R-:W-:Y:S01]  /*15990*/  @!UPT UIADD3 URZ, URZ, URZ, URZ ;  /* 0x0000003f3f3ff290 */ /* 0x000fe2000fffe03f */
[----:B------:R-:W-:Y:S01]  /*159a0*/  STL.64 [R1+0x880], R4 ;  /* 0x0008800401007387 */ /* 0x000fe20000100a00 */
[----:B------:R0:W-:Y:S03]  /*159b0*/  STL.64 [R1+0x888], R6 ;  /* 0x0008880601007387 */ /* 0x0001e60000100a00 */
[----:B0-----:R-:W2:Y:S01]  /*159c0*/  LDL.LU.64 R6, [R1+0x1a18] ;  /* 0x001a180001067983 */ /* 0x001ea20000300a00 */
[----:B------:R-:W2:Y:S02]  /*159d0*/  LDL.LU.64 R4, [R1+0x1a10] ;  /* 0x001a100001047983 */ /* 0x000ea40000300a00 */
[----:B------:R-:W-:Y:S02]  /*159e0*/  IMAD.MOV.U32 R12, RZ, RZ, R11 ;  /* 0x000000ffff0c7224 */ /* 0x000fe400078e000b */
[----:B------:R-:W-:Y:S02]  /*159f0*/  IMAD.MOV.U32 R13, RZ, RZ, R10 ;  /* 0x000000ffff0d7224 */ /* 0x000fe400078e000a */
[----:B------:R-:W-:-:S02]  /*15a00*/  IMAD.MOV.U32 R19, RZ, RZ, R29 ;  /* 0x000000ffff137224 */ /* 0x000fc400078e001d */
[----:B------:R-:W-:Y:S02]  /*15a10*/  IMAD.MOV.U32 R14, RZ, RZ, R28 ;  /* 0x000000ffff0e7224 */ /* 0x000fe400078e001c */
[----:B------:R-:W-:Y:S02]  /*15a20*/  IMAD.MOV.U32 R15, RZ, RZ, R3 ;  /* 0x000000ffff0f7224 */ /* 0x000fe400078e0003 */
[----:B------:R-:W-:Y:S01]  /*15a30*/  IMAD.MOV.U32 R23, RZ, RZ, R0 ;  /* 0x000000ffff177224 */ /* 0x000fe200078e0000 */
[----:B------:R0:W-:Y:S01]  /*15a40*/  STL.64 [R1+0x1940], R18 ;  /* 0x0019401201007387 */ /* 0x0001e20000100a00 */
[----:B------:R-:W3:Y:S03]  /*15a50*/  LDL.LU.64 R16, [R1+0x8d0] ;  /* 0x0008d00001107983 */ /* 0x000ee60000300a00 */
[----:B0-----:R-:W3:Y:S01]  /*15a60*/  LDL.LU.64 R18, [R1+0x8d8] ;  /* 0x0008d80001127983 */ /* 0x001ee20000300a00 */
[----:B--2---:R-:W-:Y:S11]  /*15a70*/  HMMA.16816.F32.BF16 R4, R24, R12, R4 ;  /* 0x0000000c1804723c */ /* 0x004ff60000041804 */
[----:B------:R-:W-:Y:S11]  /*15a80*/  @!UPT UIADD3 URZ, URZ, URZ, URZ ;  /* 0x0000003f3f3ff290 */ /* 0x000ff6000fffe03f */
[----:B------:R-:W-:Y:S02]  /*15a90*/  @!UPT UIADD3 URZ, URZ, URZ, URZ ;  /* 0x0000003f3f3ff290 */ /* 0x000fe4000fffe03f */
[----:B------:R-:W-:Y:S02]  /*15aa0*/  IMAD.MOV.U32 R0, RZ, RZ, R4 ;  /* 0x000000ffff007224 */ /* 0x000fe400078e0004 */
[----:B------:R-:W-:Y:S02]  /*15ab0*/  IMAD.MOV.U32 R28, RZ, RZ, R5 ;  /* 0x000000ffff1c7224 */ /* 0x000fe400078e0005 */
[----:B------:R-:W2:Y:S01]  /*15ac0*/  LDL.LU.64 R4, [R1+0x1a08] ;  /* 0x001a080001047983 */ /* 0x000ea20000300a00 */
[----:B------:R0:W-:Y:S02]  /*15ad0*/  STL.64 [R1+0x1a00], R14 ;  /* 0x001a000e01007387 */ /* 0x0001e40000100a00 */
[----:B------:R-:W2:Y:S01]  /*15ae0*/  LDL.LU.64 R12, [R1+0x8c0] ;  /* 0x0008c000010c7983 */ /* 0x000ea20000300a00 */
[----:B0-----:R-:W2:Y:S01]  /*15af0*/  LDL.LU.64 R14, [R1+0x8c8] ;  /* 0x0008c800010e7983 */ /* 0x001ea20000300a00 */
[----:B------:R-:W-:Y:S02]  /*15b00*/  IMAD.MOV.U32 R22, RZ, RZ, R2 ;  /* 0x000000ffff167224 */ /* 0x000fe400078e0002 */
[----:B------:R-:W-:-:S02]  /*15b10*/  IMAD.MOV.U32 R2, RZ, RZ, R6 ;  /* 0x000000ffff027224 */ /* 0x000fc400078e0006 */
[----:B------:R-:W-:-:S05]  /*15b20*/  IMAD.MOV.U32 R3, RZ, RZ, R7 ;  /* 0x000000ffff037224 */ /* 0x000fca00078e0007 */
[----:B------:R-:W-:Y:S01]  /*15b30*/  STL [R1+0x1140], R3 ;  /* 0x0011400301007387 */ /* 0x000fe20000100800 */
[----:B------:R-:W-:Y:S02]  /*15b40*/  STL [R1+0x113c], R2 ;  /* 0x00113c0201007387 */ /* 0x000fe40000100800 */
[----:B------:R-:W-:Y:S02]  /*15b50*/  STL [R1+0x1138], R28 ;  /* 0x0011381c01007387 */ /* 0x000fe40000100800 */
[----:B------:R-:W-:Y:S01]  /*15b60*/  STL [R1+0x1134], R0 ;  /* 0x0011340001007387 */ /* 0x000fe20000100800 */
[C---:B--2---:R-:W-:Y:S08]  /*15b70*/  HMMA.16816.F32.BF16 R4, R24.reuse, R4, R12 ;  /* 0x000000041804723c */ /* 0x044ff0000004180c */
[----:B---3--:R-:W-:Y:S11]  /*15b80*/  HMMA.16816.F32.BF16 R24, R24, R8, R16 ;  /* 0x000000081818723c */ /* 0x008ff60000041810 */
[----:B------:R-:W-:Y:S05]  /*15b90*/  @!UPT UIADD3 URZ, URZ, URZ, URZ ;  /* 0x0000003f3f3ff290 */ /* 0x000fea000fffe03f */
[----:B------:R-:W-:Y:S01]  /*15ba0*/  IMAD.MOV.U32 R29, RZ, RZ, R7 ;  /* 0x000000ffff1d7224 */ /* 0x000fe200078e0007 */
[----:B------:R-:W-:Y:S01]  /*15bb0*/  STL.64 [R1+0x8c0], R4 ;  /* 0x0008c00401007387 */ /* 0x000fe20000100a00 */
[----:B------:R-:W-:Y:S03]  /*15bc0*/  STL [R1+0x8c8], R6 ;  /* 0x0008c80601007387 */ /* 0x000fe60000100800 */
[----:B------:R-:W-:Y:S02]  /*15bd0*/  STL [R1+0x1180], R29 ;  /* 0x0011801d01007387 */ /* 0x000fe40000100800 */
[----:B------:R0:W-:Y:S02]  /*15be0*/  STL.64 [R1+0x10c0], R26 ;  /* 0x0010c01a01007387 */ /* 0x0001e40000100a00 */
[----:B------:R-:W-:Y:S01]  /*15bf0*/  STL.64 [R1+0x10b8], R24 ;  /* 0x0010b81801007387 */ /* 0x000fe20000100a00 */
[----:B0-----:R-:W2:Y:S01]  /*15c00*/  LDL.LU R26, [R1+0x38] ;  /* 0x00003800011a7983 */ /* 0x001ea20000300800 */
[----:B------:R-:W2:Y:S03]  /*15c10*/  LDL.LU R27, [R1+0x3c] ;  /* 0x00003c00011b7983 */ /* 0x000ea60000300800 */
[----:B--2---:R0:W-:Y:S04]  /*15c20*/  STL.64 [R1+0x19a8], R26 ;  /* 0x0019a81a01007387 */ /* 0x0041e80000100a00 */
[----:B0-----:R-:W2:Y:S04]  /*15c30*/  LDL R26, [R1+0xd8] ;  /* 0x0000d800011a7983 */ /* 0x001ea80000100800 */
[----:B------:R-:W2:Y:S01]  /*15c40*/  LDL R27, [R1+0xdc] ;  /* 0x0000dc00011b7983 */ /* 0x000ea20000100800 */
[----:B------:R-:W3:Y:S02]  /*15c50*/  LDL.LU R12, [R1+0x550] ;  /* 0x00055000010c7983 */ /* 0x000ee40000300800 */
[----:B------:R-:W3:Y:S02]  /*15c60*/  LDL.LU R13, [R1+0x554] ;  /* 0x00055400010d7983 */ /* 0x000ee40000300800 */
[----:B------:R-:W3:Y:S01]  /*15c70*/  LDL.LU R14, [R1+0x558] ;  /* 0x00055800010e7983 */ /* 0x000ee20000300800 */
[----:B------:R-:W3:Y:S04]  /*15c80*/  LDL.LU R15, [R1+0x55c] ;  /* 0x00055c00010f7983 */ /* 0x000ee80000300800 */
[----:B--2---:R0:W-:Y:S04]  /*15c90*/  STL.64 [R1+0x19b8], R26 ;  /* 0x0019b81a01007387 */ /* 0x0041e80000100a00 */
[----:B0-----:R-:W2:Y:S04]  /*15ca0*/  LDL.64 R26, [R1+0xe8] ;  /* 0x0000e800011a7983 */ /* 0x001ea80000100a00 */
[----:B--2---:R0:W-:Y:S04]  /*15cb0*/  STL.64 [R1+0x19d0], R26 ;  /* 0x0019d01a01007387 */ /* 0x0041e80000100a00 */
[----:B0-----:R-:W2:Y:S04]  /*15cc0*/  LDL.64 R26, [R1+0xf8] ;  /* 0x0000f800011a7983 */ /* 0x001ea80000100a00 */
[----:B--2---:R0:W-:Y:S01]  /*15cd0*/  STL.64 [R1+0x19e8], R26 ;  /* 0x0019e81a01007387 */ /* 0x0041e20000100a00 */
[----:B------:R-:W2:Y:S02]  /*15ce0*/  LDL.LU R24, [R1+0x3b0] ;  /* 0x0003b00001187983 */ /* 0x000ea40000300800 */
[----:B------:R-:W2:Y:S01]  /*15cf0*/  LDL.LU R25, [R1+0x3b4] ;  /* 0x0003b40001197983 */ /* 0x000ea20000300800 */
[----:B0-----:R-:W4:Y:S01]  /*15d00*/  LDL.LU R26, [R1+0x3b8] ;  /* 0x0003b800011a7983 */ /* 0x001f220000300800 */
[----:B------:R-:W4:Y:S03]  /*15d10*/  LDL.LU R27, [R1+0x3bc] ;  /* 0x0003bc00011b7983 */ /* 0x000f260000300800 */
[----:B----4-:R0:W-:Y:S01]  /*15d20*/  STL.64 [R1+0x19f8], R26 ;  /* 0x0019f81a01007387 */ /* 0x0101e20000100a00 */
[----:B--2---:R-:W-:Y:S02]  /*15d30*/  STL.64 [R1+0x19f0], R24 ;  /* 0x0019f01801007387 */ /* 0x004fe40000100a00 */
[----:B------:R-:W2:Y:S01]  /*15d40*/  LDL.64 R18, [R1+0xb8] ;  /* 0x0000b80001127983 */ /* 0x000ea20000100a00 */
[----:B0-----:R-:W3:Y:S04]  /*15d50*/  LDL.64 R26, [R1+0x118] ;  /* 0x00011800011a7983 */ /* 0x001ee80000100a00 */
[----:B--2---:R0:W-:Y:S01]  /*15d60*/  STL.64 [R1+0x19b0], R18 ;  /* 0x0019b01201007387 */ /* 0x0041e20000100a00 */
[----:B------:R-:W2:Y:S02]  /*15d70*/  LDL.LU R16, [R1+0x380] ;  /* 0x0003800001107983 */ /* 0x000ea40000300800 */
[----:B------:R-:W2:Y:S01]  /*15d80*/  LDL.LU R17, [R1+0x384] ;  /* 0x0003840001117983 */ /* 0x000ea20000300800 */
[----:B0-----:R-:W4:Y:S01]  /*15d90*/  LDL.LU R18, [R1+0x388] ;  /* 0x0003880001127983 */ /* 0x001f220000300800 */
[----:B------:R-:W4:Y:S03]  /*15da0*/  LDL.LU R19, [R1+0x38c] ;  /* 0x00038c0001137983 */ /* 0x000f260000300800 */
[----:B------:R-:W0:Y:S04]  /*15db0*/  S2R R7, SR_TID.X ;  /* 0x0000000000077919 */ /* 0x000e280000002100 */
[----:B------:R-:W1:Y:S01]  /*15dc0*/  S2R R6, SR_TID.X ;  /* 0x0000000000067919 */ /* 0x000e620000002100 */
[----:B0-----:R-:W-:Y:S01]  /*15dd0*/  IMAD.SHL.U32 R4, R7, 0x2, RZ ;  /* 0x0000000207047824 */ /* 0x001fe200078e00ff */
[----:B-1----:R-:W-:-:S02]  /*15de0*/  LOP3.LUT R6, R6, 0x7, RZ, 0xc0, !PT ;  /* 0x0000000706067812 */ /* 0x002fc400078ec0ff */
[----:B------:R-:W-:Y:S02]  /*15df0*/  LOP3.LUT R5, R7, 0x40, RZ, 0xc0, !PT ;  /* 0x0000004007057812 */ /* 0x000fe400078ec0ff */
[----:B------:R-:W-:Y:S01]  /*15e00*/  LOP3.LUT R21, R4, 0x10, RZ, 0xc0, !PT ;  /* 0x0000001004157812 */ /* 0x000fe200078ec0ff */
[----:B------:R-:W-:-:S03]  /*15e10*/  IMAD R6, R6, 0x210, RZ ;  /* 0x0000021006067824 */ /* 0x000fc600078e02ff */
[----:B------:R-:W-:Y:S01]  /*15e20*/  LEA.HI R21, R5, R21, RZ, 0x1f ;  /* 0x0000001505157211 */ /* 0x000fe200078ff8ff */
[----:B------:R-:W-:-:S03]  /*15e30*/  IMAD.SHL.U32 R7, R7, 0x100, RZ ;  /* 0x0000010007077824 */ /* 0x000fc600078e00ff */
[----:B------:R-:W-:-:S04]  /*15e40*/  LOP3.LUT R21, R6, R21, RZ, 0x3c, !PT ;  /* 0x0000001506157212 */ /* 0x000fc800078e3cff */
[----:B------:R-:W-:-:S05]  /*15e50*/  LOP3.LUT R21, R21, 0x1000, R7, 0xf8, !PT ;  /* 0x0000100015157812 */ /* 0x000fca00078ef807 */
[----:B------:R-:W3:Y:S04]  /*15e60*/  LDSM.16.MT88.4 R4, [R21+0x2000] ;  /* 0x002000001504783b */ /* 0x000ee80000004200 */
[----:B------:R-:W0:Y:S04]  /*15e70*/  LDSM.16.MT88.4 R8, [R21+0x2080] ;  /* 0x002080001508783b */ /* 0x000e280000004200 */
[----:B----4-:R-:W-:Y:S01]  /*15e80*/  STL.64 [R1+0x19c8], R18 ;  /* 0x0019c81201007387 */ /* 0x010fe20000100a00 */
[----:B--2---:R1:W-:Y:S03]  /*15e90*/  STL.64 [R1+0x19c0], R16 ;  /* 0x0019c01001007387 */ /* 0x0043e60000100a00 */
[----:B-1----:R-:W2:Y:S01]  /*15ea0*/  LDL.LU R16, [R1+0x390] ;  /* 0x0003900001107983 */ /* 0x002ea20000300800 */
[----:B------:R-:W2:Y:S02]  /*15eb0*/  LDL.LU R17, [R1+0x394] ;  /* 0x0003940001117983 */ /* 0x000ea40000300800 */
[----:B------:R-:W4:Y:S02]  /*15ec0*/  LDL.LU R18, [R1+0x398] ;  /* 0x0003980001127983 */ /* 0x000f240000300800 */
[----:B------:R-:W4:Y:S01]  /*15ed0*/  LDL.LU R19, [R1+0x39c] ;  /* 0x00039c0001137983 */ /* 0x000f220000300800 */
[----:B---3--:R-:W-:Y:S01]  /*15ee0*/  HMMA.16816.F32.BF16 R12, R4, R26, R12 ;  /* 0x0000001a040c723c */ /* 0x008fe2000004180c */
[----:B----4-:R-:W-:Y:S01]  /*15ef0*/  STL.64 [R1+0x19e0], R18 ;  /* 0x0019e01201007387 */ /* 0x010fe20000100a00 */
[----:B--2---:R1:W-:Y:S03]  /*15f00*/  STL.64 [R1+0x19d8], R16 ;  /* 0x0019d81001007387 */ /* 0x0043e60000100a00 */
[----:B-1----:R-:W2:Y:S01]  /*15f10*/  LDL.LU R16, [R1+0x3a0] ;  /* 0x0003a00001107983 */ /* 0x002ea20000300800 */
[----:B------:R-:W2:Y:S02]  /*15f20*/  LDL.LU R17, [R1+0x3a4] ;  /* 0x0003a40001117983 */ /* 0x000ea40000300800 */
[----:B------:R-:W2:Y:S02]  /*15f30*/  LDL.LU R18, [R1+0x3a8] ;  /* 0x0003a80001127983 */ /* 0x000ea40000300800 */
[----:B------:R-:W2:Y:S01]  /*15f40*/  LDL.LU R19, [R1+0x3ac] ;  /* 0x0003ac0001137983 */ /* 0x000ea20000300800 */
[----:B0-----:R0:W-:Y:S01]  /*15f50*/  STL.64 [R1+0x1900], R10 ;  /* 0x0019000a01007387 */ /* 0x0011e20000100a00 */
[----:B------:R-:W-:Y:S03]  /*15f60*/  STL.64 [R1+0x18f8], R8 ;  /* 0x0018f80801007387 */ /* 0x000fe60000100a00 */
[----:B0-----:R-:W3:Y:S01]  /*15f70*/  LDL.64 R10, [R1+0xc8] ;  /* 0x0000c800010a7983 */ /* 0x001ee20000100a00 */
[----:B------:R-:W-:Y:S07]  /*15f80*/  STL [R1+0x18d8], R21 ;  /* 0x0018d81501007387 */ /* 0x000fee0000100800 */
[----:B------:R0:W-:Y:S02]  /*15f90*/  STL.64 [R1+0x550], R12 ;  /* 0x0005500c01007387 */ /* 0x0001e40000100a00 */
[----:B------:R1:W-:Y:S02]  /*15fa0*/  STL.64 [R1+0x558], R14 ;  /* 0x0005580e01007387 */ /* 0x0003e40000100a00 */
[----:B0-----:R-:W-:Y:S01]  /*15fb0*/  IMAD.MOV.U32 R13, RZ, RZ, R26 ;  /* 0x000000ffff0d7224 */ /* 0x001fe200078e001a */
[----:B-1----:R-:W4:Y:S01]  /*15fc0*/  LDL.LU.64 R14, [R1+0x1a00] ;  /* 0x001a0000010e7983 */ /* 0x002f220000300a00 */
[----:B------:R-:W-:-:S02]  /*15fd0*/  IMAD.MOV.U32 R12, RZ, RZ, R27 ;  /* 0x000000ffff0c7224 */ /* 0x000fc400078e001b */
[----:B------:R-:W2:Y:S02]  /*15fe0*/  LDL.LU.64 R26, [R1+0x19f8] ;  /* 0x0019f800011a7983 */ /* 0x000ea40000300a00 */
[----:B------:R-:W2:Y:S02]  /*15ff0*/  LDL.LU.64 R24, [R1+0x19f0] ;  /* 0x0019f00001187983 */ /* 0x000ea40000300a00 */
[C---:B--2---:R-:W-:Y:S01]  /*16000*/  HMMA.16816.F32.BF16 R24, R4.reuse, R22, R24 ;  /* 0x000000160418723c */ /* 0x044fe20000041818 */
[----:B----4-:R-:W-:Y:S01]  /*16010*/  STL.64 [R1+0x1938], R14 ;  /* 0x0019380e01007387 */ /* 0x010fe20000100a00 */
[----:B------:R0:W-:Y:S03]  /*16020*/  STL.64 [R1+0x1930], R12 ;  /* 0x0019300c01007387 */ /* 0x0001e60000100a00 */
[----:B0-----:R-:W2:Y:S01]  /*16030*/  LDL.LU R12, [R1+0x360] ;  /* 0x00036000010c7983 */ /* 0x001ea20000300800 */
[----:B------:R-:W2:Y:S02]  /*16040*/  LDL.LU R13, [R1+0x364] ;  /* 0x00036400010d7983 */ /* 0x000ea40000300800 */
[----:B------:R-:W2:Y:S02]  /*16050*/  LDL.LU R14, [R1+0x368] ;  /* 0x00036800010e7983 */ /* 0x000ea40000300800 */
[----:B------:R-:W2:Y:S11]  /*16060*/  LDL.LU R15, [R1+0x36c] ;  /* 0x00036c00010f7983 */ /* 0x000eb60000300800 */
[----:B------:R-:W-:Y:S02]  /*16070*/  @!UPT UIADD3 URZ, URZ, URZ, URZ ;  /* 0x0000003f3f3ff290 */ /* 0x000fe4000fffe03f */
[----:B------:R-:W-:Y:S01]  /*16080*/  STL.64 [R1+0xc60], R24 ;  /* 0x000c601801007387 */ /* 0x000fe20000100a00 */
[----:B------:R0:W-:Y:S03]  /*16090*/  STL.64 [R1+0xc68], R26 ;  /* 0x000c681a01007387 */ /* 0x0001e60000100a00 */
[----:B0-----:R-:W4:Y:S02]  /*160a0*/  LDL.LU.64 R26, [R1+0x19e8] ;  /* 0x0019e800011a7983 */ /* 0x001f240000300a00 */
[C---:B----4-:R-:W-:Y:S01]  /*160b0*/  HMMA.16816.F32.BF16 R16, R4.reuse, R26, R16 ;  /* 0x0000001a0410723c */ /* 0x050fe20000041810 */
[----:B------:R-:W-:Y:S02]  /*160c0*/  IMAD.MOV.U32 R20, RZ, RZ, R26 ;  /* 0x000000ffff147224 */ /* 0x000fe400078e001a */
[----:B------:R-:W-:Y:S11]  /*160d0*/  IMAD.MOV.U32 R3, RZ, RZ, R27 ;  /* 0x000000ffff037224 */ /* 0x000ff600078e001b */
[----:B------:R-:W-:Y:S09]  /*160e0*/  @!UPT UIADD3 URZ, URZ, URZ, URZ ;  /* 0x0000003f3f3ff290 */ /* 0x000ff2000fffe03f */
[----:B------:R-:W-:Y:S01]  /*160f0*/  STL.64 [R1+0xc50], R16 ;  /* 0x000c501001007387 */ /* 0x000fe20000100a00 */
[----:B------:R0:W-:Y:S03]  /*16100*/  STL.64 [R1+0xc58], R18 ;  /* 0x000c581201007387 */ /* 0x0001e60000100a00 */
[----:B0-----:R-:W4:Y:S01]  /*16110*/  LDL.LU.64 R18, [R1+0x19e0] ;  /* 0x0019e00001127983 */ /* 0x001f220000300a00 */
[----:B------:R-:W4:Y:S02]  /*16120*/  LDL.LU.64 R16, [R1+0x19d8] ;  /* 0x0019d80001107983 */ /* 0x000f240000300a00 */
[----:B------:R-:W4:Y:S02]  /*16130*/  LDL.LU.64 R26, [R1+0x19d0] ;  /* 0x0019d000011a7983 */ /* 0x000f240000300a00 */
[----:B------:R-:W-:Y:S01]  /*16140*/  STL [R1+0x18e0], R3 ;  /* 0x0018e00301007387 */ /* 0x000fe20000100800 */
[----:B------:R0:W-:Y:S01]  /*16150*/  STL [R1+0x18dc], R20 ;  /* 0x0018dc1401007387 */ /* 0x0001e20000100800 */
[----:B------:R1:W-:Y:S03]  /*16160*/  STL.64 [R1+0x19a0], R22 ;  /* 0x0019a01601007387 */ /* 0x0003e60000100a00 */
[----:B0-----:R-:W3:Y:S01]  /*16170*/  LDL.LU R20, [R1+0x370] ;  /* 0x0003700001147983 */ /* 0x001ee20000300800 */
[----:B------:R-:W3:Y:S02]  /*16180*/  LDL.LU R21, [R1+0x374] ;  /* 0x0003740001157983 */ /* 0x000ee40000300800 */
[----:B-1----:R-:W3:Y:S02]  /*16190*/  LDL.LU R22, [R1+0x378] ;  /* 0x0003780001167983 */ /* 0x002ee40000300800 */
[----:B------:R-:W3:Y:S01]  /*161a0*/  LDL.LU R23, [R1+0x37c] ;  /* 0x00037c0001177983 */ /* 0x000ee20000300800 */
[----:B----4-:R-:W-:Y:S01]  /*161b0*/  HMMA.16816.F32.BF16 R16, R4, R26, R16 ;  /* 0x0000001a0410723c */ /* 0x010fe20000041810 */
[----:B------:R-:W-:-:S02]  /*161c0*/  IMAD.MOV.U32 R2, RZ, RZ, R26 ;  /* 0x000000ffff027224 */ /* 0x000fc400078e001a */
[----:B------:R-:W-:Y:S11]  /*161d0*/  IMAD.MOV.U32 R0, RZ, RZ, R27 ;  /* 0x000000ffff007224 */ /* 0x000ff600078e001b */
[----:B------:R-:W-:Y:S09]  /*161e0*/  @!UPT UIADD3 URZ, URZ, URZ, URZ ;  /* 0x0000003f3f3ff290 */ /* 0x000ff2000fffe03f */
[----:B------:R-:W-:Y:S01]  /*161f0*/  STL.64 [R1+0xc40], R16 ;  /* 0x000c401001007387 */ /* 0x000fe20000100a00 */
[----:B------:R0:W-:Y:S03]  /*16200*/  STL.64 [R1+0xc48], R18 ;  /* 0x000c481201007387 */ /* 0x0001e60000100a00 */
[----:B0-----:R-:W4:Y:S01]  /*16210*/  LDL.LU.64 R18, [R1+0x19c8] ;  /* 0x0019c80001127983 */ /* 0x001f220000300a00 */
[----:B------:R-:W4:Y:S02]  /*16220*/  LDL.LU.64 R16, [R1+0x19c0] ;  /* 0x0019c00001107983 */ /* 0x000f240000300a00 */
[----:B------:R-:W4:Y:S01]  /*16230*/  LDL.LU.64 R26, [R1+0x19b8] ;  /* 0x0019b800011a7983 */ /* 0x000f220000300a00 */
[C---:B---3--:R-:W-:Y:S01]  /*16240*/  HMMA.16816.F32.BF16 R20, R4.reuse, R10, R20 ;  /* 0x0000000a0414723c */ /* 0x048fe20000041814 */
[----:B------:R-:W-:Y:S01]  /*16250*/  STL [R1+0x18e8], R0 ;  /* 0x0018e80001007387 */ /* 0x000fe20000100800 */
[----:B------:R-:W-:Y:S06]  /*16260*/  STL [R1+0x18e4], R2 ;  /* 0x0018e40201007387 */ /* 0x000fec0000100800 */
[----:B----4-:R-:W-:Y:S01]  /*16270*/  HMMA.16816.F32.BF16 R24, R4, R26, R16 ;  /* 0x0000001a0418723c */ /* 0x010fe20000041810 */
[----:B------:R-:W3:Y:S11]  /*16280*/  LDL.LU.64 R18, [R1+0x19b0] ;  /* 0x0019b00001127983 */ /* 0x000ef60000300a00 */
[----:B------:R-:W-:Y:S11]  /*16290*/  @!UPT UIADD3 URZ, URZ, URZ, URZ ;  /* 0x0000003f3f3ff290 */ /* 0x000ff6000fffe03f */
[----:B------:R-:W-:Y:S01]  /*162a0*/  STL.64 [R1+0xc30], R24 ;  /* 0x000c301801007387 */ /* 0x000fe20000100a00 */
[----:B------:R0:W-:Y:S03]  /*162b0*/  STL.64 [R1+0xc38], R26 ;  /* 0x000c381a01007387 */ /* 0x0001e60000100a00 */
[----:B0-----:R-:W4:Y:S01]  /*162c0*/  LDL.LU.64 R26, [R1+0x19a8] ;  /* 0x0019a800011a7983 */ /* 0x001f220000300a00 */
[----:B------:R-:W-:Y:S02]  /*162d0*/  STL.64 [R1+0xc20], R20 ;  /* 0x000c201401007387 */ /* 0x000fe40000100a00 */
[----:B------:R-:W-:Y:S02]  /*162e0*/  IMAD.MOV.U32 R25, RZ, RZ, R10 ;  /* 0x000000ffff197224 */ /* 0x000fe400078e000a */
[----:B------:R-:W-:Y:S01]  /*162f0*/  IMAD.MOV.U32 R24, RZ, RZ, R11 ;  /* 0x000000ffff187224 */ /* 0x000fe200078e000b */
[----:B------:R-:W-:Y:S01]  /*16300*/  STL.64 [R1+0xc28], R22 ;  /* 0x000c281601007387 */ /* 0x000fe20000100a00 */
[----:B------:R-:W2:Y:S02]  /*16310*/  LDL R10, [R1+0x28] ;  /* 0x00002800010a7983 */ /* 0x000ea40000100800 */
[----:B------:R-:W2:Y:S02]  /*16320*/  LDL R11, [R1+0x2c] ;  /* 0x00002c00010b7983 */ /* 0x000ea40000100800 */
[----:B---3--:R-:W-:-:S02]  /*16330*/  IMAD.MOV.U32 R29, RZ, RZ, R18 ;  /* 0x000000ffff1d7224 */ /* 0x008fc400078e0012 */
[----:B------:R-:W-:Y:S01]  /*16340*/  IMAD.MOV.U32 R28, RZ, RZ, R19 ;  /* 0x000000ffff1c7224 */ /* 0x000fe200078e0013 */
[----:B--2---:R0:W-:Y:S02]  /*16350*/  STL.64 [R1+0x1918], R10 ;  /* 0x0019180a01007387 */ /* 0x0041e40000100a00 */
[C---:B0-----:R-:W-:Y:S02]  /*16360*/  HMMA.16816.F32.BF16 R8, R4.reuse, R18, R12 ;  /* 0x000000120408723c */ /* 0x041fe4000004180c */
[----:B------:R0:W-:Y:S01]  /*16370*/  STL [R1+0x18f0], R24 ;  /* 0x0018f01801007387 */ /* 0x0001e20000100800 */
[----:B------:R1:W-:Y:S02]  /*16380*/  STL [R1+0x18ec], R25 ;  /* 0x0018ec1901007387 */ /* 0x0003e40000100800 */
[----:B----4-:R2:W-:Y:S11]  /*16390*/  STL.64 [R1+0x1978], R26 ;  /* 0x0019781a01007387 */ /* 0x0105f60000100a00 */
[----:B------:R-:W-:Y:S07]  /*163a0*/  @!UPT UIADD3 URZ, URZ, URZ, URZ ;  /* 0x0000003f3f3ff290 */ /* 0x000fee000fffe03f */
[----:B------:R-:W-:Y:S01]  /*163b0*/  STL.64 [R1+0xc10], R8 ;  /* 0x000c100801007387 */ /* 0x000fe20000100a00 */
[----:B------:R-:W-:Y:S02]  /*163c0*/  STL.64 [R1+0xc18], R10 ;  /* 0x000c180a01007387 */ /* 0x000fe40000100a00 */
[----:B------:R-:W3:Y:S02]  /*163d0*/  LDL R18, [R1+0x68] ;  /* 0x0000680001127983 */ /* 0x000ee40000100800 */
[----:B------:R-:W3:Y:S02]  /*163e0*/  LDL R19, [R1+0x6c] ;  /* 0x00006c0001137983 */ /* 0x000ee40000100800 */
[----:B---3--:R-:W-:Y:S01]  /*163f0*/  STL.64 [R1+0x1958], R18 ;  /* 0x0019581201007387 */ /* 0x008fe20000100a00 */
[----:B------:R-:W3:Y:S02]  /*16400*/  LDL.LU R12, [R1+0x210] ;  /* 0x00021000010c7983 */ /* 0x000ee40000300800 */
[----:B------:R-:W3:Y:S02]  /*16410*/  LDL.LU R13, [R1+0x214] ;  /* 0x00021400010d7983 */ /* 0x000ee40000300800 */
[----:B------:R-:W4:Y:S01]  /*16420*/  LDL.LU R14, [R1+0x218] ;  /* 0x00021800010e7983 */ /* 0x000f220000300800 */
[----:B------:R-:W4:Y:S01]  /*16430*/  LDL.LU R15, [R1+0x21c] ;  /* 0x00021c00010f7983 */ /* 0x000f220000300800 */
[----:B0-----:R-:W3:Y:S02]  /*16440*/  LDL.LU R24, [R1+0x330] ;  /* 0x0003300001187983 */ /* 0x001ee40000300800 */
[----:B-1----:R-:W3:Y:S02]  /*16450*/  LDL.LU R25, [R1+0x334] ;  /* 0x0003340001197983 */ /* 0x002ee40000300800 */
[----:B--2---:R-:W2:Y:S01]  /*16460*/  LDL.LU R26, [R1+0x338] ;  /* 0x00033800011a7983 */ /* 0x004ea20000300800 */
[----:B------:R-:W2:Y:S01]  /*16470*/  LDL.LU R27, [R1+0x33c] ;  /* 0x00033c00011b7983 */ /* 0x000ea20000300800 */
[----:B------:R-:W3:Y:S02]  /*16480*/  LDL.LU R20, [R1+0x350] ;  /* 0x0003500001147983 */ /* 0x000ee40000300800 */
[----:B------:R-:W4:Y:S02]  /*16490*/  LDL.LU R21, [R1+0x354] ;  /* 0x0003540001157983 */ /* 0x000f240000300800 */
[----:B------:R-:W4:Y:S01]  /*164a0*/  LDL.LU R22, [R1+0x358] ;  /* 0x0003580001167983 */ /* 0x000f220000300800 */
[----:B------:R-:W4:Y:S04]  /*164b0*/  LDL.LU R23, [R1+0x35c] ;  /* 0x00035c0001177983 */ /* 0x000f280000300800 */
[----:B--2---:R0:W-:Y:S01]  /*164c0*/  STL.64 [R1+0x1988], R26 ;  /* 0x0019881a01007387 */ /* 0x0041e20000100a00 */
[----:B---3--:R-:W-:Y:S03]  /*164d0*/  STL.64 [R1+0x1980], R24 ;  /* 0x0019801801007387 */ /* 0x008fe60000100a00 */
[----:B0-----:R-:W2:Y:S04]  /*164e0*/  LDL.64 R26, [R1+0x98] ;  /* 0x00009800011a7983 */ /* 0x001ea80000100a00 */
[----:B--2---:R0:W-:Y:S01]  /*164f0*/  STL.64 [R1+0x1998], R26 ;  /* 0x0019981a01007387 */ /* 0x0041e20000100a00 */
[----:B------:R-:W2:Y:S03]  /*16500*/  LDL.64 R18, [R1+0x78] ;  /* 0x0000780001127983 */ /* 0x000ea60000100a00 */
[----:B0-----:R-:W3:Y:S04]  /*16510*/  LDL.64 R26, [R1+0xa8] ;  /* 0x0000a800011a7983 */ /* 0x001ee80000100a00 */
[----:B--2---:R0:W-:Y:S04]  /*16520*/  STL.64 [R1+0x1970], R18 ;  /* 0x0019701201007387 */ /* 0x0041e80000100a00 */
[----:B0-----:R-:W2:Y:S04]  /*16530*/  LDL.64 R18, [R1+0x88] ;  /* 0x0000880001127983 */ /* 0x001ea80000100a00 */
[----:B--2---:R0:W-:Y:S01]  /*16540*/  STL.64 [R1+0x1990], R18 ;  /* 0x0019901201007387 */ /* 0x0041e20000100a00 */
[----:B------:R-:W2:Y:S02]  /*16550*/  LDL.LU R16, [R1+0x340] ;  /* 0x0003400001107983 */ /* 0x000ea40000300800 */
[----:B------:R-:W2:Y:S01]  /*16560*/  LDL.LU R17, [R1+0x344] ;  /* 0x0003440001117983 */ /* 0x000ea20000300800 */
[----:B0-----:R-:W2:Y:S01]  /*16570*/  LDL.LU R18, [R1+0x348] ;  /* 0x0003480001127983 */ /* 0x001ea20000300800 */
[----:B------:R-:W2:Y:S02]  /*16580*/  LDL.LU R19, [R1+0x34c] ;  /* 0x00034c0001137983 */ /* 0x000ea40000300800 */
[----:B----4-:R-:W-:Y:S02]  /*16590*/  STL.64 [R1+0x1950], R14 ;  /* 0x0019500e01007387 */ /* 0x010fe40000100a00 */
[----:B------:R0:W-:Y:S02]  /*165a0*/  STL.64 [R1+0x1948], R12 ;  /* 0x0019480c01007387 */ /* 0x0001e40000100a00 */
[----:B0-----:R-:W4:Y:S01]  /*165b0*/  LDL.LU R12, [R1+0x220] ;  /* 0x00022000010c7983 */ /* 0x001f220000300800 */
[----:B------:R-:W4:Y:S02]  /*165c0*/  LDL.LU R13, [R1+0x224] ;  /* 0x00022400010d7983 */ /* 0x000f240000300800 */
[----:B------:R-:W2:Y:S02]  /*165d0*/  LDL.LU R14, [R1+0x228] ;  /* 0x00022800010e7983 */ /* 0x000ea40000300800 */
[----:B------:R-:W2:Y:S01]  /*165e0*/  LDL.LU R15, [R1+0x22c] ;  /* 0x00022c00010f7983 */ /* 0x000ea20000300800 */
[----:B---3--:R-:W-:Y:S01]  /*165f0*/  HMMA.16816.F32.BF16 R20, R4, R26, R20 ;  /* 0x0000001a0414723c */ /* 0x008fe20000041814 */
[----:B--2---:R-:W-:Y:S01]  /*16600*/  STL.64 [R1+0x1968], R14 ;  /* 0x0019680e01007387 */ /* 0x004fe20000100a00 */
[----:B----4-:R0:W-:Y:S03]  /*16610*/  STL.64 [R1+0x1960], R12 ;  /* 0x0019600c01007387 */ /* 0x0101e60000100a00 */
[----:B0-----:R-:W2:Y:S01]  /*16620*/  LDL.LU R12, [R1+0x230] ;  /* 0x00023000010c7983 */ /* 0x001ea20000300800 */
[----:B------:R-:W2:Y:S02]  /*16630*/  LDL.LU R13, [R1+0x234] ;  /* 0x00023400010d7983 */ /* 0x000ea40000300800 */
[----:B------:R-:W2:Y:S02]  /*16640*/  LDL.LU R14, [R1+0x238] ;  /* 0x00023800010e7983 */ /* 0x000ea40000300800 */
[----:B------:R-:W2:Y:S01]  /*16650*/  LDL.LU R15, [R1+0x23c] ;  /* 0x00023c00010f7983 */ /* 0x000ea20000300800 */
[----:B------:R-:W3:Y:S01]  /*16660*/  LDL.LU R8, [R1+0x1f0] ;  /* 0x0001f00001087983 */ /* 0x000ee20000300800 */
[----:B------:R-:W3:Y:S02]  /*16670*/  LDL.LU R9, [R1+0x1f4] ;  /* 0x0001f40001097983 */ /* 0x000ee40000300800 */
[----:B------:R-:W4:Y:S02]  /*16680*/  LDL.LU R10, [R1+0x1f8] ;  /* 0x0001f800010a7983 */ /* 0x000f240000300800 */
[----:B------:R-:W4:Y:S02]  /*16690*/  LDL.LU R11, [R1+0x1fc] ;  /* 0x0001fc00010b7983 */ /* 0x000f240000300800 */
[----:B----4-:R-:W-:Y:S01]  /*166a0*/  STL.64 [R1+0x1928], R10 ;  /* 0x0019280a01007387 */ /* 0x010fe20000100a00 */
[----:B---3--:R0:W-:Y:S03]  /*166b0*/  STL.64 [R1+0x1920], R8 ;  /* 0x0019200801007387 */ /* 0x0081e60000100a00 */
[----:B0-----:R-:W3:Y:S01]  /*166c0*/  LDL.LU R8, [R1+0x200] ;  /* 0x0002000001087983 */ /* 0x001ee20000300800 */
[----:B------:R-:W3:Y:S02]  /*166d0*/  LDL.LU R9, [R1+0x204] ;  /* 0x0002040001097983 */ /* 0x000ee40000300800 */
[----:B------:R-:W3:Y:S02]  /*166e0*/  LDL.LU R10, [R1+0x208] ;  /* 0x00020800010a7983 */ /* 0x000ee40000300800 */
[----:B------:R-:W3:Y:S01]  /*166f0*/  LDL.LU R11, [R1+0x20c] ;  /* 0x00020c00010b7983 */ /* 0x000ee20000300800 */
[----:B------:R-:W-:Y:S01]  /*16700*/  STL [R1+0x18f4], R29 ;  /* 0x0018f41d01007387 */ /* 0x000fe20000100800 */
[----:B------:R0:W-:Y:S02]  /*16710*/  STL.64 [R1+0xc00], R20 ;  /* 0x000c001401007387 */ /* 0x0001e40000100a00 */
[----:B------:R1:W-:Y:S02]  /*16720*/  STL.64 [R1+0xc08], R22 ;  /* 0x000c081601007387 */ /* 0x0003e40000100a00 */
[----:B0-----:R-:W-:Y:S01]  /*16730*/  IMAD.MOV.U32 R20, RZ, RZ, R26 ;  /* 0x000000ffff147224 */ /* 0x001fe200078e001a */
[----:B-1----:R-:W4:Y:S01]  /*16740*/  LDL.LU.64 R22, [R1+0x19a0] ;  /* 0x0019a00001167983 */ /* 0x002f220000300a00 */
[----:B------:R-:W-:-:S02]  /*16750*/  IMAD.MOV.U32 R21, RZ, RZ, R27 ;  /* 0x000000ffff157224 */ /* 0x000fc400078e001b */
[----:B------:R-:W2:Y:S02]  /*16760*/  LDL.LU.64 R26, [R1+0x1998] ;  /* 0x00199800011a7983 */ /* 0x000ea40000300a00 */
[C---:B--2---:R-:W-:Y:S01]  /*16770*/  HMMA.16816.F32.BF16 R16, R4.reuse, R26, R16 ;  /* 0x0000001a0410723c */ /* 0x044fe20000041810 */
[----:B----4-:R-:W-:Y:S01]  /*16780*/  STL.64 [R1+0x1910], R22 ;  /* 0x0019101601007387 */ /* 0x010fe20000100a00 */
[----:B------:R0:W-:Y:S02]  /*16790*/  STL.64 [R1+0x1908], R20 ;  /* 0x0019081401007387 */ /* 0x0001e40000100a00 */
[----:B------:R-:W-:Y:S02]  /*167a0*/  IMAD.MOV.U32 R2, RZ, RZ, R26 ;  /* 0x000000ffff027224 */ /* 0x000fe400078e001a */
[----:B------:R-:W-:Y:S01]  /*167b0*/  IMAD.MOV.U32 R3, RZ, RZ, R27 ;  /* 0x000000ffff037224 */ /* 0x000fe200078e001b */
[----:B0-----:R-:W2:Y:S01]  /*167c0*/  LDL.LU R20, [R1+0x1a0] ;  /* 0x0001a00001147983 */ /* 0x001ea20000300800 */
[----:B------:R-:W2:Y:S02]  /*167d0*/  LDL.LU R21, [R1+0x1a4] ;  /* 0x0001a40001157983 */ /* 0x000ea40000300800 */
[----:B------:R-:W2:Y:S02]  /*167e0*/  LDL.LU R22, [R1+0x1a8] ;  /* 0x0001a80001167983 */ /* 0x000ea40000300800 */
[----:B------:R-:W2:Y:S11]  /*167f0*/  LDL.LU R23, [R1+0x1ac] ;  /* 0x0001ac0001177983 */ /* 0x000eb60000300800 */
[----:B------:R-:W-:Y:S01]  /*16800*/  STL.64 [R1+0xbf0], R16 ;  /* 0x000bf01001007387 */ /* 0x000fe20000100a00 */
[----:B------:R0:W-:Y:S03]  /*16810*/  STL.64 [R1+0xbf8], R18 ;  /* 0x000bf81201007387 */ /* 0x0001e60000100a00 */
[----:B0-----:R-:W4:Y:S01]  /*16820*/  LDL.LU.64 R18, [R1+0x1990] ;  /* 0x0019900001127983 */ /* 0x001f220000300a00 */
[----:B------:R-:W4:Y:S02]  /*16830*/  LDL.LU.64 R26, [R1+0x1988] ;  /* 0x00198800011a7983 */ /* 0x000f240000300a00 */
[----:B------:R-:W4:Y:S02]  /*16840*/  LDL.LU.64 R24, [R1+0x1980] ;  /* 0x0019800001187983 */ /* 0x000f240000300a00 */
[C---:B----4-:R-:W-:Y:S01]  /*16850*/  HMMA.16816.F32.BF16 R24, R4.reuse, R18, R24 ;  /* 0x000000120418723c */ /* 0x050fe20000041818 */
[----:B------:R-:W-:Y:S11]  /*16860*/  IMAD.MOV.U32 R0, RZ, RZ, R19 ;  /* 0x000000ffff007224 */ /* 0x000ff600078e0013 */
[----:B------:R-:W-:Y:S11]  /*16870*/  @!UPT UIADD3 URZ, URZ, URZ, URZ ;  /* 0x0000003f3f3ff290 */ /* 0x000ff6000fffe03f */
[----:B------:R0:W-:Y:S01]  /*16880*/  STL.64 [R1+0xbe0], R24 ;  /* 0x000be01801007387 */ /* 0x0001e20000100a00 */
[----:B------:R1:W-:Y:S02]  /*16890*/  STL.64 [R1+0xbe8], R26 ;  /* 0x000be81a01007387 */ /* 0x0003e40000100a00 */
[----:B0-----:R-:W-:Y:S01]  /*168a0*/  IMAD.MOV.U32 R25, RZ, RZ, R18 ;  /* 0x000000ffff197224 */ /* 0x001fe200078e0012 */
[----:B-1----:R-:W4:Y:S01]  /*168b0*/  LDL.LU.64 R26, [R1+0x1978] ;  /* 0x00197800011a7983 */ /* 0x002f220000300a00 */
[----:B------:R-:W2:Y:S02]  /*168c0*/  LDL.LU.64 R18, [R1+0x1970] ;  /* 0x0019700001127983 */ /* 0x000ea40000300a00 */
[C---:B--2---:R-:W-:Y:S01]  /*168d0*/  HMMA.16816.F32.BF16 R12, R4.reuse, R18, R12 ;  /* 0x00000012040c723c */ /* 0x044fe2000004180c */
[----:B------:R-:W-:Y:S02]  /*168e0*/  IMAD.MOV.U32 R29, RZ, RZ, R18 ;  /* 0x000000ffff1d7224 */ /* 0x000fe400078e0012 */
[----:B------:R-:W-:Y:S11]  /*168f0*/  IMAD.MOV.U32 R24, RZ, RZ, R19 ;  /* 0x000000ffff187224 */ /* 0x000ff600078e0013 */
[----:B------:R-:W-:Y:S09]  /*16900*/  @!UPT UIADD3 URZ, URZ, URZ, URZ ;  /* 0x0000003f3f3ff290 */ /* 0x000ff2000fffe03f */
[----:B------:R-:W-:Y:S01]  /*16910*/  STL.64 [R1+0xbd0], R12 ;  /* 0x000bd00c01007387 */ /* 0x000fe20000100a00 */
[----:B------:R0:W-:Y:S03]  /*16920*/  STL.64 [R1+0xbd8], R14 ;  /* 0x000bd80e01007387 */ /* 0x0001e60000100a00 */
[----:B0-----:R-:W2:Y:S01]  /*16930*/  LDL.LU.64 R14, [R1+0x1968] ;  /* 0x00196800010e7983 */ /* 0x001ea20000300a00 */
[----:B------:R-:W2:Y:S02]  /*16940*/  LDL.LU.64 R12, [R1+0x1960] ;  /* 0x00196000010c7983 */ /* 0x000ea40000300a00 */
[----:B------:R-:W2:Y:S02]  /*16950*/  LDL.LU.64 R18, [R1+0x1958] ;  /* 0x0019580001127983 */ /* 0x000ea40000300a00 */
[C---:B--2---:R-:W-:Y:S01]  /*16960*/  HMMA.16816.F32.BF16 R16, R4.reuse, R18, R12 ;  /* 0x000000120410723c */ /* 0x044fe2000004180c */
[----:B------:R-:W2:Y:S01]  /*16970*/  LDL.LU.64 R14, [R1+0x1950] ;  /* 0x00195000010e7983 */ /* 0x000ea20000300a00 */
[----:B------:R-:W2:Y:S11]  /*16980*/  LDL.LU.64 R12, [R1+0x1948] ;  /* 0x00194800010c7983 */ /* 0x000eb60000300a00 */
[----:B------:R-:W-:Y:S10]  /*16990*/  @!UPT UIADD3 URZ, URZ, URZ, URZ ;  /* 0x0000003f3f3ff290 */ /* 0x000ff4000fffe03f */
[----:B------:R-:W-:Y:S01]  /*169a0*/  STL.64 [R1+0xbc0], R16 ;  /* 0x000bc01001007387 */ /* 0x000fe20000100a00 */
[----:B------:R0:W-:Y:S03]  /*169b0*/  STL.64 [R1+0xbc8], R18 ;  /* 0x000bc81201007387 */ /* 0x0001e60000100a00 */
[----:B0-----:R-:W2:Y:S02]  /*169c0*/  LDL.LU.64 R18, [R1+0x1940] ;  /* 0x0019400001127983 */ /* 0x001ea40000300a00 */
[C---:B--2---:R-:W-:Y:S11]  /*169d0*/  HMMA.16816.F32.BF16 R12, R4.reuse, R18, R12 ;  /* 0x00000012040c723c */ /* 0x044ff6000004180c */
[----:B------:R-:W-:Y:S11]  /*169e0*/  @!UPT UIADD3 URZ, URZ, URZ, URZ ;  /* 0x0000003f3f3ff290 */ /* 0x000ff6000fffe03f */
[----:B------:R-:W-:Y:S01]  /*169f0*/  @!UPT UIADD3 URZ, URZ, URZ, URZ ;  /* 0x0000003f3f3ff290 */ /* 0x000fe2000fffe03f */
[----:B------:R-:W-:Y:S01]  /*16a00*/  STL.64 [R1+0xbb0], R12 ;  /* 0x000bb00c01007387 */ /* 0x000fe20000100a00 */
[----:B------:R0:W-:Y:S03]  /*16a10*/  STL.64 [R1+0xbb8], R14 ;  /* 0x000bb80e01007387 */ /* 0x0001e60000100a00 */
[----:B0-----:R-:W3:Y:S01]  /*16a20*/  LDL.LU.64 R14, [R1+0x1938] ;  /* 0x00193800010e7983 */ /* 0x001ee20000300a00 */
[----:B------:R-:W2:Y:S02]  /*16a30*/  LDL.LU.64 R12, [R1+0x1930] ;  /* 0x00193000010c7983 */ /* 0x000ea40000300a00 */
[----:B------:R0:W-:Y:S02]  /*16a40*/  STL.64 [R1+0x1808], R18 ;  /* 0x0018081201007387 */ /* 0x0001e40000100a00 */
[----:B------:R-:W2:Y:S01]  /*16a50*/  LDL.LU R16, [R1+0x320] ;  /* 0x0003200001107983 */ /* 0x000ea20000300800 */
[----:B------:R-:W2:Y:S04]  /*16a60*/  LDL.LU R17, [R1+0x324] ;  /* 0x0003240001117983 */ /* 0x000ea80000300800 */
[----:B0-----:R-:W2:Y:S01]  /*16a70*/  LDL.LU R18, [R1+0x328] ;  /* 0x0003280001127983 */ /* 0x001ea20000300800 */
[----:B------:R-:W2:Y:S01]  /*16a80*/  LDL.LU R19, [R1+0x32c] ;  /* 0x00032c0001137983 */ /* 0x000ea20000300800 */
[C---:B---3--:R-:W-:Y:S11]  /*16a90*/  HMMA.16816.F32.BF16 R8, R4.reuse, R14, R8 ;  /* 0x0000000e0408723c */ /* 0x048ff60000041808 */
[----:B------:R-:W-:Y:S11]  /*16aa0*/  @!UPT UIADD3 URZ, URZ, URZ, URZ ;  /* 0x0000003f3f3ff290 */ /* 0x000ff6000fffe03f */
[----:B------:R-:W-:Y:S01]  /*16ab0*/  @!UPT UIADD3 URZ, URZ, URZ, URZ ;  /* 0x0000003f3f3ff290 */ /* 0x000fe2000fffe03f */
[----:B------:R-:W-:Y:S01]  /*16ac0*/  STL.64 [R1+0xba0], R8 ;  /* 0x000ba00801007387 */ /* 0x000fe20000100a00 */
[----:B------:R0:W-:Y:S03]  /*16ad0*/  STL.64 [R1+0xba8], R10 ;  /* 0x000ba80a01007387 */ /* 0x0001e60000100a00 */
[----:B0-----:R-:W4:Y:S01]  /*16ae0*/  LDL.LU.64 R10, [R1+0x1928] ;  /* 0x00192800010a7983 */ /* 0x001f220000300a00 */
[----:B------:R-:W4:Y:S02]  /*16af0*/  LDL.LU.64 R8, [R1+0x1920] ;  /* 0x0019200001087983 */ /* 0x000f240000300a00 */
[----:B------:R-:W-:Y:S01]  /*16b00*/  STL.64 [R1+0x17f0], R14 ;  /* 0x0017f00e01007387 */ /* 0x000fe20000100a00 */
[C---:B----4-:R-:W-:Y:S11]  /*16b10*/  HMMA.16816.F32.BF16 R8, R4.reuse, R26, R8 ;  /* 0x0000001a0408723c */ /* 0x050ff60000041808 */
[----:B------:R-:W-:Y:S11]  /*16b20*/  @!UPT UIADD3 URZ, URZ, URZ, URZ ;  /* 0x0000003f3f3ff290 */ /* 0x000ff6000fffe03f */
[----:B------:R-:W-:Y:S01]  /*16b30*/  @!UPT UIADD3 URZ, URZ, URZ, URZ ;  /* 0x0000003f3f3ff290 */ /* 0x000fe2000fffe03f */
[----:B------:R-:W-:Y:S01]  /*16b40*/  STL.64 [R1+0xb90], R8 ;  /* 0x000b900801007387 */ /* 0x000fe20000100a00 */
[----:B------:R0:W-:Y:S03]  /*16b50*/  STL.64 [R1+0xb98], R10 ;  /* 0x000b980a01007387 */ /* 0x0001e60000100a00 */
[----:B0-----:R-:W3:Y:S01]  /*16b60*/  LDL.LU.64 R10, [R1+0x1918] ;  /* 0x00191800010a7983 */ /* 0x001ee20000300a00 */
[----:B------:R-:W-:Y:S01]  /*16b70*/  STL.64 [R1+0x17e8], R26 ;  /* 0x0017e81a01007387 */ /* 0x000fe20000100a00 */
[----:B---3--:R-:W-:Y:S02]  /*16b80*/  HMMA.16816.F32.BF16 R4, R4, R10, R20 ;  /* 0x0000000a0404723c */ /* 0x008fe40000041814 */
[----:B------:R-:W3:Y:S01]  /*16b90*/  LDL.LU.64 R22, [R1+0x1910] ;  /* 0x0019100001167983 */ /* 0x000ee20000300a00 */
[----:B------:R-:W4:Y:S02]  /*16ba0*/  LDL.LU.64 R20, [R1+0x1908] ;  /* 0x0019080001147983 */ /* 0x000f240000300a00 */
[----:B------:R-:W3:Y:S02]  /*16bb0*/  LDL.LU.64 R10, [R1+0x1900] ;  /* 0x00190000010a7983 */ /* 0x000ee40000300a00 */
[----:B------:R-:W3:Y:S11]  /*16bc0*/  LDL.LU.64 R8, [R1+0x18f8] ;  /* 0x0018f80001087983 */ /* 0x000ef60000300a00 */
[----:B------:R-:W-:Y:S05]  /*16bd0*/  @!UPT UIADD3 URZ, URZ, URZ, URZ ;  /* 0x0000003f3f3ff290 */ /* 0x000fea000fffe03f */
[----:B------:R0:W-:Y:S01]  /*16be0*/  STL.64 [R1+0xb80], R4 ;  /* 0x000b800401007387 */ /* 0x0001e20000100a00 */
[----:B------:R1:W-:Y:S03]  /*16bf0*/  STL.64 [R1+0xb88], R6 ;  /* 0x000b880601007387 */ /* 0x0003e60000100a00 */
[----:B0-----:R-:W3:Y:S01]  /*16c00*/  LDL.LU R4, [R1+0x510] ;  /* 0x0005100001047983 */ /* 0x001ee20000300800 */
[----:B------:R-:W3:Y:S02]  /*16c10*/  LDL.LU R5, [R1+0x514] ;  /* 0x0005140001057983 */ /* 0x000ee40000300800 */
[----:B-1----:R-:W3:Y:S02]  /*16c20*/  LDL.LU R6, [R1+0x518] ;  /* 0x0005180001067983 */ /* 0x002ee40000300800 */
[----:B------:R-:W3:Y:S02]  /*16c30*/  LDL.LU R7, [R1+0x51c] ;  /* 0x00051c0001077983 */ /* 0x000ee40000300800 */
[----:B--2---:R-:W-:-:S02]  /*16c40*/  IMAD.MOV.U32 R14, RZ, RZ, R13 ;  /* 0x000000ffff0e7224 */ /* 0x004fc400078e000d */
[----:B------:R-:W-:-:S07]  /*16c50*/  IMAD.MOV.U32 R15, RZ, RZ, R12 ;  /* 0x000000ffff0f7224 */ /* 0x000fce00078e000c */
[C---:B---3--:R-:W-:Y:S08]  /*16c60*/  HMMA.16816.F32.BF16 R12, R8.reuse, R14, R4 ;  /* 0x0000000e080c723c */ /* 0x048ff00000041804 */
[----:B------:R-:W-:Y:S11]  /*16c70*/  HMMA.16816.F32.BF16 R4, R8, R22, R16 ;  /* 0x000000160804723c */ /* 0x000ff60000041810 */
[----:B------:R-:W-:Y:S04]  /*16c80*/  @!UPT UIADD3 URZ, URZ, URZ, URZ ;  /* 0x0000003f3f3ff290 */ /* 0x000fe8000fffe03f */
[----:B------:R0:W-:Y:S01]  /*16c90*/  STL.64 [R1+0x3b0], R12 ;  /* 0x0003b00c01007387 */ /* 0x0001e20000100a00 */
[----:B------:R1:W-:Y:S03]  /*16ca0*/  STL.64 [R1+0x3b8], R14 ;  /* 0x0003b80e01007387 */ /* 0x0003e60000100a00 */
[----:B0-----:R-:W2:Y:S04]  /*16cb0*/  LDL.LU R12, [R1+0x190] ;  /* 0x00019000010c7983 */ /* 0x001ea80000300800 */
[----:B------:R-:W-:Y:S02]  /*16cc0*/  STL.64 [R1+0xae0], R4 ;  /* 0x000ae00401007387 */ /* 0x000fe40000100a00 */
[----:B------:R-:W-:Y:S02]  /*16cd0*/  STL.64 [R1+0xae8], R6 ;  /* 0x000ae80601007387 */ /* 0x000fe40000100a00 */
[----:B------:R-:W2:Y:S01]  /*16ce0*/  LDL.LU R13, [R1+0x194] ;  /* 0x00019400010d7983 */ /* 0x000ea20000300800 */
[----:B-1----:R-:W3:Y:S01]  /*16cf0*/  LDL.LU R14, [R1+0x198] ;  /* 0x00019800010e7983 */ /* 0x002ee20000300800 */
[----:B------:R-:W3:Y:S02]  /*16d00*/  LDL.LU R15, [R1+0x19c] ;  /* 0x00019c00010f7983 */ /* 0x000ee40000300800 */
[----:B------:R-:W2:Y:S02]  /*16d10*/  LDL.LU R16, [R1+0x1d0] ;  /* 0x0001d00001107983 */ /* 0x000ea40000300800 */
[----:B------:R-:W2:Y:S01]  /*16d20*/  LDL.LU R17, [R1+0x1d4] ;  /* 0x0001d40001117983 */ /* 0x000ea20000300800 */
[----:B------:R-:W2:Y:S01]  /*16d30*/  LDL.LU R18, [R1+0x1d8] ;  /* 0x0001d80001127983 */ /* 0x000ea20000300800 */
[----:B------:R-:W2:Y:S03]  /*16d40*/  LDL.LU R19, [R1+0x1dc] ;  /* 0x0001dc0001137983 */ /* 0x000ea60000300800 */
[----:B--2---:R0:W-:Y:S01]  /*16d50*/  STL.64 [R1+0x1818], R18 ;  /* 0x0018181201007387 */ /* 0x0041e20000100a00 */
[----:B------:R-:W-:Y:S02]  /*16d60*/  STL.64 [R1+0x1810], R16 ;  /* 0x0018101001007387 */ /* 0x000fe40000100a00 */
[----:B0-----:R-:W-:-:S02]  /*16d70*/  IMAD.MOV.U32 R18, RZ, RZ, R29 ;  /* 0x000000ffff127224 */ /* 0x001fc400078e001d */
[----:B------:R-:W-:Y:S01]  /*16d80*/  IMAD.MOV.U32 R19, RZ, RZ, R24 ;  /* 0x000000ffff137224 */ /* 0x000fe200078e0018 */
[----:B------:R-:W2:Y:S01]  /*16d90*/  LDL.LU R29, [R1+0x18f4] ;  /* 0x0018f400011d7983 */ /* 0x000ea20000300800 */
[----:B------:R-:W2:Y:S03]  /*16da0*/  LDL.LU R24, [R1+0x18f0] ;  /* 0x0018f00001187983 */ /* 0x000ea60000300800 */
[----:B------:R0:W-:Y:S02]  /*16db0*/  STL.64 [R1+0x1828], R18 ;  /* 0x0018281201007387 */ /* 0x0001e40000100a00 */
[----:B0-----:R-:W-:Y:S02]  /*16dc0*/  IMAD.MOV.U32 R18, RZ, RZ, R25 ;  /* 0x000000ffff127224 */ /* 0x001fe400078e0019 */
[----:B------:R-:W-:Y:S01]  /*16dd0*/  IMAD.MOV.U32 R19, RZ, RZ, R0 ;  /* 0x000000ffff137224 */ /* 0x000fe200078e0000 */
[----:B------:R-:W2:Y:S01]  /*16de0*/  LDL.LU R25, [R1+0x18ec] ;  /* 0x0018ec0001197983 */ /* 0x000ea20000300800 */
[----:B------:R-:W2:Y:S03]  /*16df0*/  LDL.LU R0, [R1+0x18e8] ;  /* 0x0018e80001007983 */ /* 0x000ea60000300800 */
[----:B------:R-:W-:Y:S01]  /*16e00*/  STL.64 [R1+0x1840], R18 ;  /* 0x0018401201007387 */ /* 0x000fe20000100a00 */
[----:B---3--:R0:W-:Y:S02]  /*16e10*/  STL.64 [R1+0x1800], R14 ;  /* 0x0018000e01007387 */ /* 0x0081e40000100a00 */
[----:B------:R1:W-:Y:S01]  /*16e20*/  STL.64 [R1+0x17f8], R12 ;  /* 0x0017f80c01007387 */ /* 0x0003e20000100a00 */
[----:B0-----:R-:W3:Y:S01]  /*16e30*/  LDL.64 R14, [R1+0x68] ;  /* 0x00006800010e7983 */ /* 0x001ee20000100a00 */
[----:B------:R-:W-:-:S02]  /*16e40*/  IMAD.MOV.U32 R18, RZ, RZ, R2 ;  /* 0x000000ffff127224 */ /* 0x000fc400078e0002 */
[----:B------:R-:W-:Y:S01]  /*16e50*/  IMAD.MOV.U32 R19, RZ, RZ, R3 ;  /* 0x000000ffff137224 */ /* 0x000fe200078e0003 */
[----:B---3--:R0:W-:Y:S01]  /*16e60*/  STL.64 [R1+0x1820], R14 ;  /* 0x0018200e01007387 */ /* 0x0081e20000100a00 */
[----:B-1----:R-:W3:Y:S02]  /*16e70*/  LDL.LU R12, [R1+0x1e0] ;  /* 0x0001e000010c7983 */ /* 0x002ee40000300800 */
[----:B------:R-:W3:Y:S01]  /*16e80*/  LDL.LU R13, [R1+0x1e4] ;  /* 0x0001e400010d7983 */ /* 0x000ee20000300800 */
[----:B0-----:R-:W2:Y:S01]  /*16e90*/  LDL.LU R14, [R1+0x1e8] ;  /* 0x0001e800010e7983 */ /* 0x001ea20000300800 */
[----:B------:R-:W2:Y:S02]  /*16ea0*/  LDL.LU R15, [R1+0x1ec] ;  /* 0x0001ec00010f7983 */ /* 0x000ea40000300800 */
[----:B------:R-:W3:Y:S02]  /*16eb0*/  LDL.LU R2, [R1+0x18e4] ;  /* 0x0018e40001027983 */ /* 0x000ee40000300800 */
[----:B------:R-:W4:Y:S01]  /*16ec0*/  LDL.LU R3, [R1+0x18e0] ;  /* 0x0018e00001037983 */ /* 0x000f220000300800 */
[----:B------:R-:W-:Y:S04]  /*16ed0*/  STL.64 [R1+0x1858], R18 ;  /* 0x0018581201007387 */ /* 0x000fe80000100a00 */
[----:B--2---:R-:W-:Y:S01]  /*16ee0*/  STL.64 [R1+0x1838], R14 ;  /* 0x0018380e01007387 */ /* 0x004fe20000100a00 */
[----:B---3--:R0:W-:Y:S03]  /*16ef0*/  STL.64 [R1+0x1830], R12 ;  /* 0x0018300c01007387 */ /* 0x0081e60000100a00 */
[----:B0-----:R-:W2:Y:S01]  /*16f00*/  LDL.LU R12, [R1+0x2a0] ;  /* 0x0002a000010c7983 */ /* 0x001ea20000300800 */
[----:B------:R-:W2:Y:S02]  /*16f10*/  LDL.LU R13, [R1+0x2a4] ;  /* 0x0002a400010d7983 */ /* 0x000ea40000300800 */
[----:B------:R-:W3:Y:S02]  /*16f20*/  LDL.LU R14, [R1+0x2a8] ;  /* 0x0002a800010e7983 */ /* 0x000ee40000300800 */
[----:B------:R-:W3:Y:S02]  /*16f30*/  LDL.LU R15, [R1+0x2ac] ;  /* 0x0002ac00010f7983 */ /* 0x000ee40000300800 */
[----:B----4-:R-:W-:-:S02]  /*16f40*/  IMAD.MOV.U32 R18, RZ, RZ, R20 ;  /* 0x000000ffff127224 */ /* 0x010fc400078e0014 */
[----:B------:R-:W-:Y:S01]  /*16f50*/  IMAD.MOV.U32 R19, RZ, RZ, R21 ;  /* 0x000000ffff137224 */ /* 0x000fe200078e0015 */
[----:B------:R-:W4:Y:S01]  /*16f60*/  LDL.LU R20, [R1+0x18dc] ;  /* 0x0018dc0001147983 */ /* 0x000f220000300800 */
[----:B------:R-:W4:Y:S03]  /*16f70*/  LDL.LU R21, [R1+0x18d8] ;  /* 0x0018d80001157983 */ /* 0x000f260000300800 */
[----:B------:R0:W-:Y:S02]  /*16f80*/  STL.64 [R1+0x1870], R18 ;  /* 0x0018701201007387 */ /* 0x0001e40000100a00 */
[----:B0-----:R-:W-:Y:S02]  /*16f90*/  IMAD.MOV.U32 R18, RZ, RZ, R29 ;  /* 0x000000ffff127224 */ /* 0x001fe400078e001d */
[----:B------:R-:W-:-:S05]  /*16fa0*/  IMAD.MOV.U32 R19, RZ, RZ, R28 ;  /* 0x000000ffff137224 */ /* 0x000fca00078e001c */
[----:B------:R0:W-:Y:S02]  /*16fb0*/  STL.64 [R1+0x1888], R18 ;  /* 0x0018881201007387 */ /* 0x0001e40000100a00 */
[----:B0-----:R-:W-:Y:S02]  /*16fc0*/  IMAD.MOV.U32 R18, RZ, RZ, R25 ;  /* 0x000000ffff127224 */ /* 0x001fe400078e0019 */
[----:B------:R-:W-:-:S05]  /*16fd0*/  IMAD.MOV.U32 R19, RZ, RZ, R24 ;  /* 0x000000ffff137224 */ /* 0x000fca00078e0018 */
[----:B------:R-:W-:Y:S04]  /*16fe0*/  STL.64 [R1+0x18a0], R18 ;  /* 0x0018a01201007387 */ /* 0x000fe80000100a00 */
[----:B---3--:R-:W-:Y:S01]  /*16ff0*/  STL.64 [R1+0x1850], R14 ;  /* 0x0018500e01007387 */ /* 0x008fe20000100a00 */
[----:B--2---:R0:W-:Y:S03]  /*17000*/  STL.64 [R1+0x1848], R12 ;  /* 0x0018480c01007387 */ /* 0x0041e60000100a00 */
[----:B0-----:R-:W2:Y:S01]  /*17010*/  LDL.LU R12, [R1+0x2b0] ;  /* 0x0002b000010c7983 */ /* 0x001ea20000300800 */
[----:B------:R-:W2:Y:S02]  /*17020*/  LDL.LU R13, [R1+0x2b4] ;  /* 0x0002b400010d7983 */ /* 0x000ea40000300800 */
[----:B------:R-:W3:Y:S02]  /*17030*/  LDL.LU R14, [R1+0x2b8] ;  /* 0x0002b800010e7983 */ /* 0x000ee40000300800 */
[----:B------:R-:W3:Y:S01]  /*17040*/  LDL.LU R15, [R1+0x2bc] ;  /* 0x0002bc00010f7983 */ /* 0x000ee20000300800 */
[----:B------:R-:W2:Y:S04]  /*17050*/  LDL.64 R18, [R1+0xd8] ;  /* 0x0000d80001127983 */ /* 0x000ea80000100a00 */
[----:B--2---:R-:W-:Y:S01]  /*17060*/  STL.64 [R1+0x18b8], R18 ;  /* 0x0018b81201007387 */ /* 0x004fe20000100a00 */
[----:B---3--:R-:W-:Y:S02]  /*17070*/  STL.64 [R1+0x1868], R14 ;  /* 0x0018680e01007387 */ /* 0x008fe40000100a00 */
[----:B------:R0:W-:Y:S02]  /*17080*/  STL.64 [R1+0x1860], R12 ;  /* 0x0018600c01007387 */ /* 0x0001e40000100a00 */
[----:B0-----:R-:W2:Y:S01]  /*17090*/  LDL.LU R12, [R1+0x2c0] ;  /* 0x0002c000010c7983 */ /* 0x001ea20000300800 */
[----:B------:R-:W2:Y:S02]  /*170a0*/  LDL.LU R13, [R1+0x2c4] ;  /* 0x0002c400010d7983 */ /* 0x000ea40000300800 */
[----:B------:R-:W3:Y:S02]  /*170b0*/  LDL.LU R14, [R1+0x2c8] ;  /* 0x0002c800010e7983 */ /* 0x000ee40000300800 */
[----:B------:R-:W3:Y:S02]  /*170c0*/  LDL.LU R15, [R1+0x2cc] ;  /* 0x0002cc00010f7983 */ /* 0x000ee40000300800 */
[----:B------:R-:W-:-:S02]  /*170d0*/  IMAD.MOV.U32 R18, RZ, RZ, R2 ;  /* 0x000000ffff127224 */ /* 0x000fc400078e0002 */
[----:B------:R-:W-:-:S05]  /*170e0*/  IMAD.MOV.U32 R19, RZ, RZ, R0 ;  /* 0x000000ffff137224 */ /* 0x000fca00078e0000 */
[----:B------:R0:W-:Y:S01]  /*170f0*/  STL.64 [R1+0x18d0], R18 ;  /* 0x0018d01201007387 */ /* 0x0001e20000100a00 */
[----:B------:R-:W4:Y:S02]  /*17100*/  LDL.LU R16, [R1+0x310] ;  /* 0x0003100001107983 */ /* 0x000f240000300800 */
[----:B------:R-:W4:Y:S01]  /*17110*/  LDL.LU R17, [R1+0x314] ;  /* 0x0003140001117983 */ /* 0x000f220000300800 */
[----:B0-----:R-:W4:Y:S01]  /*17120*/  LDL.LU R18, [R1+0x318] ;  /* 0x0003180001127983 */ /* 0x001f220000300800 */
[----:B------:R-:W4:Y:S03]  /*17130*/  LDL.LU R19, [R1+0x31c] ;  /* 0x00031c0001137983 */ /* 0x000f260000300800 */
[----:B---3--:R-:W-:Y:S01]  /*17140*/  STL.64 [R1+0x1880], R14 ;  /* 0x0018800e01007387 */ /* 0x008fe20000100a00 */
[----:B--2---:R0:W-:Y:S03]  /*17150*/  STL.64 [R1+0x1878], R12 ;  /* 0x0018780c01007387 */ /* 0x0041e60000100a00 */
[----:B0-----:R-:W2:Y:S01]  /*17160*/  LDL.LU R12, [R1+0x2d0] ;  /* 0x0002d000010c7983 */ /* 0x001ea20000300800 */
[----:B------:R-:W2:Y:S02]  /*17170*/  LDL.LU R13, [R1+0x2d4] ;  /* 0x0002d400010d7983 */ /* 0x000ea40000300800 */
[----:B------:R-:W3:Y:S02]  /*17180*/  LDL.LU R14, [R1+0x2d8] ;  /* 0x0002d800010e7983 */ /* 0x000ee40000300800 */
[----:B------:R-:W3:Y:S02]  /*17190*/  LDL.LU R15, [R1+0x2dc] ;  /* 0x0002dc00010f7983 */ /* 0x000ee40000300800 */
        /* <DEDUP_REMOVED lines=12> */
[----:B----4-:R-:W-:-:S02]  /*17260*/  IMAD.MOV.U32 R6, RZ, RZ, R20 ;  /* 0x000000ffff067224 */ /* 0x010fc400078e0014 */
[----:B------:R-:W-:-:S07]  /*17270*/  IMAD.MOV.U32 R7, RZ, RZ, R3 ;  /* 0x000000ffff077224 */ /* 0x000fce00078e0003 */
[C---:B------:R-:W-:Y:S01]  /*17280*/  HMMA.16816.F32.BF16 R4, R8.reuse, R6, R16 ;  /* 0x000000060804723c */ /* 0x040fe20000041810 */
[----:B---3--:R-:W-:Y:S01]  /*17290*/  STL.64 [R1+0x18c8], R14 ;  /* 0x0018c80e01007387 */ /* 0x008fe20000100a00 */
[----:B--2---:R0:W-:Y:S03]  /*172a0*/  STL.64 [R1+0x18c0], R12 ;  /* 0x0018c00c01007387 */ /* 0x0041e60000100a00 */
[----:B0-----:R-:W2:Y:S01]  /*172b0*/  LDL.LU R12, [R1+0x300] ;  /* 0x00030000010c7983 */ /* 0x001ea20000300800 */
[----:B------:R-:W2:Y:S02]  /*172c0*/  LDL.LU R13, [R1+0x304] ;  /* 0x00030400010d7983 */ /* 0x000ea40000300800 */
[----:B------:R-:W2:Y:S02]  /*172d0*/  LDL.LU R14, [R1+0x308] ;  /* 0x00030800010e7983 */ /* 0x000ea40000300800 */
[----:B------:R-:W2:Y:S01]  /*172e0*/  LDL.LU R15, [R1+0x30c] ;  /* 0x00030c00010f7983 */ /* 0x000ea20000300800 */
[----:B------:R-:W3:Y:S01]  /*172f0*/  LDL.LU R24, [R1+0x180] ;  /* 0x0001800001187983 */ /* 0x000ee20000300800 */
[----:B------:R-:W3:Y:S02]  /*17300*/  LDL.LU R25, [R1+0x184] ;  /* 0x0001840001197983 */ /* 0x000ee40000300800 */
[----:B------:R-:W3:Y:S02]  /*17310*/  LDL.LU R26, [R1+0x188] ;  /* 0x00018800011a7983 */ /* 0x000ee40000300800 */
[----:B------:R-:W3:Y:S01]  /*17320*/  LDL.LU R27, [R1+0x18c] ;  /* 0x00018c00011b7983 */ /* 0x000ee20000300800 */
[----:B------:R-:W-:Y:S01]  /*17330*/  STL.64 [R1+0x17c8], R22 ;  /* 0x0017c81601007387 */ /* 0x000fe20000100a00 */
[----:B------:R-:W2:Y:S05]  /*17340*/  LDL.LU.64 R18, [R1+0x18d0] ;  /* 0x0018d00001127983 */ /* 0x000eaa0000300a00 */
[----:B------:R-:W-:Y:S02]  /*17350*/  STL.64 [R1+0xb30], R4 ;  /* 0x000b300401007387 */ /* 0x000fe40000100a00 */
[----:B------:R0:W-:Y:S02]  /*17360*/  STL.64 [R1+0xb38], R6 ;  /* 0x000b380601007387 */ /* 0x0001e40000100a00 */
[----:B0-----:R-:W4:Y:S01]  /*17370*/  LDL.64 R6, [R1+0x28] ;  /* 0x0000280001067983 */ /* 0x001f220000100a00 */
[C---:B--2---:R-:W-:Y:S03]  /*17380*/  HMMA.16816.F32.BF16 R16, R8.reuse, R18, R12 ;  /* 0x000000120810723c */ /* 0x044fe6000004180c */
[----:B----4-:R0:W-:Y:S01]  /*17390*/  STL.64 [R1+0x17e0], R6 ;  /* 0x0017e00601007387 */ /* 0x0101e20000100a00 */
[----:B------:R-:W2:Y:S02]  /*173a0*/  LDL.LU R4, [R1+0x170] ;  /* 0x0001700001047983 */ /* 0x000ea40000300800 */
[----:B------:R-:W2:Y:S01]  /*173b0*/  LDL.LU R5, [R1+0x174] ;  /* 0x0001740001057983 */ /* 0x000ea20000300800 */
[----:B0-----:R-:W2:Y:S01]  /*173c0*/  LDL.LU R6, [R1+0x178] ;  /* 0x0001780001067983 */ /* 0x001ea20000300800 */
[----:B------:R-:W2:Y:S02]  /*173d0*/  LDL.LU R7, [R1+0x17c] ;  /* 0x00017c0001077983 */ /* 0x000ea40000300800 */
[----:B------:R-:W4:Y:S02]  /*173e0*/  LDL.LU.64 R14, [R1+0x18c8] ;  /* 0x0018c800010e7983 */ /* 0x000f240000300a00 */
[----:B------:R-:W4:Y:S11]  /*173f0*/  LDL.LU.64 R12, [R1+0x18c0] ;  /* 0x0018c000010c7983 */ /* 0x000f360000300a00 */
[----:B------:R-:W-:Y:S01]  /*17400*/  STL.64 [R1+0xb70], R16 ;  /* 0x000b701001007387 */ /* 0x000fe20000100a00 */
[----:B------:R0:W-:Y:S03]  /*17410*/  STL.64 [R1+0xb78], R18 ;  /* 0x000b781201007387 */ /* 0x0001e60000100a00 */
[----:B0-----:R-:W4:Y:S02]  /*17420*/  LDL.LU.64 R18, [R1+0x18b8] ;  /* 0x0018b80001127983 */ /* 0x001f240000300a00 */
        /* <DEDUP_REMOVED lines=8> */
[----:B------:R-:W4:Y:S02]  /*174b0*/  LDL.LU.64 R18, [R1+0x18a0] ;  /* 0x0018a00001127983 */ /* 0x000f240000300a00 */
[C---:B----4-:R-:W-:Y:S01]  /*174c0*/  HMMA.16816.F32.BF16 R16, R8.reuse, R18, R12 ;  /* 0x000000120810723c */ /* 0x050fe2000004180c */
[----:B------:R-:W4:Y:S01]  /*174d0*/  LDL.LU.64 R14, [R1+0x1898] ;  /* 0x00189800010e7983 */ /* 0x000f220000300a00 */
[----:B------:R-:W4:Y:S11]  /*174e0*/  LDL.LU.64 R12, [R1+0x1890] ;  /* 0x00189000010c7983 */ /* 0x000f360000300a00 */
[----:B------:R-:W-:Y:S10]  /*174f0*/  @!UPT UIADD3 URZ, URZ, URZ, URZ ;  /* 0x0000003f3f3ff290 */ /* 0x000ff4000fffe03f */
[----:B------:R-:W-:Y:S01]  /*17500*/  STL.64 [R1+0x9f0], R16 ;  /* 0x0009f01001007387 */ /* 0x000fe20000100a00 */
[----:B------:R0:W-:Y:S03]  /*17510*/  STL.64 [R1+0x9f8], R18 ;  /* 0x0009f81201007387 */ /* 0x0001e60000100a00 */
[----:B0-----:R-:W4:Y:S02]  /*17520*/  LDL.LU.64 R18, [R1+0x1888] ;  /* 0x0018880001127983 */ /* 0x001f240000300a00 */
[C---:B----4-:R-:W-:Y:S02]  /*17530*/  HMMA.16816.F32.BF16 R16, R8.reuse, R18, R12 ;  /* 0x000000120810723c */ /* 0x050fe4000004180c */
[----:B------:R-:W4:Y:S01]  /*17540*/  LDL.LU.64 R14, [R1+0x1880] ;  /* 0x00188000010e7983 */ /* 0x000f220000300a00 */
[----:B------:R-:W4:Y:S11]  /*17550*/  LDL.LU.64 R12, [R1+0x1878] ;  /* 0x00187800010c7983 */ /* 0x000f360000300a00 */
[----:B------:R-:W-:Y:S09]  /*17560*/  @!UPT UIADD3 URZ, URZ, URZ, URZ ;  /* 0x0000003f3f3ff290 */ /* 0x000ff2000fffe03f */
[----:B------:R-:W-:Y:S01]  /*17570*/  STL.64 [R1+0xa30], R16 ;  /* 0x000a301001007387 */ /* 0x000fe20000100a00 */
[----:B------:R0:W-:Y:S03]  /*17580*/  STL.64 [R1+0xa38], R18 ;  /* 0x000a381201007387 */ /* 0x0001e60000100a00 */
[----:B0-----:R-:W4:Y:S01]  /*17590*/  LDL.LU.64 R18, [R1+0x1870] ;  /* 0x0018700001127983 */ /* 0x001f220000300a00 */
[----:B------:R-:W2:Y:S01]  /*175a0*/  LDL.64 R22, [R1+0x118] ;  /* 0x0001180001167983 */ /* 0x000ea20000100a00 */
[C---:B----4-:R-:W-:Y:S02]  /*175b0*/  HMMA.16816.F32.BF16 R16, R8.reuse, R18, R12 ;  /* 0x000000120810723c */ /* 0x050fe4000004180c */
[----:B--2---:R-:W-:Y:S01]  /*175c0*/  STL.64 [R1+0x17d8], R22 ;  /* 0x0017d81601007387 */ /* 0x004fe20000100a00 */
[----:B------:R0:W-:Y:S02]  /*175d0*/  STL [R1+0x17d0], R21 ;  /* 0x0017d01501007387 */ /* 0x0001e40000100800 */
[----:B------:R-:W2:Y:S01]  /*175e0*/  LDL.LU R20, [R1+0x130] ;  /* 0x0001300001147983 */ /* 0x000ea20000300800 */
[----:B0-----:R-:W2:Y:S01]  /*175f0*/  LDL.LU R21, [R1+0x134] ;  /* 0x0001340001157983 */ /* 0x001ea20000300800 */
[----:B------:R-:W2:Y:S02]  /*17600*/  LDL.LU R22, [R1+0x138] ;  /* 0x0001380001167983 */ /* 0x000ea40000300800 */
[----:B------:R-:W2:Y:S02]  /*17610*/  LDL.LU R23, [R1+0x13c] ;  /* 0x00013c0001177983 */ /* 0x000ea40000300800 */
[----:B------:R-:W4:Y:S01]  /*17620*/  LDL.LU.64 R14, [R1+0x1868] ;  /* 0x00186800010e7983 */ /* 0x000f220000300a00 */
[----:B------:R-:W4:Y:S11]  /*17630*/  LDL.LU.64 R12, [R1+0x1860] ;  /* 0x00186000010c7983 */ /* 0x000f360000300a00 */
        /* <DEDUP_REMOVED lines=18> */
[----:B------:R-:W4:Y:S11]  /*17760*/  LDL.LU.64 R14, [R1+0x1820] ;  /* 0x00182000010e7983 */ /* 0x000f360000300a00 */
[----:B------:R-:W-:Y:S10]  /*17770*/  @!UPT UIADD3 URZ, URZ, URZ, URZ ;  /* 0x0000003f3f3ff290 */ /* 0x000ff4000fffe03f */
[----:B------:R-:W-:Y:S01]  /*17780*/  STL.64 [R1+0xa70], R16 ;  /* 0x000a701001007387 */ /* 0x000fe20000100a00 */
[----:B------:R0:W-:Y:S03]  /*17790*/  STL.64 [R1+0xa78], R18 ;  /* 0x000a781201007387 */ /* 0x0001e60000100a00 */
[----:B0-----:R-:W2:Y:S01]  /*177a0*/  LDL.LU.64 R18, [R1+0x1818] ;  /* 0x0018180001127983 */ /* 0x001ea20000300a00 */
[----:B------:R-:W2:Y:S02]  /*177b0*/  LDL.LU.64 R16, [R1+0x1810] ;  /* 0x0018100001107983 */ /* 0x000ea40000300a00 */
[----:B----4-:R-:W-:Y:S01]  /*177c0*/  IMAD.MOV.U32 R3, RZ, RZ, R15 ;  /* 0x000000ffff037224 */ /* 0x010fe200078e000f */
[C---:B--2---:R-:W-:Y:S11]  /*177d0*/  HMMA.16816.F32.BF16 R16, R8.reuse, R14, R16 ;  /* 0x0000000e0810723c */ /* 0x044ff60000041810 */
[----:B------:R-:W-:Y:S11]  /*177e0*/  @!UPT UIADD3 URZ, URZ, URZ, URZ ;  /* 0x0000003f3f3ff290 */ /* 0x000ff6000fffe03f */
[----:B------:R-:W-:Y:S01]  /*177f0*/  @!UPT UIADD3 URZ, URZ, URZ, URZ ;  /* 0x0000003f3f3ff290 */ /* 0x000fe2000fffe03f */
[----:B------:R0:W-:Y:S01]  /*17800*/  STL.64 [R1+0xa80], R16 ;  /* 0x000a801001007387 */ /* 0x0001e20000100a00 */
[----:B------:R1:W-:Y:S02]  /*17810*/  STL.64 [R1+0xa88], R18 ;  /* 0x000a881201007387 */ /* 0x0003e40000100a00 */
[----:B0-----:R-:W-:Y:S01]  /*17820*/  IMAD.MOV.U32 R16, RZ, RZ, R14 ;  /* 0x000000ffff107224 */ /* 0x001fe200078e000e */
[----:B-1----:R-:W2:Y:S01]  /*17830*/  LDL.LU.64 R18, [R1+0x1808] ;  /* 0x0018080001127983 */ /* 0x002ea20000300a00 */
[----:B------:R-:W2:Y:S02]  /*17840*/  LDL.LU.64 R14, [R1+0x1800] ;  /* 0x00180000010e7983 */ /* 0x000ea40000300a00 */
[----:B------:R-:W2:Y:S02]  /*17850*/  LDL.LU.64 R12, [R1+0x17f8] ;  /* 0x0017f800010c7983 */ /* 0x000ea40000300a00 */
[C---:B--2---:R-:W-:Y:S11]  /*17860*/  HMMA.16816.F32.BF16 R12, R8.reuse, R18, R12 ;  /* 0x00000012080c723c */ /* 0x044ff6000004180c */
[----:B------:R-:W-:Y:S11]  /*17870*/  @!UPT UIADD3 URZ, URZ, URZ, URZ ;  /* 0x0000003f3f3ff290 */ /* 0x000ff6000fffe03f */
[----:B------:R-:W-:Y:S01]  /*17880*/  @!UPT UIADD3 URZ, URZ, URZ, URZ ;  /* 0x0000003f3f3ff290 */ /* 0x000fe2000fffe03f */
[----:B------:R-:W-:Y:S01]  /*17890*/  STL.64 [R1+0xb60], R12 ;  /* 0x000b600c01007387 */ /* 0x000fe20000100a00 */
[----:B------:R0:W-:Y:S03]  /*178a0*/  STL.64 [R1+0xb68], R14 ;  /* 0x000b680e01007387 */ /* 0x0001e60000100a00 */
[----:B0-----:R-:W3:Y:S01]  /*178b0*/  LDL.LU.64 R14, [R1+0x17f0] ;  /* 0x0017f000010e7983 */ /* 0x001ee20000300a00 */
[----:B------:R0:W-:Y:S03]  /*178c0*/  STL.64 [R1+0x1768], R18 ;  /* 0x0017681201007387 */ /* 0x0001e60000100a00 */
[----:B0-----:R-:W2:Y:S01]  /*178d0*/  LDL.64 R18, [R1+0xf8] ;  /* 0x0000f80001127983 */ /* 0x001ea20000100a00 */
[C---:B---3--:R-:W-:Y:S11]  /*178e0*/  HMMA.16816.F32.BF16 R24, R8.reuse, R14, R24 ;  /* 0x0000000e0818723c */ /* 0x048ff60000041818 */
[----:B------:R-:W-:Y:S11]  /*178f0*/  @!UPT UIADD3 URZ, URZ, URZ, URZ ;  /* 0x0000003f3f3ff290 */ /* 0x000ff6000fffe03f */
[----:B------:R-:W-:Y:S01]  /*17900*/  @!UPT UIADD3 URZ, URZ, URZ, URZ ;  /* 0x0000003f3f3ff290 */ /* 0x000fe2000fffe03f */
[----:B------:R-:W-:Y:S01]  /*17910*/  STL.64 [R1+0xb50], R24 ;  /* 0x000b501801007387 */ /* 0x000fe20000100a00 */
[----:B------:R0:W-:Y:S03]  /*17920*/  STL.64 [R1+0xb58], R26 ;  /* 0x000b581a01007387 */ /* 0x0001e60000100a00 */
[----:B0-----:R-:W3:Y:S01]  /*17930*/  LDL.LU.64 R26, [R1+0x17e8] ;  /* 0x0017e800011a7983 */ /* 0x001ee20000300a00 */
[----:B------:R0:W-:Y:S02]  /*17940*/  STL [R1+0x171c], R14 ;  /* 0x00171c0e01007387 */ /* 0x0001e40000100800 */
[----:B------:R1:W-:Y:S02]  /*17950*/  STL [R1+0x1718], R15 ;  /* 0x0017180f01007387 */ /* 0x0003e40000100800 */
[----:B------:R-:W2:Y:S01]  /*17960*/  LDL.LU R12, [R1+0x500] ;  /* 0x00050000010c7983 */ /* 0x000ea20000300800 */
[----:B------:R-:W2:Y:S04]  /*17970*/  LDL.LU R13, [R1+0x504] ;  /* 0x00050400010d7983 */ /* 0x000ea80000300800 */
[----:B0-----:R-:W2:Y:S01]  /*17980*/  LDL.LU R14, [R1+0x508] ;  /* 0x00050800010e7983 */ /* 0x001ea20000300800 */
[----:B-1----:R-:W2:Y:S01]  /*17990*/  LDL.LU R15, [R1+0x50c] ;  /* 0x00050c00010f7983 */ /* 0x002ea20000300800 */
[C---:B---3--:R-:W-:Y:S11]  /*179a0*/  HMMA.16816.F32.BF16 R4, R8.reuse, R26, R4 ;  /* 0x0000001a0804723c */ /* 0x048ff60000041804 */
[----:B------:R-:W-:Y:S11]  /*179b0*/  @!UPT UIADD3 URZ, URZ, URZ, URZ ;  /* 0x0000003f3f3ff290 */ /* 0x000ff6000fffe03f */
[----:B------:R-:W-:Y:S01]  /*179c0*/  @!UPT UIADD3 URZ, URZ, URZ, URZ ;  /* 0x0000003f3f3ff290 */ /* 0x000fe2000fffe03f */
[----:B------:R-:W-:Y:S01]  /*179d0*/  STL.64 [R1+0xb40], R4 ;  /* 0x000b400401007387 */ /* 0x000fe20000100a00 */
[----:B------:R0:W-:Y:S03]  /*179e0*/  STL.64 [R1+0xb48], R6 ;  /* 0x000b480601007387 */ /* 0x0001e60000100a00 */
[----:B0-----:R-:W3:Y:S01]  /*179f0*/  LDL.LU.64 R6, [R1+0x17e0] ;  /* 0x0017e00001067983 */ /* 0x001ee20000300a00 */
[----:B------:R0:W-:Y:S02]  /*17a00*/  STL.64 [R1+0x1700], R26 ;  /* 0x0017001a01007387 */ /* 0x0001e40000100a00 */
[----:B------:R-:W4:Y:S02]  /*17a10*/  LDL.LU R24, [R1+0x570] ;  /* 0x0005700001187983 */ /* 0x000f240000300800 */
[----:B------:R-:W4:Y:S01]  /*17a20*/  LDL.LU R25, [R1+0x574] ;  /* 0x0005740001197983 */ /* 0x000f220000300800 */
[----:B0-----:R-:W4:Y:S01]  /*17a30*/  LDL.LU R26, [R1+0x578] ;  /* 0x00057800011a7983 */ /* 0x001f220000300800 */
[----:B------:R-:W4:Y:S01]  /*17a40*/  LDL.LU R27, [R1+0x57c] ;  /* 0x00057c00011b7983 */ /* 0x000f220000300800 */
[----:B---3--:R-:W-:Y:S02]  /*17a50*/  HMMA.16816.F32.BF16 R8, R8, R6, R20 ;  /* 0x000000060808723c */ /* 0x008fe40000041814 */
[----:B------:R-:W3:Y:S01]  /*17a60*/  LDL.LU.64 R22, [R1+0x17d8] ;  /* 0x0017d80001167983 */ /* 0x000ee20000300a00 */
[----:B------:R-:W2:Y:S11]  /*17a70*/  LDL.LU R21, [R1+0x17d0] ;  /* 0x0017d00001157983 */ /* 0x000eb60000300800 */
[----:B------:R-:W-:Y:S09]  /*17a80*/  @!UPT UIADD3 URZ, URZ, URZ, URZ ;  /* 0x0000003f3f3ff290 */ /* 0x000ff2000fffe03f */
[----:B------:R-:W-:Y:S01]  /*17a90*/  STL.64 [R1+0xb20], R8 ;  /* 0x000b200801007387 */ /* 0x000fe20000100a00 */
[----:B------:R-:W-:Y:S03]  /*17aa0*/  STL.64 [R1+0xb28], R10 ;  /* 0x000b280a01007387 */ /* 0x000fe60000100a00 */
[----:B--2---:R-:W0:Y:S04]  /*17ab0*/  LDSM.16.MT88.4 R8, [R21+0x2180] ;  /* 0x002180001508783b */ /* 0x004e280000004200 */
[----:B0-----:R-:W-:Y:S01]  /*17ac0*/  STL.64 [R1+0x16e8], R10 ;  /* 0x0016e80a01007387 */ /* 0x001fe20000100a00 */
[----:B------:R0:W-:Y:S03]  /*17ad0*/  STL.64 [R1+0x16e0], R8 ;  /* 0x0016e00801007387 */ /* 0x0001e60000100a00 */
[----:B0-----:R-:W3:Y:S01]  /*17ae0*/  LDL.LU R8, [R1+0x6d0] ;  /* 0x0006d00001087983 */ /* 0x001ee20000300800 */
[----:B------:R-:W3:Y:S02]  /*17af0*/  LDL.LU R9, [R1+0x6d4] ;  /* 0x0006d40001097983 */ /* 0x000ee40000300800 */
[----:B------:R-:W3:Y:S02]  /*17b00*/  LDL.LU R10, [R1+0x6d8] ;  /* 0x0006d800010a7983 */ /* 0x000ee40000300800 */
[----:B------:R-:W3:Y:S02]  /*17b10*/  LDL.LU R11, [R1+0x6dc] ;  /* 0x0006dc00010b7983 */ /* 0x000ee40000300800 */
[----:B------:R-:W-:-:S02]  /*17b20*/  IMAD.MOV.U32 R2, RZ, RZ, R6 ;  /* 0x000000ffff027224 */ /* 0x000fc400078e0006 */
[----:B------:R-:W-:Y:S02]  /*17b30*/  IMAD.MOV.U32 R0, RZ, RZ, R7 ;  /* 0x000000ffff007224 */ /* 0x000fe400078e0007 */
[----:B------:R-:W3:Y:S02]  /*17b40*/  LDSM.16.MT88.4 R4, [R21+0x2100] ;  /* 0x002100001504783b */ /* 0x000ee40000004200 */
[C---:B---3--:R-:W-:Y:S11]  /*17b50*/  HMMA.16816.F32.BF16 R8, R4.reuse, R22, R8 ;  /* 0x000000160408723c */ /* 0x048ff60000041808 */
[----:B------:R-:W-:Y:S11]  /*17b60*/  @!UPT UIADD3 URZ, URZ, URZ, URZ ;  /* 0x0000003f3f3ff290 */ /* 0x000ff6000fffe03f */
[----:B------:R-:W-:Y:S01]  /*17b70*/  @!UPT UIADD3 URZ, URZ, URZ, URZ ;  /* 0x0000003f3f3ff290 */ /* 0x000fe2000fffe03f */
[----:B------:R0:W-:Y:S01]  /*17b80*/  STL.64 [R1+0x390], R8 ;  /* 0x0003900801007387 */ /* 0x0001e20000100a00 */
[----:B------:R1:W-:Y:S02]  /*17b90*/  STL.64 [R1+0x398], R10 ;  /* 0x0003980a01007387 */ /* 0x0003e40000100a00 */
[----:B0-----:R-:W-:Y:S02]  /*17ba0*/  IMAD.MOV.U32 R9, RZ, RZ, R22 ;  /* 0x000000ffff097224 */ /* 0x001fe400078e0016 */
[----:B------:R-:W-:Y:S02]  /*17bb0*/  IMAD.MOV.U32 R8, RZ, RZ, R23 ;  /* 0x000000ffff087224 */ /* 0x000fe400078e0017 */
[----:B------:R-:W4:Y:S01]  /*17bc0*/  LDL.LU.64 R22, [R1+0x17c8] ;  /* 0x0017c80001167983 */ /* 0x000f220000300a00 */
[----:B------:R-:W2:Y:S01]  /*17bd0*/  LDL.LU R20, [R1] ;  /* 0x0000000001147983 */ /* 0x000ea20000300800 */
[C---:B----4-:R-:W-:Y:S11]  /*17be0*/  HMMA.16816.F32.BF16 R24, R4.reuse, R22, R24 ;  /* 0x000000160418723c */ /* 0x050ff60000041818 */
[----:B------:R-:W-:Y:S11]  /*17bf0*/  @!UPT UIADD3 URZ, URZ, URZ, URZ ;  /* 0x0000003f3f3ff290 */ /* 0x000ff6000fffe03f */
[----:B------:R-:W-:Y:S01]  /*17c00*/  @!UPT UIADD3 URZ, URZ, URZ, URZ ;  /* 0x0000003f3f3ff290 */ /* 0x000fe2000fffe03f */
[----:B------:R-:W-:Y:S01]  /*17c10*/  STL.64 [R1+0x3a0], R24 ;  /* 0x0003a01801007387 */ /* 0x000fe20000100a00 */
[----:B------:R-:W-:Y:S02]  /*17c20*/  STL.64 [R1+0x3a8], R26 ;  /* 0x0003a81a01007387 */ /* 0x000fe40000100a00 */
[----:B------:R-:W2:Y:S02]  /*17c30*/  LDL.LU R21, [R1+0x4] ;  /* 0x0000040001157983 */ /* 0x000ea40000300800 */
[----:B------:R-:W3:Y:S01]  /*17c40*/  LDL.LU R22, [R1+0x8] ;  /* 0x0000080001167983 */ /* 0x000ee20000300800 */
[----:B------:R-:W3:Y:S01]  /*17c50*/  LDL.LU R23, [R1+0xc] ;  /* 0x00000c0001177983 */ /* 0x000ee20000300800 */
[----:B------:R-:W-:Y:S01]  /*17c60*/  HMMA.16816.F32.BF16 R12, R4, R18, R12 ;  /* 0x00000012040c723c */ /* 0x000fe2000004180c */
[----:B-1----:R-:W-:Y:S02]  /*17c70*/  IMAD.MOV.U32 R11, RZ, RZ, R18 ;  /* 0x000000ffff0b7224 */ /* 0x002fe400078e0012 */
[----:B------:R-:W-:Y:S01]  /*17c80*/  IMAD.MOV.U32 R10, RZ, RZ, R19 ;  /* 0x000000ffff0a7224 */ /* 0x000fe200078e0013 */
[----:B---3--:R0:W-:Y:S01]  /*17c90*/  STL.64 [R1+0x15d8], R22 ;  /* 0x0015d81601007387 */ /* 0x0081e20000100a00 */
[----:B--2---:R-:W-:Y:S02]  /*17ca0*/  STL.64 [R1+0x15d0], R20 ;  /* 0x0015d01401007387 */ /* 0x004fe40000100a00 */
[----:B0-----:R-:W-:-:S02]  /*17cb0*/  IMAD.MOV.U32 R22, RZ, RZ, R16 ;  /* 0x000000ffff167224 */ /* 0x001fc400078e0010 */
[----:B------:R-:W-:-:S05]  /*17cc0*/  IMAD.MOV.U32 R23, RZ, RZ, R3 ;  /* 0x000000ffff177224 */ /* 0x000fca00078e0003 */
[----:B------:R-:W-:Y:S01]  /*17cd0*/  STL.64 [R1+0x17a0], R22 ;  /* 0x0017a01601007387 */ /* 0x000fe20000100a00 */
[----:B------:R-:W2:Y:S08]  /*17ce0*/  LDL R3, [R1+0x1078] ;  /* 0x0010780001037983 */ /* 0x000eb00000100800 */
[----:B------:R-:W-:Y:S02]  /*17cf0*/  STL.64 [R1+0x500], R12 ;  /* 0x0005000c01007387 */ /* 0x000fe40000100a00 */
[----:B------:R-:W-:Y:S01]  /*17d00*/  STL.64 [R1+0x508], R14 ;  /* 0x0005080e01007387 */ /* 0x000fe20000100a00 */
[----:B------:R-:W-:Y:S01]  /*17d10*/  STL.64 [R1+0x1710], R10 ;  /* 0x0017100a01007387 */ /* 0x000fe20000100a00 */
[----:B------:R0:W-:Y:S03]  /*17d20*/  STL.64 [R1+0x1708], R8 ;  /* 0x0017080801007387 */ /* 0x0001e60000100a00 */
[----:B0-----:R-:W3:Y:S01]  /*17d30*/  LDL.LU R8, [R1+0x160] ;  /* 0x0001600001087983 */ /* 0x001ee20000300800 */
[----:B------:R-:W3:Y:S02]  /*17d40*/  LDL.LU R9, [R1+0x164] ;  /* 0x0001640001097983 */ /* 0x000ee40000300800 */
[----:B------:R-:W4:Y:S02]  /*17d50*/  LDL.LU R10, [R1+0x168] ;  /* 0x00016800010a7983 */ /* 0x000f240000300800 */
[----:B------:R-:W4:Y:S02]  /*17d60*/  LDL.LU R11, [R1+0x16c] ;  /* 0x00016c00010b7983 */ /* 0x000f240000300800 */
[----:B----4-:R-:W-:Y:S01]  /*17d70*/  STL.64 [R1+0x1728], R10 ;  /* 0x0017280a01007387 */ /* 0x010fe20000100a00 */
[----:B---3--:R0:W-:Y:S03]  /*17d80*/  STL.64 [R1+0x1720], R8 ;  /* 0x0017200801007387 */ /* 0x0081e60000100a00 */
[----:B0-----:R-:W3:Y:S01]  /*17d90*/  LDL.LU R8, [R1+0x3e0] ;  /* 0x0003e00001087983 */ /* 0x001ee20000300800 */
[----:B------:R-:W3:Y:S02]  /*17da0*/  LDL.LU R9, [R1+0x3e4] ;  /* 0x0003e40001097983 */ /* 0x000ee40000300800 */
[----:B------:R-:W4:Y:S02]  /*17db0*/  LDL.LU R10, [R1+0x3e8] ;  /* 0x0003e800010a7983 */ /* 0x000f240000300800 */
[----:B------:R-:W4:Y:S01]  /*17dc0*/  LDL.LU R11, [R1+0x3ec] ;  /* 0x0003ec00010b7983 */ /* 0x000f220000300800 */
[----:B------:R-:W2:Y:S01]  /*17dd0*/  LDL.LU R16, [R1+0x4a0] ;  /* 0x0004a00001107983 */ /* 0x000ea20000300800 */
[----:B------:R-:W2:Y:S02]  /*17de0*/  LDL.LU R17, [R1+0x4a4] ;  /* 0x0004a40001117983 */ /* 0x000ea40000300800 */
[----:B------:R-:W2:Y:S02]  /*17df0*/  LDL.LU R18, [R1+0x4a8] ;  /* 0x0004a80001127983 */ /* 0x000ea40000300800 */
[----:B------:R-:W2:Y:S01]  /*17e00*/  LDL.LU R19, [R1+0x4ac] ;  /* 0x0004ac0001137983 */ /* 0x000ea20000300800 */
        /* <DEDUP_REMOVED lines=8> */
[----:B------:R-:W3:Y:S01]  /*17e90*/  LDL.LU R12, [R1+0x4f0] ;  /* 0x0004f000010c7983 */ /* 0x000ee20000300800 */
[----:B------:R-:W3:Y:S02]  /*17ea0*/  LDL.LU R13, [R1+0x4f4] ;  /* 0x0004f400010d7983 */ /* 0x000ee40000300800 */
[----:B------:R-:W3:Y:S02]  /*17eb0*/  LDL.LU R14, [R1+0x4f8] ;  /* 0x0004f800010e7983 */ /* 0x000ee40000300800 */
[----:B------:R-:W3:Y:S01]  /*17ec0*/  LDL.LU R15, [R1+0x4fc] ;  /* 0x0004fc00010f7983 */ /* 0x000ee20000300800 */
[----:B--2---:R0:W-:Y:S01]  /*17ed0*/  STL.64 [R1+0x17b0], R22 ;  /* 0x0017b01601007387 */ /* 0x0041e20000100a00 */
[----:B------:R-:W-:Y:S02]  /*17ee0*/  STL.64 [R1+0x17a8], R20 ;  /* 0x0017a81401007387 */ /* 0x000fe40000100a00 */
[----:B0-----:R-:W-:-:S02]  /*17ef0*/  IMAD.MOV.U32 R22, RZ, RZ, R29 ;  /* 0x000000ffff167224 */ /* 0x001fc400078e001d */
[----:B------:R-:W-:-:S05]  /*17f00*/  IMAD.MOV.U32 R23, RZ, RZ, R28 ;  /* 0x000000ffff177224 */ /* 0x000fca00078e001c */
[----:B------:R0:W-:Y:S04]  /*17f10*/  STL.64 [R1+0x17c0], R22 ;  /* 0x0017c01601007387 */ /* 0x0001e80000100a00 */
[----:B0-----:R-:W2:Y:S01]  /*17f20*/  LDL.64 R22, [R1+0xe8] ;  /* 0x0000e80001167983 */ /* 0x001ea20000100a00 */
[----:B------:R0:W-:Y:S02]  /*17f30*/  STL.64 [R1+0x1798], R26 ;  /* 0x0017981a01007387 */ /* 0x0001e40000100a00 */
[----:B------:R1:W-:Y:S01]  /*17f40*/  STL.64 [R1+0x1790], R24 ;  /* 0x0017901801007387 */ /* 0x0003e20000100a00 */
[----:B0-----:R-:W2:Y:S04]  /*17f50*/  LDL.64 R26, [R1+0xc8] ;  /* 0x0000c800011a7983 */ /* 0x001ea80000100a00 */
[----:B--2---:R0:W-:Y:S01]  /*17f60*/  STL.64 [R1+0x17b8], R26 ;  /* 0x0017b81a01007387 */ /* 0x0041e20000100a00 */
[----:B-1----:R-:W2:Y:S02]  /*17f70*/  LDL.LU R24, [R1+0x4e0] ;  /* 0x0004e00001187983 */ /* 0x002ea40000300800 */
[----:B------:R-:W2:Y:S01]  /*17f80*/  LDL.LU R25, [R1+0x4e4] ;  /* 0x0004e40001197983 */ /* 0x000ea20000300800 */
[----:B0-----:R-:W2:Y:S01]  /*17f90*/  LDL.LU R26, [R1+0x4e8] ;  /* 0x0004e800011a7983 */ /* 0x001ea20000300800 */
[----:B------:R-:W2:Y:S02]  /*17fa0*/  LDL.LU R27, [R1+0x4ec] ;  /* 0x0004ec00011b7983 */ /* 0x000ea40000300800 */
[----:B------:R0:W-:Y:S02]  /*17fb0*/  STL.64 [R1+0x1778], R18 ;  /* 0x0017781201007387 */ /* 0x0001e40000100a00 */
[----:B------:R-:W-:Y:S01]  /*17fc0*/  STL.64 [R1+0x1770], R16 ;  /* 0x0017701001007387 */ /* 0x000fe20000100a00 */
[----:B0-----:R-:W2:Y:S04]  /*17fd0*/  LDL.64 R18, [R1+0xa8] ;  /* 0x0000a80001127983 */ /* 0x001ea80000100a00 */
[----:B--2---:R0:W-:Y:S04]  /*17fe0*/  STL.64 [R1+0x1788], R18 ;  /* 0x0017881201007387 */ /* 0x0041e80000100a00 */
[----:B0-----:R-:W2:Y:S01]  /*17ff0*/  LDL.64 R18, [R1+0xb8] ;  /* 0x0000b80001127983 */ /* 0x001ea20000100a00 */
[----:B----4-:R0:W-:Y:S02]  /*18000*/  STL.64 [R1+0x1738], R10 ;  /* 0x0017380a01007387 */ /* 0x0101e40000100a00 */
[----:B---3--:R-:W-:Y:S01]  /*18010*/  STL.64 [R1+0x1730], R8 ;  /* 0x0017300801007387 */ /* 0x008fe20000100a00 */
[----:B0-----:R-:W3:Y:S04]  /*18020*/  LDL.64 R10, [R1+0x78] ;  /* 0x00007800010a7983 */ /* 0x001ee80000100a00 */
[----:B---3--:R0:W-:Y:S04]  /*18030*/  STL.64 [R1+0x1748], R10 ;  /* 0x0017480a01007387 */ /* 0x0081e80000100a00 */
[----:B0-----:R-:W3:Y:S01]  /*18040*/  LDL.64 R10, [R1+0x88] ;  /* 0x00008800010a7983 */ /* 0x001ee20000100a00 */
[----:B------:R-:W-:Y:S03]  /*18050*/  HMMA.16816.F32.BF16 R12, R4, R22, R12 ;  /* 0x00000016040c723c */ /* 0x000fe6000004180c */
[----:B---3--:R0:W-:Y:S04]  /*18060*/  STL.64 [R1+0x1760], R10 ;  /* 0x0017600a01007387 */ /* 0x0081e80000100a00 */
[----:B0-----:R-:W3:Y:S04]  /*18070*/  LDL.64 R10, [R1+0x98] ;  /* 0x00009800010a7983 */ /* 0x001ee80000100a00 */
[----:B---3--:R0:W-:Y:S01]  /*18080*/  STL.64 [R1+0x1780], R10 ;  /* 0x0017800a01007387 */ /* 0x0081e20000100a00 */
[----:B------:R-:W3:Y:S02]  /*18090*/  LDL.LU R8, [R1+0x4b0] ;  /* 0x0004b00001087983 */ /* 0x000ee40000300800 */
[----:B------:R-:W3:Y:S01]  /*180a0*/  LDL.LU R9, [R1+0x4b4] ;  /* 0x0004b40001097983 */ /* 0x000ee20000300800 */
[----:B0-----:R-:W3:Y:S01]  /*180b0*/  LDL.LU R10, [R1+0x4b8] ;  /* 0x0004b800010a7983 */ /* 0x001ee20000300800 */
[----:B------:R-:W3:Y:S07]  /*180c0*/  LDL.LU R11, [R1+0x4bc] ;  /* 0x0004bc00010b7983 */ /* 0x000eee0000300800 */
[----:B------:R0:W-:Y:S02]  /*180d0*/  STL.64 [R1+0x4f0], R12 ;  /* 0x0004f00c01007387 */ /* 0x0001e40000100a00 */
[----:B------:R-:W-:Y:S02]  /*180e0*/  STL.64 [R1+0x4f8], R14 ;  /* 0x0004f80e01007387 */ /* 0x000fe40000100a00 */
[----:B0-----:R-:W-:-:S02]  /*180f0*/  IMAD.MOV.U32 R13, RZ, RZ, R22 ;  /* 0x000000ffff0d7224 */ /* 0x001fc400078e0016 */
[----:B------:R-:W-:Y:S02]  /*18100*/  IMAD.MOV.U32 R12, RZ, RZ, R23 ;  /* 0x000000ffff0c7224 */ /* 0x000fe400078e0017 */
[----:B------:R-:W4:Y:S03]  /*18110*/  LDL.LU.64 R22, [R1+0x17c0] ;  /* 0x0017c00001167983 */ /* 0x000f260000300a00 */
[----:B------:R0:W-:Y:S02]  /*18120*/  STL.64 [R1+0x1740], R12 ;  /* 0x0017400c01007387 */ /* 0x0001e40000100a00 */
[----:B0-----:R-:W2:Y:S01]  /*18130*/  LDL.LU R12, [R1+0x3f0] ;  /* 0x0003f000010c7983 */ /* 0x001ea20000300800 */
[----:B------:R-:W2:Y:S02]  /*18140*/  LDL.LU R13, [R1+0x3f4] ;  /* 0x0003f400010d7983 */ /* 0x000ea40000300800 */
[----:B------:R-:W2:Y:S02]  /*18150*/  LDL.LU R14, [R1+0x3f8] ;  /* 0x0003f800010e7983 */ /* 0x000ea40000300800 */
[----:B------:R-:W2:Y:S01]  /*18160*/  LDL.LU R15, [R1+0x3fc] ;  /* 0x0003fc00010f7983 */ /* 0x000ea20000300800 */
[C---:B----4-:R-:W-:Y:S01]  /*18170*/  HMMA.16816.F32.BF16 R20, R4.reuse, R22, R24 ;  /* 0x000000160414723c */ /* 0x050fe20000041818 */
[----:B--2---:R-:W-:Y:S01]  /*18180*/  STL.64 [R1+0x1758], R14 ;  /* 0x0017580e01007387 */ /* 0x004fe20000100a00 */
[----:B------:R0:W-:Y:S03]  /*18190*/  STL.64 [R1+0x1750], R12 ;  /* 0x0017500c01007387 */ /* 0x0001e60000100a00 */
[----:B0-----:R-:W2:Y:S01]  /*181a0*/  LDL.LU R12, [R1+0x490] ;  /* 0x00049000010c7983 */ /* 0x001ea20000300800 */
[----:B------:R-:W2:Y:S02]  /*181b0*/  LDL.LU R13, [R1+0x494] ;  /* 0x00049400010d7983 */ /* 0x000ea40000300800 */
[----:B------:R-:W2:Y:S02]  /*181c0*/  LDL.LU R14, [R1+0x498] ;  /* 0x00049800010e7983 */ /* 0x000ea40000300800 */
[----:B------:R-:W2:Y:S01]  /*181d0*/  LDL.LU R15, [R1+0x49c] ;  /* 0x00049c00010f7983 */ /* 0x000ea20000300800 */
[----:B------:R-:W4:Y:S11]  /*181e0*/  LDL.LU.64 R26, [R1+0x17b8] ;  /* 0x0017b800011a7983 */ /* 0x000f360000300a00 */
[----:B------:R-:W-:Y:S01]  /*181f0*/  @!UPT UIADD3 URZ, URZ, URZ, URZ ;  /* 0x0000003f3f3ff290 */ /* 0x000fe2000fffe03f */
[----:B------:R-:W-:Y:S02]  /*18200*/  STL.64 [R1+0x4e0], R20 ;  /* 0x0004e01401007387 */ /* 0x000fe40000100a00 */
[----:B------:R0:W-:Y:S02]  /*18210*/  STL.64 [R1+0x4e8], R22 ;  /* 0x0004e81601007387 */ /* 0x0001e40000100a00 */
[----:B0-----:R-:W4:Y:S01]  /*18220*/  LDL.LU.64 R22, [R1+0x17b0] ;  /* 0x0017b00001167983 */ /* 0x001f220000300a00 */
[----:B------:R-:W4:Y:S02]  /*18230*/  LDL.LU.64 R20, [R1+0x17a8] ;  /* 0x0017a80001147983 */ /* 0x000f240000300a00 */
[C---:B----4-:R-:W-:Y:S11]  /*18240*/  HMMA.16816.F32.BF16 R20, R4.reuse, R26, R20 ;  /* 0x0000001a0414723c */ /* 0x050ff60000041814 */
[----:B------:R-:W-:Y:S11]  /*18250*/  @!UPT UIADD3 URZ, URZ, URZ, URZ ;  /* 0x0000003f3f3ff290 */ /* 0x000ff6000fffe03f */
[----:B------:R-:W-:Y:S01]  /*18260*/  @!UPT UIADD3 URZ, URZ, URZ, URZ ;  /* 0x0000003f3f3ff290 */ /* 0x000fe2000fffe03f */
[----:B------:R0:W-:Y:S01]  /*18270*/  STL.64 [R1+0x4d0], R20 ;  /* 0x0004d01401007387 */ /* 0x0001e20000100a00 */
[----:B------:R1:W-:Y:S02]  /*18280*/  STL.64 [R1+0x4d8], R22 ;  /* 0x0004d81601007387 */ /* 0x0003e40000100a00 */
[----:B0-----:R-:W-:Y:S01]  /*18290*/  IMAD.MOV.U32 R21, RZ, RZ, R26 ;  /* 0x000000ffff157224 */ /* 0x001fe200078e001a */
[----:B-1----:R-:W4:Y:S01]  /*182a0*/  LDL.LU.64 R22, [R1+0x17a0] ;  /* 0x0017a00001167983 */ /* 0x002f220000300a00 */
[----:B------:R-:W-:Y:S02]  /*182b0*/  IMAD.MOV.U32 R20, RZ, RZ, R27 ;  /* 0x000000ffff147224 */ /* 0x000fe400078e001b */
[----:B------:R-:W2:Y:S02]  /*182c0*/  LDL.LU.64 R26, [R1+0x1798] ;  /* 0x00179800011a7983 */ /* 0x000ea40000300a00 */
[----:B------:R-:W2:Y:S02]  /*182d0*/  LDL.LU.64 R24, [R1+0x1790] ;  /* 0x0017900001187983 */ /* 0x000ea40000300a00 */
[C---:B--2---:R-:W-:Y:S11]  /*182e0*/  HMMA.16816.F32.BF16 R24, R4.reuse, R18, R24 ;  /* 0x000000120418723c */ /* 0x044ff60000041818 */
[----:B------:R-:W-:Y:S11]  /*182f0*/  @!UPT UIADD3 URZ, URZ, URZ, URZ ;  /* 0x0000003f3f3ff290 */ /* 0x000ff6000fffe03f */
[----:B------:R-:W-:Y:S01]  /*18300*/  @!UPT UIADD3 URZ, URZ, URZ, URZ ;  /* 0x0000003f3f3ff290 */ /* 0x000fe2000fffe03f */
[----:B------:R0:W-:Y:S01]  /*18310*/  STL.64 [R1+0x4c0], R24 ;  /* 0x0004c01801007387 */ /* 0x0001e20000100a00 */
[----:B------:R1:W-:Y:S02]  /*18320*/  STL.64 [R1+0x4c8], R26 ;  /* 0x0004c81a01007387 */ /* 0x0003e40000100a00 */
[----:B0-----:R-:W-:Y:S02]  /*18330*/  IMAD.MOV.U32 R25, RZ, RZ, R18 ;  /* 0x000000ffff197224 */ /* 0x001fe400078e0012 */
[----:B------:R-:W-:Y:S02]  /*18340*/  IMAD.MOV.U32 R24, RZ, RZ, R19 ;  /* 0x000000ffff187224 */ /* 0x000fe400078e0013 */
[----:B------:R-:W3:Y:S02]  /*18350*/  LDL.LU.64 R18, [R1+0x1788] ;  /* 0x0017880001127983 */ /* 0x000ee40000300a00 */
[----:B---3--:R-:W-:Y:S01]  /*18360*/  HMMA.16816.F32.BF16 R8, R4, R18, R8 ;  /* 0x000000120408723c */ /* 0x008fe20000041808 */
[----:B-1----:R-:W-:-:S02]  /*18370*/  IMAD.MOV.U32 R27, RZ, RZ, R18 ;  /* 0x000000ffff1b7224 */ /* 0x002fc400078e0012 */
[----:B------:R-:W-:Y:S11]  /*18380*/  IMAD.MOV.U32 R26, RZ, RZ, R19 ;  /* 0x000000ffff1a7224 */ /* 0x000ff600078e0013 */
[----:B------:R-:W-:Y:S09]  /*18390*/  @!UPT UIADD3 URZ, URZ, URZ, URZ ;  /* 0x0000003f3f3ff290 */ /* 0x000ff2000fffe03f */
[----:B------:R-:W-:Y:S01]  /*183a0*/  STL.64 [R1+0x4b0], R8 ;  /* 0x0004b00801007387 */ /* 0x000fe20000100a00 */
[----:B------:R0:W-:Y:S03]  /*183b0*/  STL.64 [R1+0x4b8], R10 ;  /* 0x0004b80a01007387 */ /* 0x0001e60000100a00 */
[----:B0-----:R-:W2:Y:S01]  /*183c0*/  LDL.LU.64 R10, [R1+0x1780] ;  /* 0x00178000010a7983 */ /* 0x001ea20000300a00 */
[----:B------:R-:W2:Y:S02]  /*183d0*/  LDL.LU.64 R18, [R1+0x1778] ;  /* 0x0017780001127983 */ /* 0x000ea40000300a00 */
[----:B------:R-:W2:Y:S02]  /*183e0*/  LDL.LU.64 R16, [R1+0x1770] ;  /* 0x0017700001107983 */ /* 0x000ea40000300a00 */
[C---:B--2---:R-:W-:Y:S11]  /*183f0*/  HMMA.16816.F32.BF16 R16, R4.reuse, R10, R16 ;  /* 0x0000000a0410723c */ /* 0x044ff60000041810 */
[----:B------:R-:W-:Y:S11]  /*18400*/  @!UPT UIADD3 URZ, URZ, URZ, URZ ;  /* 0x0000003f3f3ff290 */ /* 0x000ff6000fffe03f */
[----:B------:R-:W-:Y:S01]  /*18410*/  @!UPT UIADD3 URZ, URZ, URZ, URZ ;  /* 0x0000003f3f3ff290 */ /* 0x000fe2000fffe03f */
[----:B------:R0:W-:Y:S01]  /*18420*/  STL.64 [R1+0x4a0], R16 ;  /* 0x0004a01001007387 */ /* 0x0001e20000100a00 */
[----:B------:R1:W-:Y:S02]  /*18430*/  STL.64 [R1+0x4a8], R18 ;  /* 0x0004a81201007387 */ /* 0x0003e40000100a00 */
[----:B0-----:R-:W-:Y:S01]  /*18440*/  IMAD.MOV.U32 R17, RZ, RZ, R10 ;  /* 0x000000ffff117224 */ /* 0x001fe200078e000a */
[----:B-1----:R-:W2:Y:S01]  /*18450*/  LDL.LU.64 R18, [R1+0x1768] ;  /* 0x0017680001127983 */ /* 0x002ea20000300a00 */
[----:B------:R-:W-:Y:S02]  /*18460*/  IMAD.MOV.U32 R16, RZ, RZ, R11 ;  /* 0x000000ffff107224 */ /* 0x000fe400078e000b */
[----:B------:R-:W3:Y:S02]  /*18470*/  LDL.LU.64 R10, [R1+0x1760] ;  /* 0x00176000010a7983 */ /* 0x000ee40000300a00 */
[----:B---3--:R-:W-:Y:S01]  /*18480*/  HMMA.16816.F32.BF16 R12, R4, R10, R12 ;  /* 0x0000000a040c723c */ /* 0x008fe2000004180c */
[----:B------:R-:W-:-:S02]  /*18490*/  IMAD.MOV.U32 R29, RZ, RZ, R10 ;  /* 0x000000ffff1d7224 */ /* 0x000fc400078e000a */
[----:B------:R-:W-:Y:S11]  /*184a0*/  IMAD.MOV.U32 R28, RZ, RZ, R11 ;  /* 0x000000ffff1c7224 */ /* 0x000ff600078e000b */
[----:B------:R-:W-:Y:S09]  /*184b0*/  @!UPT UIADD3 URZ, URZ, URZ, URZ ;  /* 0x0000003f3f3ff290 */ /* 0x000ff2000fffe03f */
[----:B------:R-:W-:Y:S01]  /*184c0*/  STL.64 [R1+0x970], R12 ;  /* 0x0009700c01007387 */ /* 0x000fe20000100a00 */
[----:B------:R0:W-:Y:S03]  /*184d0*/  STL.64 [R1+0x978], R14 ;  /* 0x0009780e01007387 */ /* 0x0001e60000100a00 */
[----:B0-----:R-:W3:Y:S01]  /*184e0*/  LDL.LU.64 R14, [R1+0x1758] ;  /* 0x00175800010e7983 */ /* 0x001ee20000300a00 */
[----:B------:R-:W3:Y:S02]  /*184f0*/  LDL.LU.64 R12, [R1+0x1750] ;  /* 0x00175000010c7983 */ /* 0x000ee40000300a00 */
[----:B------:R-:W3:Y:S02]  /*18500*/  LDL.LU.64 R10, [R1+0x1748] ;  /* 0x00174800010a7983 */ /* 0x000ee40000300a00 */
[C---:B---3--:R-:W-:Y:S11]  /*18510*/  HMMA.16816.F32.BF16 R12, R4.reuse, R10, R12 ;  /* 0x0000000a040c723c */ /* 0x048ff6000004180c */
[----:B------:R-:W-:Y:S11]  /*18520*/  @!UPT UIADD3 URZ, URZ, URZ, URZ ;  /* 0x0000003f3f3ff290 */ /* 0x000ff6000fffe03f */
[----:B------:R-:W-:Y:S01]  /*18530*/  @!UPT UIADD3 URZ, URZ, URZ, URZ ;  /* 0x0000003f3f3ff290 */ /* 0x000fe2000fffe03f */
[----:B------:R0:W-:Y:S01]  /*18540*/  STL.64 [R1+0x9c0], R12 ;  /* 0x0009c00c01007387 */ /* 0x0001e20000100a00 */
[----:B------:R1:W-:Y:S03]  /*18550*/  STL.64 [R1+0x9c8], R14 ;  /* 0x0009c80e01007387 */ /* 0x0003e60000100a00 */
[----:B0-----:R-:W3:Y:S01]  /*18560*/  LDL.LU.64 R12, [R1+0x1740] ;  /* 0x00174000010c7983 */ /* 0x001ee20000300a00 */
[----:B-1----:R-:W-:Y:S02]  /*18570*/  IMAD.MOV.U32 R14, RZ, RZ, R10 ;  /* 0x000000ffff0e7224 */ /* 0x002fe400078e000a */
[----:B------:R-:W-:Y:S02]  /*18580*/  IMAD.MOV.U32 R15, RZ, RZ, R11 ;  /* 0x000000ffff0f7224 */ /* 0x000fe400078e000b */
[----:B------:R-:W4:Y:S01]  /*18590*/  LDL.LU.64 R10, [R1+0x1738] ;  /* 0x00173800010a7983 */ /* 0x000f220000300a00 */
[----:B------:R-:W4:Y:S02]  /*185a0*/  LDL.LU.64 R8, [R1+0x1730] ;  /* 0x0017300001087983 */ /* 0x000f240000300a00 */
[----:B----4-:R-:W-:Y:S11]  /*185b0*/  HMMA.16816.F32.BF16 R8, R4, R22, R8 ;  /* 0x000000160408723c */ /* 0x010ff60000041808 */
[----:B------:R-:W-:Y:S11]  /*185c0*/  @!UPT UIADD3 URZ, URZ, URZ, URZ ;  /* 0x0000003f3f3ff290 */ /* 0x000ff6000fffe03f */
[----:B------:R-:W-:Y:S01]  /*185d0*/  @!UPT UIADD3 URZ, URZ, URZ, URZ ;  /* 0x0000003f3f3ff290 */ /* 0x000fe2000fffe03f */
[----:B------:R-:W-:Y:S01]  /*185e0*/  STL.64 [R1+0xa20], R8 ;  /* 0x000a200801007387 */ /* 0x000fe20000100a00 */
[----:B------:R0:W-:Y:S03]  /*185f0*/  STL.64 [R1+0xa28], R10 ;  /* 0x000a280a01007387 */ /* 0x0001e60000100a00 */
[----:B0-----:R-:W2:Y:S01]  /*18600*/  LDL.LU.64 R10, [R1+0x1728] ;  /* 0x00172800010a7983 */ /* 0x001ea20000300a00 */
[----:B------:R-:W2:Y:S02]  /*18610*/  LDL.LU.64 R8, [R1+0x1720] ;  /* 0x0017200001087983 */ /* 0x000ea40000300a00 */
[----:B------:R0:W-:Y:S02]  /*18620*/  STL.64 [R1+0x15e8], R22 ;  /* 0x0015e81601007387 */ /* 0x0001e40000100a00 */
[----:B0-----:R-:W-:Y:S02]  /*18630*/  IMAD.MOV.U32 R22, RZ, RZ, R14 ;  /* 0x000000ffff167224 */ /* 0x001fe400078e000e */
[----:B------:R-:W-:Y:S01]  /*18640*/  IMAD.MOV.U32 R23, RZ, RZ, R15 ;  /* 0x000000ffff177224 */ /* 0x000fe200078e000f */
[----:B------:R-:W4:Y:S01]  /*18650*/  LDL.LU R14, [R1+0x171c] ;  /* 0x00171c00010e7983 */ /* 0x000f220000300800 */
[----:B------:R-:W4:Y:S03]  /*18660*/  LDL.LU R15, [R1+0x1718] ;  /* 0x00171800010f7983 */ /* 0x000f260000300800 */
[----:B------:R0:W-:Y:S02]  /*18670*/  STL.64 [R1+0x1600], R22 ;  /* 0x0016001601007387 */ /* 0x0001e40000100a00 */
[----:B0-----:R-:W-:-:S02]  /*18680*/  IMAD.MOV.U32 R22, RZ, RZ, R29 ;  /* 0x000000ffff167224 */ /* 0x001fc400078e001d */
[----:B------:R-:W-:-:S05]  /*18690*/  IMAD.MOV.U32 R23, RZ, RZ, R28 ;  /* 0x000000ffff177224 */ /* 0x000fca00078e001c */
[----:B------:R0:W-:Y:S02]  /*186a0*/  STL.64 [R1+0x1618], R22 ;  /* 0x0016181601007387 */ /* 0x0001e40000100a00 */
[----:B0-----:R-:W-:Y:S02]  /*186b0*/  IMAD.MOV.U32 R22, RZ, RZ, R17 ;  /* 0x000000ffff167224 */ /* 0x001fe400078e0011 */
[----:B------:R-:W-:Y:S01]  /*186c0*/  IMAD.MOV.U32 R23, RZ, RZ, R16 ;  /* 0x000000ffff177224 */ /* 0x000fe200078e0010 */
[----:B--2---:R-:W-:Y:S11]  /*186d0*/  HMMA.16816.F32.BF16 R8, R4, R18, R8 ;  /* 0x000000120408723c */ /* 0x004ff60000041808 */
[----:B------:R-:W-:Y:S11]  /*186e0*/  @!UPT UIADD3 URZ, URZ, URZ, URZ ;  /* 0x0000003f3f3ff290 */ /* 0x000ff6000fffe03f */
[----:B------:R-:W-:Y:S01]  /*186f0*/  @!UPT UIADD3 URZ, URZ, URZ, URZ ;  /* 0x0000003f3f3ff290 */ /* 0x000fe2000fffe03f */
[----:B------:R-:W-:Y:S01]  /*18700*/  STL.64 [R1+0xb10], R8 ;  /* 0x000b100801007387 */ /* 0x000fe20000100a00 */
[----:B------:R0:W-:Y:S03]  /*18710*/  STL.64 [R1+0xb18], R10 ;  /* 0x000b180a01007387 */ /* 0x0001e60000100a00 */
[----:B0-----:R-:W2:Y:S01]  /*18720*/  LDL.LU.64 R10, [R1+0x1710] ;  /* 0x00171000010a7983 */ /* 0x001ea20000300a00 */
[----:B------:R-:W2:Y:S02]  /*18730*/  LDL.LU.64 R8, [R1+0x1708] ;  /* 0x0017080001087983 */ /* 0x000ea40000300a00 */
[----:B------:R-:W-:Y:S02]  /*18740*/  STL.64 [R1+0x1630], R22 ;  /* 0x0016301601007387 */ /* 0x000fe40000100a00 */
[----:B------:R0:W-:Y:S01]  /*18750*/  STL.64 [R1+0x15e0], R18 ;  /* 0x0015e01201007387 */ /* 0x0001e20000100a00 */
[----:B------:R-:W2:Y:S01]  /*18760*/  LDL.LU R16, [R1+0x3c0] ;  /* 0x0003c00001107983 */ /* 0x000ea20000300800 */
[----:B------:R-:W2:Y:S03]  /*18770*/  LDL.LU R17, [R1+0x3c4] ;  /* 0x0003c40001117983 */ /* 0x000ea60000300800 */
[----:B0-----:R-:W2:Y:S01]  /*18780*/  LDL.LU R18, [R1+0x3c8] ;  /* 0x0003c80001127983 */ /* 0x001ea20000300800 */
[----:B------:R-:W2:Y:S02]  /*18790*/  LDL.LU R19, [R1+0x3cc] ;  /* 0x0003cc0001137983 */ /* 0x000ea40000300800 */
[----:B------:R-:W-:-:S02]  /*187a0*/  IMAD.MOV.U32 R22, RZ, RZ, R27 ;  /* 0x000000ffff167224 */ /* 0x000fc400078e001b */
[----:B------:R-:W-:-:S05]  /*187b0*/  IMAD.MOV.U32 R23, RZ, RZ, R26 ;  /* 0x000000ffff177224 */ /* 0x000fca00078e001a */
[----:B------:R-:W-:Y:S04]  /*187c0*/  STL.64 [R1+0x1648], R22 ;  /* 0x0016481601007387 */ /* 0x000fe80000100a00 */
[----:B--2---:R-:W-:Y:S01]  /*187d0*/  STL.64 [R1+0x15f8], R18 ;  /* 0x0015f81201007387 */ /* 0x004fe20000100a00 */
[----:B------:R0:W-:Y:S03]  /*187e0*/  STL.64 [R1+0x15f0], R16 ;  /* 0x0015f01001007387 */ /* 0x0001e60000100a00 */
[----:B0-----:R-:W2:Y:S01]  /*187f0*/  LDL.LU R16, [R1+0x3d0] ;  /* 0x0003d00001107983 */ /* 0x001ea20000300800 */
[----:B------:R-:W2:Y:S02]  /*18800*/  LDL.LU R17, [R1+0x3d4] ;  /* 0x0003d40001117983 */ /* 0x000ea40000300800 */
[----:B------:R-:W2:Y:S02]  /*18810*/  LDL.LU R18, [R1+0x3d8] ;  /* 0x0003d80001127983 */ /* 0x000ea40000300800 */
[----:B------:R-:W2:Y:S02]  /*18820*/  LDL.LU R19, [R1+0x3dc] ;  /* 0x0003dc0001137983 */ /* 0x000ea40000300800 */
[----:B------:R-:W-:-:S02]  /*18830*/  IMAD.MOV.U32 R22, RZ, RZ, R25 ;  /* 0x000000ffff167224 */ /* 0x000fc400078e0019 */
[----:B------:R-:W-:-:S05]  /*18840*/  IMAD.MOV.U32 R23, RZ, RZ, R24 ;  /* 0x000000ffff177224 */ /* 0x000fca00078e0018 */
[----:B------:R0:W-:Y:S02]  /*18850*/  STL.64 [R1+0x1660], R22 ;  /* 0x0016601601007387 */ /* 0x0001e40000100a00 */
[----:B0-----:R-:W-:Y:S02]  /*18860*/  IMAD.MOV.U32 R22, RZ, RZ, R21 ;  /* 0x000000ffff167224 */ /* 0x001fe400078e0015 */
[----:B------:R-:W-:Y:S01]  /*18870*/  IMAD.MOV.U32 R23, RZ, RZ, R20 ;  /* 0x000000ffff177224 */ /* 0x000fe200078e0014 */
[----:B--2---:R-:W-:Y:S01]  /*18880*/  STL.64 [R1+0x1610], R18 ;  /* 0x0016101201007387 */ /* 0x004fe20000100a00 */
[----:B------:R0:W-:Y:S03]  /*18890*/  STL.64 [R1+0x1608], R16 ;  /* 0x0016081001007387 */ /* 0x0001e60000100a00 */
[----:B0-----:R-:W2:Y:S01]  /*188a0*/  LDL.LU R16, [R1+0x410] ;  /* 0x0004100001107983 */ /* 0x001ea20000300800 */
[----:B------:R-:W2:Y:S02]  /*188b0*/  LDL.LU R17, [R1+0x414] ;  /* 0x0004140001117983 */ /* 0x000ea40000300800 */
[----:B------:R-:W2:Y:S02]  /*188c0*/  LDL.LU R18, [R1+0x418] ;  /* 0x0004180001127983 */ /* 0x000ea40000300800 */
[----:B------:R-:W2:Y:S01]  /*188d0*/  LDL.LU R19, [R1+0x41c] ;  /* 0x00041c0001137983 */ /* 0x000ea20000300800 */
[----:B------:R0:W-:Y:S04]  /*188e0*/  STL.64 [R1+0x1678], R22 ;  /* 0x0016781601007387 */ /* 0x0001e80000100a00 */
[----:B0-----:R-:W2:Y:S04]  /*188f0*/  LDL.64 R22, [R1+0xd8] ;  /* 0x0000d80001167983 */ /* 0x001ea80000100a00 */
[----:B--2---:R-:W-:Y:S01]  /*18900*/  STL.64 [R1+0x1680], R22 ;  /* 0x0016801601007387 */ /* 0x004fe20000100a00 */
[----:B------:R-:W-:Y:S02]  /*18910*/  STL.64 [R1+0x1628], R18 ;  /* 0x0016281201007387 */ /* 0x000fe40000100a00 */
[----:B------:R0:W-:Y:S02]  /*18920*/  STL.64 [R1+0x1620], R16 ;  /* 0x0016201001007387 */ /* 0x0001e40000100a00 */
[----:B0-----:R-:W2:Y:S01]  /*18930*/  LDL.LU R16, [R1+0x420] ;  /* 0x0004200001107983 */ /* 0x001ea20000300800 */
[----:B------:R-:W2:Y:S02]  /*18940*/  LDL.LU R17, [R1+0x424] ;  /* 0x0004240001117983 */ /* 0x000ea40000300800 */
[----:B------:R-:W2:Y:S02]  /*18950*/  LDL.LU R18, [R1+0x428] ;  /* 0x0004280001127983 */ /* 0x000ea40000300800 */
[----:B------:R-:W2:Y:S02]  /*18960*/  LDL.LU R19, [R1+0x42c] ;  /* 0x00042c0001137983 */ /* 0x000ea40000300800 */
[----:B---3--:R-:W-:-:S02]  /*18970*/  IMAD.MOV.U32 R22, RZ, RZ, R13 ;  /* 0x000000ffff167224 */ /* 0x008fc400078e000d */
[----:B------:R-:W-:-:S05]  /*18980*/  IMAD.MOV.U32 R23, RZ, RZ, R12 ;  /* 0x000000ffff177224 */ /* 0x000fca00078e000c */
[----:B------:R0:W-:Y:S02]  /*18990*/  STL.64 [R1+0x1698], R22 ;  /* 0x0016981601007387 */ /* 0x0001e40000100a00 */
[----:B0-----:R-:W-:Y:S02]  /*189a0*/  IMAD.MOV.U32 R22, RZ, RZ, R11 ;  /* 0x000000ffff167224 */ /* 0x001fe400078e000b */
[----:B------:R-:W-:-:S05]  /*189b0*/  IMAD.MOV.U32 R23, RZ, RZ, R10 ;  /* 0x000000ffff177224 */ /* 0x000fca00078e000a */
[----:B------:R-:W-:Y:S04]  /*189c0*/  STL.64 [R1+0x16b0], R22 ;  /* 0x0016b01601007387 */ /* 0x000fe80000100a00 */
[----:B--2---:R-:W-:Y:S01]  /*189d0*/  STL.64 [R1+0x1640], R18 ;  /* 0x0016401201007387 */ /* 0x004fe20000100a00 */
[----:B------:R0:W-:Y:S03]  /*189e0*/  STL.64 [R1+0x1638], R16 ;  /* 0x0016381001007387 */ /* 0x0001e60000100a00 */
[----:B0-----:R-:W2:Y:S01]  /*189f0*/  LDL.LU R16, [R1+0x430] ;  /* 0x0004300001107983 */ /* 0x001ea20000300800 */
[----:B------:R-:W2:Y:S02]  /*18a00*/  LDL.LU R17, [R1+0x434] ;  /* 0x0004340001117983 */ /* 0x000ea40000300800 */
[----:B------:R-:W3:Y:S02]  /*18a10*/  LDL.LU R18, [R1+0x438] ;  /* 0x0004380001127983 */ /* 0x000ee40000300800 */
[----:B------:R-:W3:Y:S01]  /*18a20*/  LDL.LU R19, [R1+0x43c] ;  /* 0x00043c0001137983 */ /* 0x000ee20000300800 */
[----:B------:R-:W2:Y:S01]  /*18a30*/  LDL.64 R22, [R1+0x108] ;  /* 0x0001080001167983 */ /* 0x000ea20000100a00 */
[----:B------:R-:W-:-:S02]  /*18a40*/  IMAD.MOV.U32 R10, RZ, RZ, R2 ;  /* 0x000000ffff0a7224 */ /* 0x000fc400078e0002 */
[----:B------:R-:W-:Y:S01]  /*18a50*/  IMAD.MOV.U32 R11, RZ, RZ, R0 ;  /* 0x000000ffff0b7224 */ /* 0x000fe200078e0000 */
        /* <DEDUP_REMOVED lines=10> */
[----:B------:R1:W-:Y:S02]  /*18b00*/  STL.64 [R1+0x16f8], R10 ;  /* 0x0016f80a01007387 */ /* 0x0003e40000100a00 */
[----:B------:R-:W4:Y:S02]  /*18b10*/  LDL.LU R20, [R1+0x10] ;  /* 0x0000100001147983 */ /* 0x000f240000300800 */
[----:B------:R-:W4:Y:S01]  /*18b20*/  LDL.LU R21, [R1+0x14] ;  /* 0x0000140001157983 */ /* 0x000f220000300800 */
[----:B0-----:R-:W4:Y:S01]  /*18b30*/  LDL.LU R22, [R1+0x18] ;  /* 0x0000180001167983 */ /* 0x001f220000300800 */
[----:B------:R-:W4:Y:S02]  /*18b40*/  LDL.LU R23, [R1+0x1c] ;  /* 0x00001c0001177983 */ /* 0x000f240000300800 */
[----:B------:R-:W4:Y:S02]  /*18b50*/  LDL.LU R8, [R1+0x140] ;  /* 0x0001400001087983 */ /* 0x000f240000300800 */
[----:B------:R-:W4:Y:S01]  /*18b60*/  LDL.LU R9, [R1+0x144] ;  /* 0x0001440001097983 */ /* 0x000f220000300800 */
[----:B-1----:R-:W4:Y:S01]  /*18b70*/  LDL.LU R10, [R1+0x148] ;  /* 0x00014800010a7983 */ /* 0x002f220000300800 */
[----:B------:R-:W4:Y:S02]  /*18b80*/  LDL.LU R11, [R1+0x14c] ;  /* 0x00014c00010b7983 */ /* 0x000f240000300800 */
[----:B------:R-:W4:Y:S02]  /*18b90*/  LDL.LU R24, [R1+0x150] ;  /* 0x0001500001187983 */ /* 0x000f240000300800 */
[----:B------:R-:W4:Y:S01]  /*18ba0*/  LDL.LU R25, [R1+0x154] ;  /* 0x0001540001197983 */ /* 0x000f220000300800 */
[----:B------:R-:W4:Y:S01]  /*18bb0*/  LDL.LU R26, [R1+0x158] ;  /* 0x00015800011a7983 */ /* 0x000f220000300800 */
        /* <DEDUP_REMOVED lines=18> */
[----:B------:R-:W3:Y:S01]  /*18ce0*/  LDL.LU R19, [R1+0x48c] ;  /* 0x00048c0001137983 */ /* 0x000ee20000300800 */
[C---:B----4-:R-:W-:Y:S01]  /*18cf0*/  HMMA.16816.F32.BF16 R24, R4.reuse, R14, R24 ;  /* 0x0000000e0418723c */ /* 0x050fe20000041818 */
        /* <DEDUP_REMOVED lines=10> */
[----:B------:R-:W2:Y:S02]  /*18da0*/  LDL.LU R18, [R1+0x6a8] ;  /* 0x0006a80001127983 */ /* 0x000ea40000300800 */
[----:B------:R-:W2:Y:S02]  /*18db0*/  LDL.LU R19, [R1+0x6ac] ;  /* 0x0006ac0001137983 */ /* 0x000ea40000300800 */
[----:B------:R-:W-:Y:S01]  /*18dc0*/  STL.64 [R1+0xb00], R24 ;  /* 0x000b001801007387 */ /* 0x000fe20000100a00 */
[----:B------:R0:W-:Y:S03]  /*18dd0*/  STL.64 [R1+0xb08], R26 ;  /* 0x000b081a01007387 */ /* 0x0001e60000100a00 */
[----:B0-----:R-:W3:Y:S02]  /*18de0*/  LDL.LU.64 R26, [R1+0x1700] ;  /* 0x00170000011a7983 */ /* 0x001ee40000300a00 */
[C---:B---3--:R-:W-:Y:S11]  /*18df0*/  HMMA.16816.F32.BF16 R8, R4.reuse, R26, R8 ;  /* 0x0000001a0408723c */ /* 0x048ff60000041808 */
[----:B------:R-:W-:Y:S11]  /*18e00*/  @!UPT UIADD3 URZ, URZ, URZ, URZ ;  /* 0x0000003f3f3ff290 */ /* 0x000ff6000fffe03f */
[----:B------:R-:W-:Y:S01]  /*18e10*/  @!UPT UIADD3 URZ, URZ, URZ, URZ ;  /* 0x0000003f3f3ff290 */ /* 0x000fe2000fffe03f */
[----:B------:R-:W-:Y:S01]  /*18e20*/  STL.64 [R1+0xaf0], R8 ;  /* 0x000af00801007387 */ /* 0x000fe20000100a00 */
[----:B------:R0:W-:Y:S03]  /*18e30*/  STL.64 [R1+0xaf8], R10 ;  /* 0x000af80a01007387 */ /* 0x0001e60000100a00 */
[----:B0-----:R-:W3:Y:S02]  /*18e40*/  LDL.LU.64 R10, [R1+0x16f8] ;  /* 0x0016f800010a7983 */ /* 0x001ee40000300a00 */
[----:B---3--:R-:W-:Y:S02]  /*18e50*/  HMMA.16816.F32.BF16 R4, R4, R10, R20 ;  /* 0x0000000a0404723c */ /* 0x008fe40000041814 */
[----:B------:R-:W2:Y:S01]  /*18e60*/  LDL.LU.64 R22, [R1+0x16f0] ;  /* 0x0016f00001167983 */ /* 0x000ea20000300a00 */
[----:B------:R-:W2:Y:S02]  /*18e70*/  LDL.LU.64 R10, [R1+0x16e8] ;  /* 0x0016e800010a7983 */ /* 0x000ea40000300a00 */
[----:B------:R-:W2:Y:S11]  /*18e80*/  LDL.LU.64 R8, [R1+0x16e0] ;  /* 0x0016e00001087983 */ /* 0x000eb60000300a00 */
[----:B------:R-:W-:Y:S07]  /*18e90*/  @!UPT UIADD3 URZ, URZ, URZ, URZ ;  /* 0x0000003f3f3ff290 */ /* 0x000fee000fffe03f */
[----:B------:R0:W-:Y:S01]  /*18ea0*/  STL.64 [R1+0xad0], R4 ;  /* 0x000ad00401007387 */ /* 0x0001e20000100a00 */
[----:B------:R1:W-:Y:S03]  /*18eb0*/  STL.64 [R1+0xad8], R6 ;  /* 0x000ad80601007387 */ /* 0x0003e60000100a00 */
[----:B0-----:R-:W3:Y:S01]  /*18ec0*/  LDL.LU R4, [R1+0x460] ;  /* 0x0004600001047983 */ /* 0x001ee20000300800 */
[----:B------:R-:W3:Y:S02]  /*18ed0*/  LDL.LU R5, [R1+0x464] ;  /* 0x0004640001057983 */ /* 0x000ee40000300800 */
[----:B-1----:R-:W3:Y:S02]  /*18ee0*/  LDL.LU R6, [R1+0x468] ;  /* 0x0004680001067983 */ /* 0x002ee40000300800 */
[----:B------:R-:W3:Y:S01]  /*18ef0*/  LDL.LU R7, [R1+0x46c] ;  /* 0x00046c0001077983 */ /* 0x000ee20000300800 */
[C---:B--2---:R-:W-:Y:S01]  /*18f00*/  HMMA.16816.F32.BF16 R20, R8.reuse, R22, R16 ;  /* 0x000000160814723c */ /* 0x044fe20000041810 */
[----:B------:R-:W2:Y:S01]  /*18f10*/  LDL.LU.64 R18, [R1+0x16d8] ;  /* 0x0016d80001127983 */ /* 0x000ea20000300a00 */
[----:B------:R-:W2:Y:S11]  /*18f20*/  LDL.LU.64 R16, [R1+0x16d0] ;  /* 0x0016d00001107983 */ /* 0x000eb60000300a00 */
[----:B------:R-:W-:Y:S10]  /*18f30*/  @!UPT UIADD3 URZ, URZ, URZ, URZ ;  /* 0x0000003f3f3ff290 */ /* 0x000ff4000fffe03f */
[----:B------:R-:W-:Y:S01]  /*18f40*/  STL.64 [R1+0x320], R20 ;  /* 0x0003201401007387 */ /* 0x000fe20000100a00 */
[----:B------:R0:W-:Y:S03]  /*18f50*/  STL.64 [R1+0x328], R22 ;  /* 0x0003281601007387 */ /* 0x0001e60000100a00 */
[----:B0-----:R-:W2:Y:S02]  /*18f60*/  LDL.LU.64 R22, [R1+0x16c8] ;  /* 0x0016c80001167983 */ /* 0x001ea40000300a00 */
        /* <DEDUP_REMOVED lines=16> */
[C---:B--2---:R-:W-:Y:S02]  /*19070*/  HMMA.16816.F32.BF16 R20, R8.reuse, R22, R16 ;  /* 0x000000160814723c */ /* 0x044fe40000041810 */
[----:B------:R-:W2:Y:S01]  /*19080*/  LDL.LU.64 R18, [R1+0x1690] ;  /* 0x0016900001127983 */ /* 0x000ea20000300a00 */
[----:B------:R-:W2:Y:S11]  /*19090*/  LDL.LU.64 R16, [R1+0x1688] ;  /* 0x0016880001107983 */ /* 0x000eb60000300a00 */
[----:B------:R-:W-:Y:S09]  /*190a0*/  @!UPT UIADD3 URZ, URZ, URZ, URZ ;  /* 0x0000003f3f3ff290 */ /* 0x000ff2000fffe03f */
[----:B------:R-:W-:Y:S01]  /*190b0*/  STL.64 [R1+0x470], R20 ;  /* 0x0004701401007387 */ /* 0x000fe20000100a00 */
[----:B------:R0:W-:Y:S03]  /*190c0*/  STL.64 [R1+0x478], R22 ;  /* 0x0004781601007387 */ /* 0x0001e60000100a00 */
[----:B0-----:R-:W3:Y:S02]  /*190d0*/  LDL.LU.64 R22, [R1+0x1680] ;  /* 0x0016800001167983 */ /* 0x001ee40000300a00 */
[C---:B---3--:R-:W-:Y:S11]  /*190e0*/  HMMA.16816.F32.BF16 R4, R8.reuse, R22, R4 ;  /* 0x000000160804723c */ /* 0x048ff60000041804 */
[----:B------:R-:W-:Y:S11]  /*190f0*/  @!UPT UIADD3 URZ, URZ, URZ, URZ ;  /* 0x0000003f3f3ff290 */ /* 0x000ff6000fffe03f */
[----:B------:R-:W-:Y:S01]  /*19100*/  @!UPT UIADD3 URZ, URZ, URZ, URZ ;  /* 0x0000003f3f3ff290 */ /* 0x000fe2000fffe03f */
[----:B------:R0:W-:Y:S01]  /*19110*/  STL.64 [R1+0x460], R4 ;  /* 0x0004600401007387 */ /* 0x0001e20000100a00 */
[----:B------:R-:W-:Y:S02]  /*19120*/  STL.64 [R1+0x468], R6 ;  /* 0x0004680601007387 */ /* 0x000fe40000100a00 */
[----:B0-----:R-:W-:Y:S02]  /*19130*/  IMAD.MOV.U32 R5, RZ, RZ, R22 ;  /* 0x000000ffff057224 */ /* 0x001fe400078e0016 */
[----:B------:R-:W-:Y:S02]  /*19140*/  IMAD.MOV.U32 R4, RZ, RZ, R23 ;  /* 0x000000ffff047224 */ /* 0x000fe400078e0017 */
[----:B------:R-:W2:Y:S02]  /*19150*/  LDL.LU.64 R22, [R1+0x1678] ;  /* 0x0016780001167983 */ /* 0x000ea40000300a00 */
[C---:B--2---:R-:W-:Y:S02]  /*19160*/  HMMA.16816.F32.BF16 R20, R8.reuse, R22, R16 ;  /* 0x000000160814723c */ /* 0x044fe40000041810 */
[----:B------:R-:W2:Y:S01]  /*19170*/  LDL.LU.64 R18, [R1+0x1670] ;  /* 0x0016700001127983 */ /* 0x000ea20000300a00 */
[----:B------:R-:W2:Y:S11]  /*19180*/  LDL.LU.64 R16, [R1+0x1668] ;  /* 0x0016680001107983 */ /* 0x000eb60000300a00 */
[----:B------:R-:W-:Y:S09]  /*19190*/  @!UPT UIADD3 URZ, URZ, URZ, URZ ;  /* 0x0000003f3f3ff290 */ /* 0x000ff2000fffe03f */
        /* <DEDUP_REMOVED lines=39> */
[----:B------:R-:W2:Y:S11]  /*19410*/  LDL.LU.64 R18, [R1+0x15e0] ;  /* 0x0015e00001127983 */ /* 0x000eb60000300a00 */
[----:B------:R-:W-:Y:S10]  /*19420*/  @!UPT UIADD3 URZ, URZ, URZ, URZ ;  /* 0x0000003f3f3ff290 */ /* 0x000ff4000fffe03f */
[----:B------:R-:W-:Y:S01]  /*19430*/  STL.64 [R1+0x960], R20 ;  /* 0x0009601401007387 */ /* 0x000fe20000100a00 */
[----:B------:R0:W-:Y:S03]  /*19440*/  STL.64 [R1+0x968], R22 ;  /* 0x0009681601007387 */ /* 0x0001e60000100a00 */
[----:B0-----:R-:W2:Y:S01]  /*19450*/  LDL.LU.64 R22, [R1+0x15d8] ;  /* 0x0015d80001167983 */ /* 0x001ea20000300a00 */
[----:B------:R-:W2:Y:S02]  /*19460*/  LDL.LU.64 R20, [R1+0x15d0] ;  /* 0x0015d00001147983 */ /* 0x000ea40000300a00 */
[C---:B--2---:R-:W-:Y:S01]  /*19470*/  HMMA.16816.F32.BF16 R16, R8.reuse, R18, R20 ;  /* 0x000000120810723c */ /* 0x044fe20000041814 */
[----:B------:R-:W2:Y:S01]  /*19480*/  LDL.LU.64 R22, [R1+0x15c8] ;  /* 0x0015c80001167983 */ /* 0x000ea20000300a00 */
[----:B------:R-:W2:Y:S11]  /*19490*/  LDL.LU.64 R20, [R1+0x15c0] ;  /* 0x0015c00001147983 */ /* 0x000eb60000300a00 */
[----:B------:R-:W-:Y:S10]  /*194a0*/  @!UPT UIADD3 URZ, URZ, URZ, URZ ;  /* 0x0000003f3f3ff290 */ /* 0x000ff4000fffe03f */
[----:B------:R-:W-:Y:S01]  /*194b0*/  STL.64 [R1+0xac0], R16 ;  /* 0x000ac01001007387 */ /* 0x000fe20000100a00 */
[----:B------:R0:W-:Y:S03]  /*194c0*/  STL.64 [R1+0xac8], R18 ;  /* 0x000ac81201007387 */ /* 0x0001e60000100a00 */
[----:B0-----:R-:W3:Y:S01]  /*194d0*/  LDL.LU.64 R18, [R1+0x15b8] ;  /* 0x0015b80001127983 */ /* 0x001ee20000300a00 */
[----:B------:R-:W3:Y:S02]  /*194e0*/  LDL.LU.64 R16, [R1+0x15b0] ;  /* 0x0015b00001107983 */ /* 0x000ee40000300a00 */
[C---:B---3--:R-:W-:Y:S01]  /*194f0*/  HMMA.16816.F32.BF16 R16, R8.reuse, R14, R16 ;  /* 0x0000000e0810723c */ /* 0x048fe20000041810 */
[----:B------:R-:W3:Y:S01]  /*19500*/  LDL.LU.64 R14, [R1+0x15a8] ;  /* 0x0015a800010e7983 */ /* 0x000ee20000300a00 */
[----:B------:R-:W3:Y:S11]  /*19510*/  LDL.LU.64 R12, [R1+0x15a0] ;  /* 0x0015a000010c7983 */ /* 0x000ef60000300a00 */
[----:B------:R-:W-:Y:S10]  /*19520*/  @!UPT UIADD3 URZ, URZ, URZ, URZ ;  /* 0x0000003f3f3ff290 */ /* 0x000ff4000fffe03f */
[----:B------:R-:W-:Y:S01]  /*19530*/  STL.64 [R1+0xab0], R16 ;  /* 0x000ab01001007387 */ /* 0x000fe20000100a00 */
[----:B------:R3:W-:Y:S02]  /*19540*/  STL.64 [R1+0xab8], R18 ;  /* 0x000ab81201007387 */ /* 0x0007e40000100a00 */
[----:B---3--:R-:W-:Y:S07]  /*19550*/  HMMA.16816.F32.BF16 R16, R8, R26, R12 ;  /* 0x0000001a0810723c */ /* 0x008fee000004180c */
[----:B------:R-:W-:-:S02]  /*19560*/  IMAD.MOV.U32 R14, RZ, RZ, R5 ;  /* 0x000000ffff0e7224 */ /* 0x000fc400078e0005 */
[----:B------:R-:W-:Y:S11]  /*19570*/  IMAD.MOV.U32 R15, RZ, RZ, R4 ;  /* 0x000000ffff0f7224 */ /* 0x000ff600078e0004 */
[----:B------:R-:W-:Y:S03]  /*19580*/  @!UPT UIADD3 URZ, URZ, URZ, URZ ;  /* 0x0000003f3f3ff290 */ /* 0x000fe6000fffe03f */
[----:B------:R-:W-:Y:S01]  /*19590*/  STL.64 [R1+0xaa0], R16 ;  /* 0x000aa01001007387 */ /* 0x000fe20000100a00 */
[----:B------:R-:W-:Y:S02]  /*195a0*/  STL.64 [R1+0xaa8], R18 ;  /* 0x000aa81201007387 */ /* 0x000fe40000100a00 */
[----:B------:R-:W2:Y:S02]  /*195b0*/  LDL.LU.64 R6, [R1+0x28] ;  /* 0x0000280001067983 */ /* 0x000ea40000300a00 */
[----:B------:R0:W-:Y:S02]  /*195c0*/  STL.64 [R1+0x1560], R14 ;  /* 0x0015600e01007387 */ /* 0x0001e40000100a00 */
[----:B0-----:R-:W3:Y:S04]  /*195d0*/  LDL.64 R14, [R1+0xe8] ;  /* 0x0000e800010e7983 */ /* 0x001ee80000100a00 */
[----:B---3--:R0:W-:Y:S04]  /*195e0*/  STL.64 [R1+0x1578], R14 ;  /* 0x0015780e01007387 */ /* 0x0081e80000100a00 */
[----:B0-----:R-:W3:Y:S04]  /*195f0*/  LDL.64 R14, [R1+0xf8] ;  /* 0x0000f800010e7983 */ /* 0x001ee80000100a00 */
[----:B---3--:R0:W-:Y:S02]  /*19600*/  STL.64 [R1+0x1580], R14 ;  /* 0x0015800e01007387 */ /* 0x0081e40000100a00 */
[----:B0-----:R-:W-:-:S02]  /*19610*/  IMAD.MOV.U32 R14, RZ, RZ, R2 ;  /* 0x000000ffff0e7224 */ /* 0x001fc400078e0002 */
[----:B------:R-:W-:-:S05]  /*19620*/  IMAD.MOV.U32 R15, RZ, RZ, R0 ;  /* 0x000000ffff0f7224 */ /* 0x000fca00078e0000 */
[----:B------:R0:W-:Y:S01]  /*19630*/  STL.64 [R1+0x1598], R14 ;  /* 0x0015980e01007387 */ /* 0x0001e20000100a00 */
[----:B------:R-:W3:Y:S03]  /*19640*/  LDL.64 R18, [R1+0xb8] ;  /* 0x0000b80001127983 */ /* 0x000ee60000100a00 */
[----:B0-----:R-:W4:Y:S04]  /*19650*/  LDL.64 R14, [R1+0x118] ;  /* 0x00011800010e7983 */ /* 0x001f280000100a00 */
[----:B---3--:R0:W-:Y:S01]  /*19660*/  STL.64 [R1+0x1558], R18 ;  /* 0x0015581201007387 */ /* 0x0081e20000100a00 */
[----:B------:R-:W3:Y:S02]  /*19670*/  LDL.LU R16, [R1+0x680] ;  /* 0x0006800001107983 */ /* 0x000ee40000300800 */
[----:B------:R-:W3:Y:S01]  /*19680*/  LDL.LU R17, [R1+0x684] ;  /* 0x0006840001117983 */ /* 0x000ee20000300800 */
[----:B0-----:R-:W2:Y:S01]  /*19690*/  LDL.LU R18, [R1+0x688] ;  /* 0x0006880001127983 */ /* 0x001ea20000300800 */
[----:B------:R-:W2:Y:S03]  /*196a0*/  LDL.LU R19, [R1+0x68c] ;  /* 0x00068c0001137983 */ /* 0x000ea60000300800 */
[----:B--2---:R-:W-:Y:S01]  /*196b0*/  STL.64 [R1+0x1570], R18 ;  /* 0x0015701201007387 */ /* 0x004fe20000100a00 */
[----:B---3--:R0:W-:Y:S03]  /*196c0*/  STL.64 [R1+0x1568], R16 ;  /* 0x0015681001007387 */ /* 0x0081e60000100a00 */
[----:B0-----:R-:W2:Y:S01]  /*196d0*/  LDL.LU R16, [R1+0x690] ;  /* 0x0006900001107983 */ /* 0x001ea20000300800 */
[----:B------:R-:W2:Y:S02]  /*196e0*/  LDL.LU R17, [R1+0x694] ;  /* 0x0006940001117983 */ /* 0x000ea40000300800 */
[----:B------:R-:W3:Y:S02]  /*196f0*/  LDL.LU R18, [R1+0x698] ;  /* 0x0006980001127983 */ /* 0x000ee40000300800 */
[----:B------:R-:W3:Y:S01]  /*19700*/  LDL.LU R19, [R1+0x69c] ;  /* 0x00069c0001137983 */ /* 0x000ee20000300800 */
[----:B------:R-:W-:Y:S01]  /*19710*/  HMMA.16816.F32.BF16 R8, R8, R6, R20 ;  /* 0x000000060808723c */ /* 0x000fe20000041814 */
[----:B------:R-:W-:-:S02]  /*19720*/  IMAD.MOV.U32 R2, RZ, RZ, R6 ;  /* 0x000000ffff027224 */ /* 0x000fc400078e0006 */
[----:B------:R-:W-:Y:S02]  /*19730*/  IMAD.MOV.U32 R0, RZ, RZ, R7 ;  /* 0x000000ffff007224 */ /* 0x000fe400078e0007 */
[----:B------:R-:W-:Y:S04]  /*19740*/  LDSM.16.MT88.4 R4, [R3+0x2000] ;  /* 0x002000000304783b */ /* 0x000fe80000004200 */
[----:B---3--:R-:W-:Y:S01]  /*19750*/  STL.64 [R1+0x1590], R18 ;  /* 0x0015901201007387 */ /* 0x008fe20000100a00 */
[----:B--2---:R0:W-:Y:S03]  /*19760*/  STL.64 [R1+0x1588], R16 ;  /* 0x0015881001007387 */ /* 0x0041e60000100a00 */
[----:B0-----:R-:W2:Y:S01]  /*19770*/  LDL.LU R16, [R1+0x780] ;  /* 0x0007800001107983 */ /* 0x001ea20000300800 */
[----:B------:R-:W2:Y:S02]  /*19780*/  LDL.LU R17, [R1+0x784] ;  /* 0x0007840001117983 */ /* 0x000ea40000300800 */
[----:B------:R-:W2:Y:S02]  /*19790*/  LDL.LU R18, [R1+0x788] ;  /* 0x0007880001127983 */ /* 0x000ea40000300800 */
[----:B------:R-:W2:Y:S01]  /*197a0*/  LDL.LU R19, [R1+0x78c] ;  /* 0x00078c0001137983 */ /* 0x000ea20000300800 */
[----:B------:R0:W-:Y:S01]  /*197b0*/  STL [R1+0x14e4], R26 ;  /* 0x0014e41a01007387 */ /* 0x0001e20000100800 */
[----:B------:R1:W-:Y:S02]  /*197c0*/  STL [R1+0x14e0], R27 ;  /* 0x0014e01b01007387 */ /* 0x0003e40000100800 */
[----:B------:R-:W4:Y:S02]  /*197d0*/  LDL.LU R24, [R1+0x7b0] ;  /* 0x0007b00001187983 */ /* 0x000f240000300800 */
[----:B------:R-:W4:Y:S01]  /*197e0*/  LDL.LU R25, [R1+0x7b4] ;  /* 0x0007b40001197983 */ /* 0x000f220000300800 */
[----:B0-----:R-:W4:Y:S01]  /*197f0*/  LDL.LU R26, [R1+0x7b8] ;  /* 0x0007b800011a7983 */ /* 0x001f220000300800 */
[----:B-1----:R-:W4:Y:S02]  /*19800*/  LDL.LU R27, [R1+0x7bc] ;  /* 0x0007bc00011b7983 */ /* 0x002f240000300800 */
[----:B------:R-:W-:Y:S02]  /*19810*/  STL.64 [R1+0xa90], R8 ;  /* 0x000a900801007387 */ /* 0x000fe40000100a00 */
[----:B------:R-:W-:Y:S02]  /*19820*/  STL.64 [R1+0xa98], R10 ;  /* 0x000a980a01007387 */ /* 0x000fe40000100a00 */
[----:B------:R-:W0:Y:S04]  /*19830*/  LDSM.16.MT88.4 R8, [R3+0x2080] ;  /* 0x002080000308783b */ /* 0x000e280000004200 */
[----:B------:R-:W3:Y:S04]  /*19840*/  LDL.64 R22, [R1+0xc8] ;  /* 0x0000c80001167983 */ /* 0x000ee80000100a00 */
[----:B0-----:R-:W-:Y:S01]  /*19850*/  STL [R1+0x14c4], R11 ;  /* 0x0014c40b01007387 */ /* 0x001fe20000100800 */
[----:B------:R-:W-:Y:S01]  /*19860*/  STL [R1+0x14c0], R3 ;  /* 0x0014c00301007387 */ /* 0x000fe20000100800 */
[C---:B----4-:R-:W-:Y:S11]  /*19870*/  HMMA.16816.F32.BF16 R24, R4.reuse, R14, R24 ;  /* 0x0000000e0418723c */ /* 0x050ff60000041818 */
[----:B------:R-:W-:Y:S11]  /*19880*/  @!UPT UIADD3 URZ, URZ, URZ, URZ ;  /* 0x0000003f3f3ff290 */ /* 0x000ff6000fffe03f */
[----:B------:R-:W-:Y:S01]  /*19890*/  @!UPT UIADD3 URZ, URZ, URZ, URZ ;  /* 0x0000003f3f3ff290 */ /* 0x000fe2000fffe03f */
[----:B------:R-:W-:Y:S01]  /*198a0*/  STL.64 [R1+0x2f0], R24 ;  /* 0x0002f01801007387 */ /* 0x000fe20000100a00 */
[----:B------:R0:W-:Y:S02]  /*198b0*/  STL.64 [R1+0x2f8], R26 ;  /* 0x0002f81a01007387 */ /* 0x0001e40000100a00 */
[----:B0-----:R-:W-:Y:S02]  /*198c0*/  IMAD.MOV.U32 R26, RZ, RZ, R14 ;  /* 0x000000ffff1a7224 */ /* 0x001fe400078e000e */
[----:B------:R-:W-:Y:S02]  /*198d0*/  IMAD.MOV.U32 R27, RZ, RZ, R15 ;  /* 0x000000ffff1b7224 */ /* 0x000fe400078e000f */
[----:B------:R-:W2:Y:S03]  /*198e0*/  LDL.LU.64 R14, [R1+0x1598] ;  /* 0x00159800010e7983 */ /* 0x000ea60000300a00 */
[----:B------:R-:W-:Y:S02]  /*198f0*/  STL [R1+0x14ec], R27 ;  /* 0x0014ec1b01007387 */ /* 0x000fe40000100800 */
[----:B------:R0:W-:Y:S02]  /*19900*/  STL [R1+0x14e8], R26 ;  /* 0x0014e81a01007387 */ /* 0x0001e40000100800 */
[----:B------:R-:W4:Y:S01]  /*19910*/  LDL.LU R24, [R1+0x6f0] ;  /* 0x0006f00001187983 */ /* 0x000f220000300800 */
[----:B------:R-:W4:Y:S04]  /*19920*/  LDL.LU R25, [R1+0x6f4] ;  /* 0x0006f40001197983 */ /* 0x000f280000300800 */
[----:B0-----:R-:W4:Y:S01]  /*19930*/  LDL.LU R26, [R1+0x6f8] ;  /* 0x0006f800011a7983 */ /* 0x001f220000300800 */
[----:B------:R-:W4:Y:S01]  /*19940*/  LDL.LU R27, [R1+0x6fc] ;  /* 0x0006fc00011b7983 */ /* 0x000f220000300800 */
[C---:B--2---:R-:W-:Y:S02]  /*19950*/  HMMA.16816.F32.BF16 R12, R4.reuse, R14, R16 ;  /* 0x0000000e040c723c */ /* 0x044fe40000041810 */
[----:B------:R-:W2:Y:S01]  /*19960*/  LDL.LU.64 R18, [R1+0x1590] ;  /* 0x0015900001127983 */ /* 0x000ea20000300a00 */
[----:B------:R-:W2:Y:S11]  /*19970*/  LDL.LU.64 R16, [R1+0x1588] ;  /* 0x0015880001107983 */ /* 0x000eb60000300a00 */
[----:B------:R-:W-:Y:S09]  /*19980*/  @!UPT UIADD3 URZ, URZ, URZ, URZ ;  /* 0x0000003f3f3ff290 */ /* 0x000ff2000fffe03f */
[----:B------:R-:W-:Y:S01]  /*19990*/  STL.64 [R1+0x300], R12 ;  /* 0x0003000c01007387 */ /* 0x000fe20000100a00 */
[----:B------:R0:W-:Y:S03]  /*199a0*/  STL.64 [R1+0x308], R14 ;  /* 0x0003080e01007387 */ /* 0x0001e60000100a00 */
[----:B0-----:R-:W4:Y:S02]  /*199b0*/  LDL.LU.64 R14, [R1+0x1580] ;  /* 0x00158000010e7983 */ /* 0x001f240000300a00 */
        /* <DEDUP_REMOVED lines=8> */
[----:B------:R0:W-:Y:S02]  /*19a40*/  STL.64 [R1+0x14f0], R26 ;  /* 0x0014f01a01007387 */ /* 0x0001e40000100a00 */
[----:B------:R-:W4:Y:S02]  /*19a50*/  LDL.LU R24, [R1+0x660] ;  /* 0x0006600001187983 */ /* 0x000f240000300800 */
[----:B------:R-:W4:Y:S01]  /*19a60*/  LDL.LU R25, [R1+0x664] ;  /* 0x0006640001197983 */ /* 0x000f220000300800 */
[----:B0-----:R-:W4:Y:S01]  /*19a70*/  LDL.LU R26, [R1+0x668] ;  /* 0x00066800011a7983 */ /* 0x001f220000300800 */
[----:B------:R-:W4:Y:S01]  /*19a80*/  LDL.LU R27, [R1+0x66c] ;  /* 0x00066c00011b7983 */ /* 0x000f220000300800 */
[----:B--2---:R-:W-:Y:S01]  /*19a90*/  HMMA.16816.F32.BF16 R16, R4, R14, R16 ;  /* 0x0000000e0410723c */ /* 0x004fe20000041810 */
[----:B------:R-:W-:-:S02]  /*19aa0*/  IMAD.MOV.U32 R29, RZ, RZ, R14 ;  /* 0x000000ffff1d7224 */ /* 0x000fc400078e000e */
[----:B------:R-:W-:Y:S11]  /*19ab0*/  IMAD.MOV.U32 R28, RZ, RZ, R15 ;  /* 0x000000ffff1c7224 */ /* 0x000ff600078e000f */
[----:B------:R-:W-:Y:S09]  /*19ac0*/  @!UPT UIADD3 URZ, URZ, URZ, URZ ;  /* 0x0000003f3f3ff290 */ /* 0x000ff2000fffe03f */
[----:B------:R-:W-:Y:S01]  /*19ad0*/  STL.64 [R1+0x370], R16 ;  /* 0x0003701001007387 */ /* 0x000fe20000100a00 */
[----:B------:R0:W-:Y:S03]  /*19ae0*/  STL.64 [R1+0x378], R18 ;  /* 0x0003781201007387 */ /* 0x0001e60000100a00 */
[----:B0-----:R-:W2:Y:S01]  /*19af0*/  LDL.LU.64 R18, [R1+0x1570] ;  /* 0x0015700001127983 */ /* 0x001ea20000300a00 */
[----:B------:R-:W2:Y:S02]  /*19b00*/  LDL.LU.64 R16, [R1+0x1568] ;  /* 0x0015680001107983 */ /* 0x000ea40000300a00 */
[----:B------:R-:W2:Y:S02]  /*19b10*/  LDL.LU.64 R14, [R1+0x1560] ;  /* 0x00156000010e7983 */ /* 0x000ea40000300a00 */
[----:B------:R-:W-:Y:S01]  /*19b20*/  STL [R1+0x14fc], R28 ;  /* 0x0014fc1c01007387 */ /* 0x000fe20000100800 */
[----:B------:R-:W-:Y:S01]  /*19b30*/  STL [R1+0x14f8], R29 ;  /* 0x0014f81d01007387 */ /* 0x000fe20000100800 */
[C---:B--2---:R-:W-:Y:S11]  /*19b40*/  HMMA.16816.F32.BF16 R16, R4.reuse, R14, R16 ;  /* 0x0000000e0410723c */ /* 0x044ff60000041810 */
[----:B------:R-:W-:Y:S11]  /*19b50*/  @!UPT UIADD3 URZ, URZ, URZ, URZ ;  /* 0x0000003f3f3ff290 */ /* 0x000ff6000fffe03f */
[----:B------:R-:W-:Y:S02]  /*19b60*/  @!UPT UIADD3 URZ, URZ, URZ, URZ ;  /* 0x0000003f3f3ff290 */ /* 0x000fe4000fffe03f */
[----:B------:R-:W-:Y:S02]  /*19b70*/  IMAD.MOV.U32 R14, RZ, RZ, R16 ;  /* 0x000000ffff0e7224 */ /* 0x000fe400078e0010 */
[----:B------:R-:W-:Y:S01]  /*19b80*/  IMAD.MOV.U32 R15, RZ, RZ, R17 ;  /* 0x000000ffff0f7224 */ /* 0x000fe200078e0011 */
[----:B------:R-:W-:Y:S01]  /*19b90*/  STL.64 [R1+0x340], R16 ;  /* 0x0003401001007387 */ /* 0x000fe20000100a00 */
[----:B------:R0:W-:Y:S03]  /*19ba0*/  STL.64 [R1+0x348], R18 ;  /* 0x0003481201007387 */ /* 0x0001e60000100a00 */
[----:B0-----:R-:W4:Y:S01]  /*19bb0*/  LDL.LU.64 R18, [R1+0x1558] ;  /* 0x0015580001127983 */ /* 0x001f220000300a00 */
[----:B------:R0:W-:Y:S02]  /*19bc0*/  STL [R1+0x1188], R14 ;  /* 0x0011880e01007387 */ /* 0x0001e40000100800 */
[----:B------:R1:W-:Y:S02]  /*19bd0*/  STL [R1+0x1184], R15 ;  /* 0x0011840f01007387 */ /* 0x0003e40000100800 */
[----:B------:R-:W3:Y:S01]  /*19be0*/  LDL.LU R12, [R1+0x670] ;  /* 0x00067000010c7983 */ /* 0x000ee20000300800 */
[----:B------:R-:W3:Y:S04]  /*19bf0*/  LDL.LU R13, [R1+0x674] ;  /* 0x00067400010d7983 */ /* 0x000ee80000300800 */
[----:B0-----:R-:W3:Y:S01]  /*19c00*/  LDL.LU R14, [R1+0x678] ;  /* 0x00067800010e7983 */ /* 0x001ee20000300800 */
[----:B-1----:R-:W3:Y:S02]  /*19c10*/  LDL.LU R15, [R1+0x67c] ;  /* 0x00067c00010f7983 */ /* 0x002ee40000300800 */
[C---:B---3--:R-:W-:Y:S11]  /*19c20*/  HMMA.16816.F32.BF16 R12, R4.reuse, R22, R12 ;  /* 0x00000016040c723c */ /* 0x048ff6000004180c */
[----:B------:R-:W-:Y:S11]  /*19c30*/  @!UPT UIADD3 URZ, URZ, URZ, URZ ;  /* 0x0000003f3f3ff290 */ /* 0x000ff6000fffe03f */
[----:B------:R-:W-:Y:S01]  /*19c40*/  @!UPT UIADD3 URZ, URZ, URZ, URZ ;  /* 0x0000003f3f3ff290 */ /* 0x000fe2000fffe03f */
[----:B------:R-:W-:Y:S01]  /*19c50*/  STL.64 [R1+0x350], R12 ;  /* 0x0003500c01007387 */ /* 0x000fe20000100a00 */
[----:B------:R-:W-:Y:S02]  /*19c60*/  IMAD.MOV.U32 R21, RZ, RZ, R13 ;  /* 0x000000ffff157224 */ /* 0x000fe400078e000d */
[----:B------:R4:W-:Y:S02]  /*19c70*/  STL.64 [R1+0x358], R14 ;  /* 0x0003580e01007387 */ /* 0x0009e40000100a00 */
[----:B------:R-:W-:Y:S02]  /*19c80*/  IMAD.MOV.U32 R20, RZ, RZ, R12 ;  /* 0x000000ffff147224 */ /* 0x000fe400078e000c */
[----:B----4-:R-:W-:Y:S11]  /*19c90*/  HMMA.16816.F32.BF16 R12, R4, R18, R24 ;  /* 0x00000012040c723c */ /* 0x010ff60000041818 */
[----:B------:R-:W-:Y:S11]  /*19ca0*/  @!UPT UIADD3 URZ, URZ, URZ, URZ ;  /* 0x0000003f3f3ff290 */ /* 0x000ff6000fffe03f */
[----:B------:R-:W-:Y:S01]  /*19cb0*/  @!UPT UIADD3 URZ, URZ, URZ, URZ ;  /* 0x0000003f3f3ff290 */ /* 0x000fe2000fffe03f */
[----:B------:R-:W-:Y:S01]  /*19cc0*/  STL.64 [R1+0x3e0], R12 ;  /* 0x0003e00c01007387 */ /* 0x000fe20000100a00 */
[----:B------:R-:W-:Y:S02]  /*19cd0*/  STL.64 [R1+0x3e8], R14 ;  /* 0x0003e80e01007387 */ /* 0x000fe40000100a00 */
[----:B------:R-:W2:Y:S02]  /*19ce0*/  LDL.LU R24, [R1+0x5a0] ;  /* 0x0005a00001187983 */ /* 0x000ea40000300800 */
[----:B------:R-:W2:Y:S01]  /*19cf0*/  LDL.LU R25, [R1+0x5a4] ;  /* 0x0005a40001197983 */ /* 0x000ea20000300800 */
[----:B------:R-:W3:Y:S01]  /*19d00*/  LDL.LU R26, [R1+0x5a8] ;  /* 0x0005a800011a7983 */ /* 0x000ee20000300800 */
[----:B------:R-:W3:Y:S03]  /*19d10*/  LDL.LU R27, [R1+0x5ac] ;  /* 0x0005ac00011b7983 */ /* 0x000ee60000300800 */
[----:B---3--:R0:W-:Y:S01]  /*19d20*/  STL.64 [R1+0x1508], R26 ;  /* 0x0015081a01007387 */ /* 0x0081e20000100a00 */
[----:B--2---:R-:W-:Y:S03]  /*19d30*/  STL.64 [R1+0x1500], R24 ;  /* 0x0015001801007387 */ /* 0x004fe60000100a00 */
[----:B0-----:R-:W2:Y:S01]  /*19d40*/  LDL.64 R26, [R1+0x78] ;  /* 0x00007800011a7983 */ /* 0x001ea20000100a00 */
[----:B------:R-:W-:-:S02]  /*19d50*/  IMAD.MOV.U32 R11, RZ, RZ, R18 ;  /* 0x000000ffff0b7224 */ /* 0x000fc400078e0012 */
[----:B------:R-:W-:Y:S01]  /*19d60*/  IMAD.MOV.U32 R3, RZ, RZ, R19 ;  /* 0x000000ffff037224 */ /* 0x000fe200078e0013 */
[----:B--2---:R0:W-:Y:S04]  /*19d70*/  STL.64 [R1+0x1520], R26 ;  /* 0x0015201a01007387 */ /* 0x0041e80000100a00 */
[----:B0-----:R-:W2:Y:S04]  /*19d80*/  LDL R26, [R1+0x88] ;  /* 0x00008800011a7983 */ /* 0x001ea80000100800 */
[----:B------:R-:W2:Y:S01]  /*19d90*/  LDL R27, [R1+0x8c] ;  /* 0x00008c00011b7983 */ /* 0x000ea20000100800 */
[----:B------:R-:W3:Y:S02]  /*19da0*/  LDL.LU R16, [R1+0x640] ;  /* 0x0006400001107983 */ /* 0x000ee40000300800 */
[----:B------:R-:W3:Y:S02]  /*19db0*/  LDL.LU R17, [R1+0x644] ;  /* 0x0006440001117983 */ /* 0x000ee40000300800 */
[----:B------:R-:W4:Y:S01]  /*19dc0*/  LDL.LU R18, [R1+0x648] ;  /* 0x0006480001127983 */ /* 0x000f220000300800 */
[----:B------:R-:W4:Y:S04]  /*19dd0*/  LDL.LU R19, [R1+0x64c] ;  /* 0x00064c0001137983 */ /* 0x000f280000300800 */
[----:B----4-:R0:W-:Y:S01]  /*19de0*/  STL.64 [R1+0x1548], R18 ;  /* 0x0015481201007387 */ /* 0x0101e20000100a00 */
[----:B---3--:R-:W-:Y:S03]  /*19df0*/  STL.64 [R1+0x1540], R16 ;  /* 0x0015401001007387 */ /* 0x008fe60000100a00 */
[----:B0-----:R-:W3:Y:S01]  /*19e00*/  LDL.64 R18, [R1+0xa8] ;  /* 0x0000a80001127983 */ /* 0x001ee20000100a00 */
[----:B--2---:R0:W-:Y:S03]  /*19e10*/  STL.64 [R1+0x1538], R26 ;  /* 0x0015381a01007387 */ /* 0x0041e60000100a00 */
[----:B0-----:R-:W2:Y:S01]  /*19e20*/  LDL.64 R26, [R1+0x98] ;  /* 0x00009800011a7983 */ /* 0x001ea20000100a00 */
[----:B------:R-:W-:-:S02]  /*19e30*/  IMAD.MOV.U32 R28, RZ, RZ, R22 ;  /* 0x000000ffff1c7224 */ /* 0x000fc400078e0016 */
[----:B------:R-:W-:Y:S02]  /*19e40*/  IMAD.MOV.U32 R29, RZ, RZ, R23 ;  /* 0x000000ffff1d7224 */ /* 0x000fe400078e0017 */
[----:B------:R-:W-:Y:S02]  /*19e50*/  IMAD.MOV.U32 R23, RZ, RZ, R13 ;  /* 0x000000ffff177224 */ /* 0x000fe400078e000d */
[----:B------:R-:W-:Y:S01]  /*19e60*/  IMAD.MOV.U32 R22, RZ, RZ, R12 ;  /* 0x000000ffff167224 */ /* 0x000fe200078e000c */
[----:B--2---:R0:W-:Y:S01]  /*19e70*/  STL.64 [R1+0x1550], R26 ;  /* 0x0015501a01007387 */ /* 0x0041e20000100a00 */
[----:B------:R-:W3:Y:S02]  /*19e80*/  LDL.LU R24, [R1+0x650] ;  /* 0x0006500001187983 */ /* 0x000ee40000300800 */
[----:B------:R-:W3:Y:S01]  /*19e90*/  LDL.LU R25, [R1+0x654] ;  /* 0x0006540001197983 */ /* 0x000ee20000300800 */
[----:B0-----:R-:W3:Y:S01]  /*19ea0*/  LDL.LU R26, [R1+0x658] ;  /* 0x00065800011a7983 */ /* 0x001ee20000300800 */
[----:B------:R-:W3:Y:S02]  /*19eb0*/  LDL.LU R27, [R1+0x65c] ;  /* 0x00065c00011b7983 */ /* 0x000ee40000300800 */
[----:B------:R-:W-:Y:S02]  /*19ec0*/  STL.64 [R1+0x14d0], R10 ;  /* 0x0014d00a01007387 */ /* 0x000fe40000100a00 */
[----:B------:R-:W-:Y:S01]  /*19ed0*/  STL.64 [R1+0x14c8], R8 ;  /* 0x0014c80801007387 */ /* 0x000fe20000100a00 */
[----:B------:R-:W-:Y:S01]  /*19ee0*/  STL.64 [R1+0x10a8], R22 ;  /* 0x0010a81601007387 */ /* 0x000fe20000100a00 */
[----:B------:R-:W-:Y:S02]  /*19ef0*/  STL.64 [R1+0x10a0], R20 ;  /* 0x0010a01401007387 */ /* 0x000fe40000100a00 */
[----:B------:R-:W2:Y:S02]  /*19f00*/  LDL.LU R12, [R1+0x530] ;  /* 0x00053000010c7983 */ /* 0x000ea40000300800 */
[----:B------:R-:W2:Y:S01]  /*19f10*/  LDL.LU R13, [R1+0x534] ;  /* 0x00053400010d7983 */ /* 0x000ea20000300800 */
[----:B------:R-:W4:Y:S01]  /*19f20*/  LDL.LU R14, [R1+0x538] ;  /* 0x00053800010e7983 */ /* 0x000f220000300800 */
[----:B------:R-:W4:Y:S03]  /*19f30*/  LDL.LU R15, [R1+0x53c] ;  /* 0x00053c00010f7983 */ /* 0x000f260000300800 */
[----:B----4-:R-:W-:Y:S01]  /*19f40*/  STL.64 [R1+0x1518], R14 ;  /* 0x0015180e01007387 */ /* 0x010fe20000100a00 */
[----:B--2---:R0:W-:Y:S03]  /*19f50*/  STL.64 [R1+0x1510], R12 ;  /* 0x0015100c01007387 */ /* 0x0041e60000100a00 */
[----:B0-----:R-:W2:Y:S01]  /*19f60*/  LDL.LU R12, [R1+0x5b0] ;  /* 0x0005b000010c7983 */ /* 0x001ea20000300800 */
[----:B------:R-:W2:Y:S02]  /*19f70*/  LDL.LU R13, [R1+0x5b4] ;  /* 0x0005b400010d7983 */ /* 0x000ea40000300800 */
[----:B------:R-:W4:Y:S02]  /*19f80*/  LDL.LU R14, [R1+0x5b8] ;  /* 0x0005b800010e7983 */ /* 0x000f240000300800 */
[----:B------:R-:W4:Y:S01]  /*19f90*/  LDL.LU R15, [R1+0x5bc] ;  /* 0x0005bc00010f7983 */ /* 0x000f220000300800 */
[----:B---3--:R-:W-:Y:S01]  /*19fa0*/  HMMA.16816.F32.BF16 R24, R4, R18, R24 ;  /* 0x000000120418723c */ /* 0x008fe20000041818 */
[----:B------:R-:W-:-:S02]  /*19fb0*/  IMAD.MOV.U32 R22, RZ, RZ, R2 ;  /* 0x000000ffff167224 */ /* 0x000fc400078e0002 */
[----:B------:R-:W-:Y:S02]  /*19fc0*/  IMAD.MOV.U32 R23, RZ, RZ, R0 ;  /* 0x000000ffff177224 */ /* 0x000fe400078e0000 */
[----:B------:R-:W-:Y:S02]  /*19fd0*/  IMAD.MOV.U32 R2, RZ, RZ, R18 ;  /* 0x000000ffff027224 */ /* 0x000fe400078e0012 */
[----:B------:R-:W-:Y:S01]  /*19fe0*/  IMAD.MOV.U32 R0, RZ, RZ, R19 ;  /* 0x000000ffff007224 */ /* 0x000fe200078e0013 */
[----:B----4-:R-:W-:Y:S01]  /*19ff0*/  STL.64 [R1+0x1530], R14 ;  /* 0x0015300e01007387 */ /* 0x010fe20000100a00 */
[----:B--2---:R0:W-:Y:S03]  /*1a000*/  STL.64 [R1+0x1528], R12 ;  /* 0x0015280c01007387 */ /* 0x0041e60000100a00 */
[----:B0-----:R-:W2:Y:S01]  /*1a010*/  LDL.LU R12, [R1+0x630] ;  /* 0x00063000010c7983 */ /* 0x001ea20000300800 */
[----:B------:R-:W2:Y:S02]  /*1a020*/  LDL.LU R13, [R1+0x634] ;  /* 0x00063400010d7983 */ /* 0x000ea40000300800 */
[----:B------:R-:W2:Y:S02]  /*1a030*/  LDL.LU R14, [R1+0x638] ;  /* 0x00063800010e7983 */ /* 0x000ea40000300800 */
[----:B------:R-:W2:Y:S01]  /*1a040*/  LDL.LU R15, [R1+0x63c] ;  /* 0x00063c00010f7983 */ /* 0x000ea20000300800 */
[----:B------:R-:W3:Y:S01]  /*1a050*/  LDL.64 R10, [R1+0x48] ;  /* 0x00004800010a7983 */ /* 0x000ee20000100a00 */
[----:B------:R0:W-:Y:S03]  /*1a060*/  STL.64 [R1+0x14d8], R22 ;  /* 0x0014d81601007387 */ /* 0x0001e60000100a00 */
[----:B0-----:R-:W4:Y:S01]  /*1a070*/  LDL.64 R22, [R1+0x58] ;  /* 0x0000580001167983 */ /* 0x001f220000100a00 */
[----:B------:R-:W-:Y:S02]  /*1a080*/  STL.64 [R1+0x410], R24 ;  /* 0x0004101801007387 */ /* 0x000fe40000100a00 */
[----:B------:R0:W-:Y:S02]  /*1a090*/  STL.64 [R1+0x418], R26 ;  /* 0x0004181a01007387 */ /* 0x0001e40000100a00 */
[----:B0-----:R-:W2:Y:S01]  /*1a0a0*/  LDL.LU.64 R26, [R1+0x1550] ;  /* 0x00155000011a7983 */ /* 0x001ea20000300a00 */
[----:B------:R-:W2:Y:S02]  /*1a0b0*/  LDL.LU.64 R18, [R1+0x1548] ;  /* 0x0015480001127983 */ /* 0x000ea40000300a00 */
[----:B------:R-:W2:Y:S02]  /*1a0c0*/  LDL.LU.64 R16, [R1+0x1540] ;  /* 0x0015400001107983 */ /* 0x000ea40000300a00 */
[C---:B--2---:R-:W-:Y:S11]  /*1a0d0*/  HMMA.16816.F32.BF16 R16, R4.reuse, R26, R16 ;  /* 0x0000001a0410723c */ /* 0x044ff60000041810 */
        /* <DEDUP_REMOVED lines=14> */
[----:B--2---:R-:W-:Y:S01]  /*1a1c0*/  HMMA.16816.F32.BF16 R12, R4, R26, R12 ;  /* 0x0000001a040c723c */ /* 0x004fe2000004180c */
[----:B------:R-:W-:Y:S02]  /*1a1d0*/  IMAD.MOV.U32 R19, RZ, RZ, R26 ;  /* 0x000000ffff137224 */ /* 0x000fe400078e001a */
[----:B------:R-:W-:Y:S11]  /*1a1e0*/  IMAD.MOV.U32 R18, RZ, RZ, R27 ;  /* 0x000000ffff127224 */ /* 0x000ff600078e001b */
[----:B------:R-:W-:Y:S09]  /*1a1f0*/  @!UPT UIADD3 URZ, URZ, URZ, URZ ;  /* 0x0000003f3f3ff290 */ /* 0x000ff2000fffe03f */
[----:B------:R-:W-:Y:S01]  /*1a200*/  STL.64 [R1+0x5b0], R12 ;  /* 0x0005b00c01007387 */ /* 0x000fe20000100a00 */
[----:B------:R0:W-:Y:S03]  /*1a210*/  STL.64 [R1+0x5b8], R14 ;  /* 0x0005b80e01007387 */ /* 0x0001e60000100a00 */
[----:B0-----:R-:W3:Y:S01]  /*1a220*/  LDL.LU.64 R14, [R1+0x1518] ;  /* 0x00151800010e7983 */ /* 0x001ee20000300a00 */
[----:B------:R-:W3:Y:S02]  /*1a230*/  LDL.LU.64 R12, [R1+0x1510] ;  /* 0x00151000010c7983 */ /* 0x000ee40000300a00 */
[----:B------:R-:W2:Y:S02]  /*1a240*/  LDL.LU.64 R26, [R1+0x1508] ;  /* 0x00150800011a7983 */ /* 0x000ea40000300a00 */
[----:B------:R-:W2:Y:S01]  /*1a250*/  LDL.LU.64 R24, [R1+0x1500] ;  /* 0x0015000001187983 */ /* 0x000ea20000300a00 */
[----:B------:R0:W-:Y:S01]  /*1a260*/  STL.64 [R1+0x1438], R18 ;  /* 0x0014381201007387 */ /* 0x0001e20000100a00 */
[----:B------:R-:W-:Y:S02]  /*1a270*/  STL.64 [R1+0x1430], R16 ;  /* 0x0014301001007387 */ /* 0x000fe40000100a00 */
[----:B0-----:R-:W-:-:S02]  /*1a280*/  IMAD.MOV.U32 R18, RZ, RZ, R28 ;  /* 0x000000ffff127224 */ /* 0x001fc400078e001c */
[----:B------:R-:W-:Y:S01]  /*1a290*/  IMAD.MOV.U32 R19, RZ, RZ, R29 ;  /* 0x000000ffff137224 */ /* 0x000fe200078e001d */
[----:B------:R-:W2:Y:S01]  /*1a2a0*/  LDL.LU R28, [R1+0x14fc] ;  /* 0x0014fc00011c7983 */ /* 0x000ea20000300800 */
[----:B------:R-:W2:Y:S03]  /*1a2b0*/  LDL.LU R29, [R1+0x14f8] ;  /* 0x0014f800011d7983 */ /* 0x000ea60000300800 */
[----:B------:R0:W-:Y:S04]  /*1a2c0*/  STL.64 [R1+0x1448], R18 ;  /* 0x0014481201007387 */ /* 0x0001e80000100a00 */
[----:B0-----:R-:W2:Y:S04]  /*1a2d0*/  LDL R18, [R1+0xd8] ;  /* 0x0000d80001127983 */ /* 0x001ea80000100800 */
[----:B------:R-:W2:Y:S04]  /*1a2e0*/  LDL R19, [R1+0xdc] ;  /* 0x0000dc0001137983 */ /* 0x000ea80000100800 */
[----:B--2---:R0:W-:Y:S04]  /*1a2f0*/  STL.64 [R1+0x1460], R18 ;  /* 0x0014601201007387 */ /* 0x0041e80000100a00 */
[----:B0-----:R-:W2:Y:S02]  /*1a300*/  LDL.64 R18, [R1+0x68] ;  /* 0x0000680001127983 */ /* 0x001ea40000100a00 */
[C---:B--2---:R-:W-:Y:S11]  /*1a310*/  HMMA.16816.F32.BF16 R24, R4.reuse, R18, R24 ;  /* 0x000000120418723c */ /* 0x044ff60000041818 */
[----:B------:R-:W-:Y:S11]  /*1a320*/  @!UPT UIADD3 URZ, URZ, URZ, URZ ;  /* 0x0000003f3f3ff290 */ /* 0x000ff6000fffe03f */
[----:B------:R-:W-:Y:S01]  /*1a330*/  @!UPT UIADD3 URZ, URZ, URZ, URZ ;  /* 0x0000003f3f3ff290 */ /* 0x000fe2000fffe03f */
[----:B------:R0:W-:Y:S01]  /*1a340*/  STL.64 [R1+0x5a0], R24 ;  /* 0x0005a01801007387 */ /* 0x0001e20000100a00 */
[----:B------:R1:W-:Y:S02]  /*1a350*/  STL.64 [R1+0x5a8], R26 ;  /* 0x0005a81a01007387 */ /* 0x0003e40000100a00 */
[----:B0-----:R-:W-:Y:S02]  /*1a360*/  IMAD.MOV.U32 R25, RZ, RZ, R18 ;  /* 0x000000ffff197224 */ /* 0x001fe400078e0012 */
[----:B------:R-:W-:Y:S02]  /*1a370*/  IMAD.MOV.U32 R24, RZ, RZ, R19 ;  /* 0x000000ffff187224 */ /* 0x000fe400078e0013 */
[----:B------:R-:W-:Y:S02]  /*1a380*/  IMAD.MOV.U32 R18, RZ, RZ, R29 ;  /* 0x000000ffff127224 */ /* 0x000fe400078e001d */
[----:B------:R-:W-:Y:S01]  /*1a390*/  IMAD.MOV.U32 R19, RZ, RZ, R28 ;  /* 0x000000ffff137224 */ /* 0x000fe200078e001c */
[----:B-1----:R-:W2:Y:S04]  /*1a3a0*/  LDL.LU.64 R26, [R1+0x14f0] ;  /* 0x0014f000011a7983 */ /* 0x002ea80000300a00 */
[----:B------:R0:W-:Y:S01]  /*1a3b0*/  STL.64 [R1+0x1478], R18 ;  /* 0x0014781201007387 */ /* 0x0001e20000100a00 */
[----:B------:R-:W4:Y:S02]  /*1a3c0*/  LDL.LU R16, [R1+0x540] ;  /* 0x0005400001107983 */ /* 0x000f240000300800 */
[----:B------:R-:W4:Y:S01]  /*1a3d0*/  LDL.LU R17, [R1+0x544] ;  /* 0x0005440001117983 */ /* 0x000f220000300800 */
[----:B0-----:R-:W4:Y:S01]  /*1a3e0*/  LDL.LU R18, [R1+0x548] ;  /* 0x0005480001127983 */ /* 0x001f220000300800 */
[----:B------:R-:W4:Y:S02]  /*1a3f0*/  LDL.LU R19, [R1+0x54c] ;  /* 0x00054c0001137983 */ /* 0x000f240000300800 */
[C---:B----4-:R-:W-:Y:S11]  /*1a400*/  HMMA.16816.F32.BF16 R16, R4.reuse, R22, R16 ;  /* 0x000000160410723c */ /* 0x050ff60000041810 */
[----:B------:R-:W-:Y:S11]  /*1a410*/  @!UPT UIADD3 URZ, URZ, URZ, URZ ;  /* 0x0000003f3f3ff290 */ /* 0x000ff6000fffe03f */
[----:B------:R-:W-:Y:S01]  /*1a420*/  @!UPT UIADD3 URZ, URZ, URZ, URZ ;  /* 0x0000003f3f3ff290 */ /* 0x000fe2000fffe03f */
[----:B------:R-:W-:Y:S01]  /*1a430*/  STL.64 [R1+0x950], R16 ;  /* 0x0009501001007387 */ /* 0x000fe20000100a00 */
[----:B------:R2:W-:Y:S02]  /*1a440*/  STL.64 [R1+0x958], R18 ;  /* 0x0009581201007387 */ /* 0x0005e40000100a00 */
[----:B--2---:R-:W-:Y:S02]  /*1a450*/  IMAD.MOV.U32 R18, RZ, RZ, R27 ;  /* 0x000000ffff127224 */ /* 0x004fe400078e001b */
[----:B------:R-:W-:Y:S01]  /*1a460*/  IMAD.MOV.U32 R19, RZ, RZ, R26 ;  /* 0x000000ffff137224 */ /* 0x000fe200078e001a */
[----:B------:R-:W2:Y:S01]  /*1a470*/  LDL.LU R27, [R1+0x14ec] ;  /* 0x0014ec00011b7983 */ /* 0x000ea20000300800 */
[----:B------:R-:W4:Y:S03]  /*1a480*/  LDL.LU R26, [R1+0x14e8] ;  /* 0x0014e800011a7983 */ /* 0x000f260000300800 */
[----:B------:R3:W-:Y:S02]  /*1a490*/  STL.64 [R1+0x1490], R18 ;  /* 0x0014901201007387 */ /* 0x0007e40000100a00 */
[----:B---3--:R-:W-:Y:S11]  /*1a4a0*/  HMMA.16816.F32.BF16 R16, R4, R10, R12 ;  /* 0x0000000a0410723c */ /* 0x008ff6000004180c */
[----:B------:R-:W-:Y:S11]  /*1a4b0*/  @!UPT UIADD3 URZ, URZ, URZ, URZ ;  /* 0x0000003f3f3ff290 */ /* 0x000ff6000fffe03f */
[----:B------:R-:W-:Y:S01]  /*1a4c0*/  @!UPT UIADD3 URZ, URZ, URZ, URZ ;  /* 0x0000003f3f3ff290 */ /* 0x000fe2000fffe03f */
[----:B------:R-:W-:Y:S01]  /*1a4d0*/  STL.64 [R1+0x940], R16 ;  /* 0x0009401001007387 */ /* 0x000fe20000100a00 */
[----:B------:R0:W-:Y:S03]  /*1a4e0*/  STL.64 [R1+0x948], R18 ;  /* 0x0009481201007387 */ /* 0x0001e60000100a00 */
[----:B0-----:R-:W3:Y:S04]  /*1a4f0*/  LDL R18, [R1+0x108] ;  /* 0x0001080001127983 */ /* 0x001ee80000100800 */
[----:B------:R-:W3:Y:S01]  /*1a500*/  LDL R19, [R1+0x10c] ;  /* 0x00010c0001137983 */ /* 0x000ee20000100800 */
[----:B------:R-:W-:Y:S02]  /*1a510*/  IMAD.MOV.U32 R13, RZ, RZ, R10 ;  /* 0x000000ffff0d7224 */ /* 0x000fe400078e000a */
[----:B------:R-:W-:Y:S01]  /*1a520*/  IMAD.MOV.U32 R12, RZ, RZ, R11 ;  /* 0x000000ffff0c7224 */ /* 0x000fe200078e000b */
[----:B---3--:R-:W-:Y:S04]  /*1a530*/  STL.64 [R1+0x14a8], R18 ;  /* 0x0014a81201007387 */ /* 0x008fe80000100a00 */
[----:B------:R0:W-:Y:S02]  /*1a540*/  STL.64 [R1+0x1440], R12 ;  /* 0x0014400c01007387 */ /* 0x0001e40000100a00 */
[----:B0-----:R-:W3:Y:S01]  /*1a550*/  LDL.LU R12, [R1+0x600] ;  /* 0x00060000010c7983 */ /* 0x001ee20000300800 */
[----:B------:R-:W3:Y:S02]  /*1a560*/  LDL.LU R13, [R1+0x604] ;  /* 0x00060400010d7983 */ /* 0x000ee40000300800 */
[----:B------:R-:W3:Y:S02]  /*1a570*/  LDL.LU R14, [R1+0x608] ;  /* 0x00060800010e7983 */ /* 0x000ee40000300800 */
[----:B------:R-:W3:Y:S02]  /*1a580*/  LDL.LU R15, [R1+0x60c] ;  /* 0x00060c00010f7983 */ /* 0x000ee40000300800 */
[----:B----4-:R-:W-:-:S02]  /*1a590*/  IMAD.MOV.U32 R18, RZ, RZ, R26 ;  /* 0x000000ffff127224 */ /* 0x010fc400078e001a */
[----:B--2---:R-:W-:Y:S01]  /*1a5a0*/  IMAD.MOV.U32 R19, RZ, RZ, R27 ;  /* 0x000000ffff137224 */ /* 0x004fe200078e001b */
[----:B------:R-:W2:Y:S01]  /*1a5b0*/  LDL.LU R26, [R1+0x14e4] ;  /* 0x0014e400011a7983 */ /* 0x000ea20000300800 */
[----:B------:R-:W2:Y:S02]  /*1a5c0*/  LDL.LU R27, [R1+0x14e0] ;  /* 0x0014e000011b7983 */ /* 0x000ea40000300800 */
[----:B------:R-:W4:Y:S02]  /*1a5d0*/  LDL.LU R8, [R1+0x400] ;  /* 0x0004000001087983 */ /* 0x000f240000300800 */
[----:B------:R-:W4:Y:S01]  /*1a5e0*/  LDL.LU R9, [R1+0x404] ;  /* 0x0004040001097983 */ /* 0x000f220000300800 */
[----:B------:R-:W4:Y:S01]  /*1a5f0*/  LDL.LU R10, [R1+0x408] ;  /* 0x00040800010a7983 */ /* 0x000f220000300800 */
[----:B------:R-:W4:Y:S02]  /*1a600*/  LDL.LU R11, [R1+0x40c] ;  /* 0x00040c00010b7983 */ /* 0x000f240000300800 */
[----:B------:R-:W2:Y:S02]  /*1a610*/  LDL.LU R20, [R1+0x520] ;  /* 0x0005200001147983 */ /* 0x000ea40000300800 */
[----:B------:R-:W-:Y:S01]  /*1a620*/  IMAD.MOV.U32 R29, RZ, RZ, R22 ;  /* 0x000000ffff1d7224 */ /* 0x000fe200078e0016 */
[----:B------:R-:W2:Y:S01]  /*1a630*/  LDL.LU R21, [R1+0x524] ;  /* 0x0005240001157983 */ /* 0x000ea20000300800 */
[----:B------:R-:W-:-:S02]  /*1a640*/  IMAD.MOV.U32 R28, RZ, RZ, R23 ;  /* 0x000000ffff1c7224 */ /* 0x000fc400078e0017 */
[----:B------:R-:W2:Y:S02]  /*1a650*/  LDL.LU R22, [R1+0x528] ;  /* 0x0005280001167983 */ /* 0x000ea40000300800 */
[----:B------:R-:W2:Y:S01]  /*1a660*/  LDL.LU R23, [R1+0x52c] ;  /* 0x00052c0001177983 */ /* 0x000ea20000300800 */
[----:B---3--:R-:W-:Y:S01]  /*1a670*/  STL.64 [R1+0x1458], R14 ;  /* 0x0014580e01007387 */ /* 0x008fe20000100a00 */
[----:B------:R0:W-:Y:S03]  /*1a680*/  STL.64 [R1+0x1450], R12 ;  /* 0x0014500c01007387 */ /* 0x0001e60000100a00 */
[----:B0-----:R-:W3:Y:S01]  /*1a690*/  LDL.LU R12, [R1+0x610] ;  /* 0x00061000010c7983 */ /* 0x001ee20000300800 */
[----:B------:R-:W3:Y:S02]  /*1a6a0*/  LDL.LU R13, [R1+0x614] ;  /* 0x00061400010d7983 */ /* 0x000ee40000300800 */
[----:B------:R-:W2:Y:S02]  /*1a6b0*/  LDL.LU R14, [R1+0x618] ;  /* 0x00061800010e7983 */ /* 0x000ea40000300800 */
[----:B------:R-:W2:Y:S02]  /*1a6c0*/  LDL.LU R15, [R1+0x61c] ;  /* 0x00061c00010f7983 */ /* 0x000ea40000300800 */
[----:B--2---:R-:W-:Y:S01]  /*1a6d0*/  STL.64 [R1+0x1470], R14 ;  /* 0x0014700e01007387 */ /* 0x004fe20000100a00 */
[----:B---3--:R0:W-:Y:S03]  /*1a6e0*/  STL.64 [R1+0x1468], R12 ;  /* 0x0014680c01007387 */ /* 0x0081e60000100a00 */
        /* <DEDUP_REMOVED lines=10> */
[C---:B------:R-:W-:Y:S01]  /*1a790*/  HMMA.16816.F32.BF16 R20, R4.reuse, R26, R20 ;  /* 0x0000001a0414723c */ /* 0x040fe20000041814 */
        /* <DEDUP_REMOVED lines=14> */
[----:B0-----:R-:W4:Y:S01]  /*1a880*/  LDL.LU.64 R22, [R1+0x14d8] ;  /* 0x0014d80001167983 */ /* 0x001f220000300a00 */
[----:B------:R-:W-:Y:S01]  /*1a890*/  STL.64 [R1+0x13f8], R26 ;  /* 0x0013f81a01007387 */ /* 0x000fe20000100a00 */
[----:B----4-:R-:W-:Y:S02]  /*1a8a0*/  HMMA.16816.F32.BF16 R4, R4, R22, R8 ;  /* 0x000000160404723c */ /* 0x010fe40000041808 */
[----:B------:R-:W3:Y:S01]  /*1a8b0*/  LDL.LU.64 R10, [R1+0x14d0] ;  /* 0x0014d000010a7983 */ /* 0x000ee20000300a00 */
[----:B------:R-:W2:Y:S11]  /*1a8c0*/  LDL.LU.64 R8, [R1+0x14c8] ;  /* 0x0014c80001087983 */ /* 0x000eb60000300a00 */
[----:B------:R-:W-:Y:S09]  /*1a8d0*/  @!UPT UIADD3 URZ, URZ, URZ, URZ ;  /* 0x0000003f3f3ff290 */ /* 0x000ff2000fffe03f */
[----:B------:R-:W-:Y:S01]  /*1a8e0*/  STL.64 [R1+0x920], R4 ;  /* 0x0009200401007387 */ /* 0x000fe20000100a00 */
[----:B------:R3:W-:Y:S02]  /*1a8f0*/  STL.64 [R1+0x928], R6 ;  /* 0x0009280601007387 */ /* 0x0007e40000100a00 */
[----:B---3--:R-:W-:Y:S02]  /*1a900*/  IMAD.MOV.U32 R6, RZ, RZ, R11 ;  /* 0x000000ffff067224 */ /* 0x008fe400078e000b */
[----:B------:R-:W2:Y:S01]  /*1a910*/  LDL.LU R11, [R1+0x14c4] ;  /* 0x0014c400010b7983 */ /* 0x000ea20000300800 */
[----:B------:R-:W-:Y:S02]  /*1a920*/  IMAD.MOV.U32 R7, RZ, RZ, R3 ;  /* 0x000000ffff077224 */ /* 0x000fe400078e0003 */
[----:B------:R-:W3:Y:S02]  /*1a930*/  LDL.LU R3, [R1+0x14c0] ;  /* 0x0014c00001037983 */ /* 0x000ee40000300800 */
[----:B------:R0:W-:Y:S01]  /*1a940*/  STL.64 [R1+0x1380], R22 ;  /* 0x0013801601007387 */ /* 0x0001e20000100a00 */
[----:B------:R-:W4:Y:S01]  /*1a950*/  LDL.LU R20, [R1+0x5f0] ;  /* 0x0005f00001147983 */ /* 0x000f220000300800 */
[----:B------:R-:W4:Y:S03]  /*1a960*/  LDL.LU R21, [R1+0x5f4] ;  /* 0x0005f40001157983 */ /* 0x000f260000300800 */
        /* <DEDUP_REMOVED lines=36> */
[----:B0-----:R-:W2:Y:S01]  /*1abb0*/  LDL.LU.64 R18, [R1+0x1448] ;  /* 0x0014480001127983 */ /* 0x001ea20000300a00 */
[C---:B----4-:R-:W-:Y:S08]  /*1abc0*/  HMMA.16816.F32.BF16 R4, R8.reuse, R6, R20 ;  /* 0x000000060804723c */ /* 0x050ff00000041814 */
[----:B--2---:R-:W-:Y:S01]  /*1abd0*/  HMMA.16816.F32.BF16 R16, R8, R18, R12 ;  /* 0x000000120810723c */ /* 0x004fe2000004180c */
[----:B------:R-:W2:Y:S11]  /*1abe0*/  LDL.LU.64 R12, [R1+0x1440] ;  /* 0x00144000010c7983 */ /* 0x000eb60000300a00 */
[----:B------:R-:W-:Y:S11]  /*1abf0*/  @!UPT UIADD3 URZ, URZ, URZ, URZ ;  /* 0x0000003f3f3ff290 */ /* 0x000ff6000fffe03f */
[----:B------:R-:W-:Y:S01]  /*1ac00*/  STL.64 [R1+0x2d0], R16 ;  /* 0x0002d01001007387 */ /* 0x000fe20000100a00 */
[----:B------:R0:W-:Y:S03]  /*1ac10*/  STL.64 [R1+0x2d8], R18 ;  /* 0x0002d81201007387 */ /* 0x0001e60000100a00 */
[----:B0-----:R-:W4:Y:S01]  /*1ac20*/  LDL.LU.64 R18, [R1+0x1438] ;  /* 0x0014380001127983 */ /* 0x001f220000300a00 */
[----:B------:R-:W2:Y:S02]  /*1ac30*/  LDL.LU.64 R16, [R1+0x1430] ;  /* 0x0014300001107983 */ /* 0x000ea40000300a00 */
[----:B------:R-:W2:Y:S02]  /*1ac40*/  LDL.LU R20, [R1+0x270] ;  /* 0x0002700001147983 */ /* 0x000ea40000300800 */
[----:B------:R-:W-:Y:S01]  /*1ac50*/  STL.64 [R1+0x330], R4 ;  /* 0x0003300401007387 */ /* 0x000fe20000100a00 */
[----:B------:R-:W-:Y:S01]  /*1ac60*/  STL.64 [R1+0x338], R6 ;  /* 0x0003380601007387 */ /* 0x000fe20000100a00 */
[----:B------:R-:W2:Y:S02]  /*1ac70*/  LDL.LU R21, [R1+0x274] ;  /* 0x0002740001157983 */ /* 0x000ea40000300800 */
[----:B------:R-:W2:Y:S02]  /*1ac80*/  LDL.LU R22, [R1+0x278] ;  /* 0x0002780001167983 */ /* 0x000ea40000300800 */
[----:B------:R-:W2:Y:S02]  /*1ac90*/  LDL.LU R23, [R1+0x27c] ;  /* 0x00027c0001177983 */ /* 0x000ea40000300800 */
[----:B--2---:R0:W-:Y:S01]  /*1aca0*/  STL.64 [R1+0x1390], R22 ;  /* 0x0013901601007387 */ /* 0x0041e20000100a00 */
[----:B------:R-:W-:Y:S02]  /*1acb0*/  STL.64 [R1+0x1388], R20 ;  /* 0x0013881401007387 */ /* 0x000fe40000100a00 */
[----:B0-----:R-:W-:-:S02]  /*1acc0*/  IMAD.MOV.U32 R22, RZ, RZ, R13 ;  /* 0x000000ffff167224 */ /* 0x001fc400078e000d */
[----:B------:R-:W-:-:S05]  /*1acd0*/  IMAD.MOV.U32 R23, RZ, RZ, R12 ;  /* 0x000000ffff177224 */ /* 0x000fca00078e000c */
[----:B------:R0:W-:Y:S01]  /*1ace0*/  STL.64 [R1+0x13a8], R22 ;  /* 0x0013a81601007387 */ /* 0x0001e20000100a00 */
[----:B------:R-:W2:Y:S02]  /*1acf0*/  LDL.LU R12, [R1+0x760] ;  /* 0x00076000010c7983 */ /* 0x000ea40000300800 */
[----:B------:R-:W2:Y:S02]  /*1ad00*/  LDL.LU R13, [R1+0x764] ;  /* 0x00076400010d7983 */ /* 0x000ea40000300800 */
[----:B------:R-:W2:Y:S01]  /*1ad10*/  LDL.LU R14, [R1+0x768] ;  /* 0x00076800010e7983 */ /* 0x000ea20000300800 */
[----:B------:R-:W2:Y:S01]  /*1ad20*/  LDL.LU R15, [R1+0x76c] ;  /* 0x00076c00010f7983 */ /* 0x000ea20000300800 */
[----:B0-----:R-:W-:Y:S02]  /*1ad30*/  IMAD.MOV.U32 R22, RZ, RZ, R29 ;  /* 0x000000ffff167224 */ /* 0x001fe400078e001d */
        /* <DEDUP_REMOVED lines=15> */
[----:B----4-:R-:W-:-:S02]  /*1ae30*/  IMAD.MOV.U32 R22, RZ, RZ, R19 ;  /* 0x000000ffff167224 */ /* 0x010fc400078e0013 */
[----:B------:R-:W-:-:S05]  /*1ae40*/  IMAD.MOV.U32 R23, RZ, RZ, R18 ;  /* 0x000000ffff177224 */ /* 0x000fca00078e0012 */
[----:B------:R-:W-:Y:S04]  /*1ae50*/  STL.64 [R1+0x13f0], R22 ;  /* 0x0013f01601007387 */ /* 0x000fe80000100a00 */
[----:B--2---:R-:W-:Y:S01]  /*1ae60*/  STL.64 [R1+0x13b8], R6 ;  /* 0x0013b80601007387 */ /* 0x004fe20000100a00 */
[----:B------:R0:W-:Y:S03]  /*1ae70*/  STL.64 [R1+0x13b0], R4 ;  /* 0x0013b00401007387 */ /* 0x0001e60000100a00 */
[----:B0-----:R-:W2:Y:S01]  /*1ae80*/  LDL.LU R4, [R1+0x290] ;  /* 0x0002900001047983 */ /* 0x001ea20000300800 */
[----:B------:R-:W2:Y:S02]  /*1ae90*/  LDL.LU R5, [R1+0x294] ;  /* 0x0002940001057983 */ /* 0x000ea40000300800 */
[----:B------:R-:W4:Y:S02]  /*1aea0*/  LDL.LU R6, [R1+0x298] ;  /* 0x0002980001067983 */ /* 0x000f240000300800 */
[----:B------:R-:W4:Y:S01]  /*1aeb0*/  LDL.LU R7, [R1+0x29c] ;  /* 0x00029c0001077983 */ /* 0x000f220000300800 */
[----:B------:R-:W2:Y:S01]  /*1aec0*/  LDL.LU R24, [R1+0x5c0] ;  /* 0x0005c00001187983 */ /* 0x000ea20000300800 */
[----:B------:R-:W2:Y:S02]  /*1aed0*/  LDL.LU R25, [R1+0x5c4] ;  /* 0x0005c40001197983 */ /* 0x000ea40000300800 */
[----:B------:R-:W2:Y:S02]  /*1aee0*/  LDL.LU R26, [R1+0x5c8] ;  /* 0x0005c800011a7983 */ /* 0x000ea40000300800 */
[----:B------:R-:W2:Y:S02]  /*1aef0*/  LDL.LU R27, [R1+0x5cc] ;  /* 0x0005cc00011b7983 */ /* 0x000ea40000300800 */
[----:B--2---:R0:W-:Y:S01]  /*1af00*/  STL.64 [R1+0x1408], R26 ;  /* 0x0014081a01007387 */ /* 0x0041e20000100a00 */
[----:B------:R-:W-:Y:S02]  /*1af10*/  STL.64 [R1+0x1400], R24 ;  /* 0x0014001801007387 */ /* 0x000fe40000100a00 */
[----:B0-----:R-:W-:-:S02]  /*1af20*/  IMAD.MOV.U32 R26, RZ, RZ, R17 ;  /* 0x000000ffff1a7224 */ /* 0x001fc400078e0011 */
[----:B------:R-:W-:-:S05]  /*1af30*/  IMAD.MOV.U32 R27, RZ, RZ, R16 ;  /* 0x000000ffff1b7224 */ /* 0x000fca00078e0010 */
[----:B------:R-:W-:Y:S01]  /*1af40*/  STL.64 [R1+0x1418], R26 ;  /* 0x0014181a01007387 */ /* 0x000fe20000100a00 */
[----:B------:R-:W2:Y:S03]  /*1af50*/  LDL.64 R22, [R1+0x88] ;  /* 0x0000880001167983 */ /* 0x000ea60000100a00 */
[----:B--2---:R0:W-:Y:S01]  /*1af60*/  STL.64 [R1+0x1410], R22 ;  /* 0x0014101601007387 */ /* 0x0041e20000100a00 */
[----:B------:R-:W2:Y:S02]  /*1af70*/  LDL.LU R20, [R1+0x5d0] ;  /* 0x0005d00001147983 */ /* 0x000ea40000300800 */
[----:B------:R-:W2:Y:S01]  /*1af80*/  LDL.LU R21, [R1+0x5d4] ;  /* 0x0005d40001157983 */ /* 0x000ea20000300800 */
[----:B0-----:R-:W2:Y:S01]  /*1af90*/  LDL.LU R22, [R1+0x5d8] ;  /* 0x0005d80001167983 */ /* 0x001ea20000300800 */
[----:B------:R-:W2:Y:S03]  /*1afa0*/  LDL.LU R23, [R1+0x5dc] ;  /* 0x0005dc0001177983 */ /* 0x000ea60000300800 */
[----:B--2---:R-:W-:Y:S01]  /*1afb0*/  STL.64 [R1+0x1428], R22 ;  /* 0x0014281601007387 */ /* 0x004fe20000100a00 */
[----:B------:R0:W-:Y:S03]  /*1afc0*/  STL.64 [R1+0x1420], R20 ;  /* 0x0014201401007387 */ /* 0x0001e60000100a00 */
[----:B0-----:R-:W2:Y:S01]  /*1afd0*/  LDL.LU R20, [R1+0x5e0] ;  /* 0x0005e00001147983 */ /* 0x001ea20000300800 */
[----:B------:R-:W2:Y:S02]  /*1afe0*/  LDL.LU R21, [R1+0x5e4] ;  /* 0x0005e40001157983 */ /* 0x000ea40000300800 */
[----:B------:R-:W2:Y:S02]  /*1aff0*/  LDL.LU R22, [R1+0x5e8] ;  /* 0x0005e80001167983 */ /* 0x000ea40000300800 */
[----:B------:R-:W2:Y:S01]  /*1b000*/  LDL.LU R23, [R1+0x5ec] ;  /* 0x0005ec0001177983 */ /* 0x000ea20000300800 */
[----:B----4-:R-:W-:Y:S01]  /*1b010*/  STL.64 [R1+0x13d0], R6 ;  /* 0x0013d00601007387 */ /* 0x010fe20000100a00 */
[----:B------:R0:W-:Y:S03]  /*1b020*/  STL.64 [R1+0x13c8], R4 ;  /* 0x0013c80401007387 */ /* 0x0001e60000100a00 */
[----:B0-----:R-:W4:Y:S01]  /*1b030*/  LDL.LU R4, [R1+0x580] ;  /* 0x0005800001047983 */ /* 0x001f220000300800 */
[----:B------:R-:W4:Y:S02]  /*1b040*/  LDL.LU R5, [R1+0x584] ;  /* 0x0005840001057983 */ /* 0x000f240000300800 */
[----:B------:R-:W2:Y:S02]  /*1b050*/  LDL.LU R6, [R1+0x588] ;  /* 0x0005880001067983 */ /* 0x000ea40000300800 */
[----:B------:R-:W2:Y:S02]  /*1b060*/  LDL.LU R7, [R1+0x58c] ;  /* 0x00058c0001077983 */ /* 0x000ea40000300800 */
[----:B------:R-:W-:-:S02]  /*1b070*/  IMAD.MOV.U32 R26, RZ, RZ, R2 ;  /* 0x000000ffff1a7224 */ /* 0x000fc400078e0002 */
[----:B------:R-:W-:Y:S01]  /*1b080*/  IMAD.MOV.U32 R27, RZ, RZ, R0 ;  /* 0x000000ffff1b7224 */ /* 0x000fe200078e0000 */
[----:B--2---:R-:W-:Y:S01]  /*1b090*/  STL.64 [R1+0x13e8], R6 ;  /* 0x0013e80601007387 */ /* 0x004fe20000100a00 */
[----:B----4-:R0:W-:Y:S03]  /*1b0a0*/  STL.64 [R1+0x13e0], R4 ;  /* 0x0013e00401007387 */ /* 0x0101e60000100a00 */
[----:B0-----:R-:W2:Y:S01]  /*1b0b0*/  LDL.LU R4, [R1+0x590] ;  /* 0x0005900001047983 */ /* 0x001ea20000300800 */
[----:B------:R-:W2:Y:S02]  /*1b0c0*/  LDL.LU R5, [R1+0x594] ;  /* 0x0005940001057983 */ /* 0x000ea40000300800 */
[----:B------:R-:W2:Y:S02]  /*1b0d0*/  LDL.LU R6, [R1+0x598] ;  /* 0x0005980001067983 */ /* 0x000ea40000300800 */
[----:B------:R-:W2:Y:S01]  /*1b0e0*/  LDL.LU R7, [R1+0x59c] ;  /* 0x00059c0001077983 */ /* 0x000ea20000300800 */
[----:B------:R-:W4:Y:S01]  /*1b0f0*/  LDL.LU R16, [R1+0x850] ;  /* 0x0008500001107983 */ /* 0x000f220000300800 */
[----:B------:R-:W4:Y:S02]  /*1b100*/  LDL.LU R17, [R1+0x854] ;  /* 0x0008540001117983 */ /* 0x000f240000300800 */
[----:B------:R-:W4:Y:S02]  /*1b110*/  LDL.LU R18, [R1+0x858] ;  /* 0x0008580001127983 */ /* 0x000f240000300800 */
[----:B------:R-:W4:Y:S01]  /*1b120*/  LDL.LU R19, [R1+0x85c] ;  /* 0x00085c0001137983 */ /* 0x000f220000300800 */
[----:B------:R-:W-:Y:S01]  /*1b130*/  STL.64 [R1+0x1358], R14 ;  /* 0x0013580e01007387 */ /* 0x000fe20000100a00 */
[----:B------:R0:W-:Y:S03]  /*1b140*/  STL.64 [R1+0x1350], R12 ;  /* 0x0013500c01007387 */ /* 0x0001e60000100a00 */
[----:B0-----:R-:W2:Y:S01]  /*1b150*/  LDL.LU R12, [R1+0x790] ;  /* 0x00079000010c7983 */ /* 0x001ea20000300800 */
[----:B------:R-:W2:Y:S02]  /*1b160*/  LDL.LU R13, [R1+0x794] ;  /* 0x00079400010d7983 */ /* 0x000ea40000300800 */
[----:B------:R-:W2:Y:S02]  /*1b170*/  LDL.LU R14, [R1+0x798] ;  /* 0x00079800010e7983 */ /* 0x000ea40000300800 */
[----:B------:R-:W2:Y:S01]  /*1b180*/  LDL.LU R15, [R1+0x79c] ;  /* 0x00079c00010f7983 */ /* 0x000ea20000300800 */
[C---:B------:R-:W-:Y:S01]  /*1b190*/  HMMA.16816.F32.BF16 R24, R8.reuse, R26, R20 ;  /* 0x0000001a0818723c */ /* 0x040fe20000041814 */
[----:B--2---:R-:W-:Y:S01]  /*1b1a0*/  STL.64 [R1+0x1370], R14 ;  /* 0x0013700e01007387 */ /* 0x004fe20000100a00 */
[----:B------:R0:W-:Y:S03]  /*1b1b0*/  STL.64 [R1+0x1368], R12 ;  /* 0x0013680c01007387 */ /* 0x0001e60000100a00 */
[----:B0-----:R-:W2:Y:S01]  /*1b1c0*/  LDL.LU R12, [R1+0x7f0] ;  /* 0x0007f000010c7983 */ /* 0x001ea20000300800 */
[----:B------:R-:W2:Y:S02]  /*1b1d0*/  LDL.LU R13, [R1+0x7f4] ;  /* 0x0007f400010d7983 */ /* 0x000ea40000300800 */
[----:B------:R-:W2:Y:S02]  /*1b1e0*/  LDL.LU R14, [R1+0x7f8] ;  /* 0x0007f800010e7983 */ /* 0x000ea40000300800 */
[----:B------:R-:W2:Y:S01]  /*1b1f0*/  LDL.LU R15, [R1+0x7fc] ;  /* 0x0007fc00010f7983 */ /* 0x000ea20000300800 */
[----:B------:R-:W2:Y:S01]  /*1b200*/  LDL.LU.64 R22, [R1+0x1428] ;  /* 0x0014280001167983 */ /* 0x000ea20000300a00 */
[----:B------:R-:W2:Y:S11]  /*1b210*/  LDL.LU.64 R20, [R1+0x1420] ;  /* 0x0014200001147983 */ /* 0x000eb60000300a00 */
[----:B------:R-:W-:Y:S02]  /*1b220*/  STL.64 [R1+0x3c0], R24 ;  /* 0x0003c01801007387 */ /* 0x000fe40000100a00 */
[----:B------:R0:W-:Y:S02]  /*1b230*/  STL.64 [R1+0x3c8], R26 ;  /* 0x0003c81a01007387 */ /* 0x0001e40000100a00 */
        /* <DEDUP_REMOVED lines=45> */
[----:B------:R-:W2:Y:S02]  /*1b510*/  LDL.LU.64 R20, [R1+0x1388] ;  /* 0x0013880001147983 */ /* 0x000ea40000300a00 */
[C---:B--2---:R-:W-:Y:S11]  /*1b520*/  HMMA.16816.F32.BF16 R20, R8.reuse, R26, R20 ;  /* 0x0000001a0814723c */ /* 0x044ff60000041814 */
[----:B------:R-:W-:Y:S11]  /*1b530*/  @!UPT UIADD3 URZ, URZ, URZ, URZ ;  /* 0x0000003f3f3ff290 */ /* 0x000ff6000fffe03f */
[----:B------:R-:W-:Y:S01]  /*1b540*/  @!UPT UIADD3 URZ, URZ, URZ, URZ ;  /* 0x0000003f3f3ff290 */ /* 0x000fe2000fffe03f */
[----:B------:R-:W-:Y:S01]  /*1b550*/  STL.64 [R1+0x990], R20 ;  /* 0x0009901401007387 */ /* 0x000fe20000100a00 */
[----:B------:R0:W-:Y:S03]  /*1b560*/  STL.64 [R1+0x998], R22 ;  /* 0x0009981601007387 */ /* 0x0001e60000100a00 */
[----:B0-----:R-:W2:Y:S01]  /*1b570*/  LDL.LU.64 R22, [R1+0x1380] ;  /* 0x0013800001167983 */ /* 0x001ea20000300a00 */
[----:B------:R0:W-:Y:S02]  /*1b580*/  STL.64 [R1+0x1330], R26 ;  /* 0x0013301a01007387 */ /* 0x0001e40000100a00 */
[----:B------:R-:W-:Y:S01]  /*1b590*/  STL.64 [R1+0x1348], R24 ;  /* 0x0013481801007387 */ /* 0x000fe20000100a00 */
[----:B0-----:R-:W2:Y:S04]  /*1b5a0*/  LDL.LU.64 R26, [R1+0xe8] ;  /* 0x0000e800011a7983 */ /* 0x001ea80000300a00 */
[----:B--2---:R0:W-:Y:S04]  /*1b5b0*/  STL.64 [R1+0x1360], R26 ;  /* 0x0013601a01007387 */ /* 0x0041e80000100a00 */
[----:B0-----:R-:W2:Y:S01]  /*1b5c0*/  LDL.LU.64 R26, [R1+0xf8] ;  /* 0x0000f800011a7983 */ /* 0x001ea20000300a00 */
[----:B------:R-:W-:Y:S01]  /*1b5d0*/  HMMA.16816.F32.BF16 R8, R8, R22, R4 ;  /* 0x000000160808723c */ /* 0x000fe20000041804 */
[----:B---3--:R-:W-:Y:S02]  /*1b5e0*/  LDSM.16.MT88.4 R4, [R3+0x2100] ;  /* 0x002100000304783b */ /* 0x008fe40000004200 */
[----:B--2---:R0:W-:Y:S04]  /*1b5f0*/  STL.64 [R1+0x1378], R26 ;  /* 0x0013781a01007387 */ /* 0x0041e80000100a00 */
[----:B0-----:R-:W2:Y:S11]  /*1b600*/  LDL.LU.64 R26, [R1+0x108] ;  /* 0x00010800011a7983 */ /* 0x001eb60000300a00 */
[----:B------:R-:W-:Y:S05]  /*1b610*/  @!UPT UIADD3 URZ, URZ, URZ, URZ ;  /* 0x0000003f3f3ff290 */ /* 0x000fea000fffe03f */
[----:B------:R-:W-:Y:S02]  /*1b620*/  STL.64 [R1+0x980], R8 ;  /* 0x0009800801007387 */ /* 0x000fe40000100a00 */
[----:B------:R-:W-:Y:S02]  /*1b630*/  STL.64 [R1+0x988], R10 ;  /* 0x0009880a01007387 */ /* 0x000fe40000100a00 */
[----:B------:R-:W0:Y:S04]  /*1b640*/  LDSM.16.MT88.4 R8, [R3+0x2180] ;  /* 0x002180000308783b */ /* 0x000e280000004200 */
[----:B0-----:R0:W-:Y:S01]  /*1b650*/  STL.64 [R1+0x1270], R10 ;  /* 0x0012700a01007387 */ /* 0x0011e20000100a00 */
[----:B------:R1:W-:Y:S03]  /*1b660*/  STL.64 [R1+0x1268], R8 ;  /* 0x0012680801007387 */ /* 0x0003e60000100a00 */
[----:B0-----:R-:W4:Y:S01]  /*1b670*/  LDL.LU.64 R10, [R1+0x118] ;  /* 0x00011800010a7983 */ /* 0x001f220000300a00 */
[----:B--2---:R-:W-:Y:S01]  /*1b680*/  HMMA.16816.F32.BF16 R12, R4, R26, R12 ;  /* 0x0000001a040c723c */ /* 0x004fe2000004180c */
[----:B-1----:R-:W-:-:S02]  /*1b690*/  IMAD.MOV.U32 R8, RZ, RZ, R26 ;  /* 0x000000ffff087224 */ /* 0x002fc400078e001a */
[----:B------:R-:W-:-:S05]  /*1b6a0*/  IMAD.MOV.U32 R3, RZ, RZ, R27 ;  /* 0x000000ffff037224 */ /* 0x000fca00078e001b */
[----:B----4-:R-:W-:Y:S11]  /*1b6b0*/  HMMA.16816.F32.BF16 R16, R4, R10, R16 ;  /* 0x0000000a0410723c */ /* 0x010ff60000041810 */
[----:B------:R-:W-:Y:S11]  /*1b6c0*/  @!UPT UIADD3 URZ, URZ, URZ, URZ ;  /* 0x0000003f3f3ff290 */ /* 0x000ff6000fffe03f */
[----:B------:R-:W-:Y:S01]  /*1b6d0*/  @!UPT UIADD3 URZ, URZ, URZ, URZ ;  /* 0x0000003f3f3ff290 */ /* 0x000fe2000fffe03f */
[----:B------:R0:W-:Y:S01]  /*1b6e0*/  STL.64 [R1+0x170], R16 ;  /* 0x0001701001007387 */ /* 0x0001e20000100a00 */
[----:B------:R-:W-:Y:S02]  /*1b6f0*/  STL.64 [R1+0x178], R18 ;  /* 0x0001781201007387 */ /* 0x000fe40000100a00 */
[----:B------:R-:W2:Y:S02]  /*1b700*/  LDL.LU.64 R26, [R1+0x1378] ;  /* 0x00137800011a7983 */ /* 0x000ea40000300a00 */
[----:B------:R-:W-:Y:S01]  /*1b710*/  STL.64 [R1+0x1a0], R12 ;  /* 0x0001a00c01007387 */ /* 0x000fe20000100a00 */
[----:B------:R1:W-:Y:S01]  /*1b720*/  STL.64 [R1+0x1a8], R14 ;  /* 0x0001a80e01007387 */ /* 0x0003e20000100a00 */
[----:B0-----:R-:W-:-:S03]  /*1b730*/  IMAD.MOV.U32 R17, RZ, RZ, R12 ;  /* 0x000000ffff117224 */ /* 0x001fc600078e000c */
[----:B-1----:R-:W2:Y:S01]  /*1b740*/  LDL.LU.64 R14, [R1+0x1370] ;  /* 0x00137000010e7983 */ /* 0x002ea20000300a00 */
[----:B------:R-:W2:Y:S02]  /*1b750*/  LDL.LU.64 R12, [R1+0x1368] ;  /* 0x00136800010c7983 */ /* 0x000ea40000300a00 */
[----:B------:R-:W-:Y:S01]  /*1b760*/  IMAD.MOV.U32 R2, RZ, RZ, R10 ;  /* 0x000000ffff027224 */ /* 0x000fe200078e000a */
[----:B--2---:R-:W-:Y:S01]  /*1b770*/  HMMA.16816.F32.BF16 R12, R4, R26, R12 ;  /* 0x0000001a040c723c */ /* 0x004fe2000004180c */
[----:B------:R-:W-:Y:S02]  /*1b780*/  IMAD.MOV.U32 R10, RZ, RZ, R26 ;  /* 0x000000ffff0a7224 */ /* 0x000fe400078e001a */
[----:B------:R-:W-:Y:S02]  /*1b790*/  IMAD.MOV.U32 R9, RZ, RZ, R27 ;  /* 0x000000ffff097224 */ /* 0x000fe400078e001b */
[----:B------:R-:W2:Y:S11]  /*1b7a0*/  LDL.LU.64 R26, [R1+0x1360] ;  /* 0x00136000011a7983 */ /* 0x000eb60000300a00 */
[----:B------:R-:W-:Y:S07]  /*1b7b0*/  @!UPT UIADD3 URZ, URZ, URZ, URZ ;  /* 0x0000003f3f3ff290 */ /* 0x000fee000fffe03f */
[----:B------:R-:W-:Y:S01]  /*1b7c0*/  STL.64 [R1+0x1d0], R12 ;  /* 0x0001d00c01007387 */ /* 0x000fe20000100a00 */
[----:B------:R0:W-:Y:S02]  /*1b7d0*/  STL.64 [R1+0x1d8], R14 ;  /* 0x0001d80e01007387 */ /* 0x0001e40000100a00 */
[----:B------:R-:W-:Y:S01]  /*1b7e0*/  IMAD.MOV.U32 R18, RZ, RZ, R12 ;  /* 0x000000ffff127224 */ /* 0x000fe200078e000c */
[----:B0-----:R-:W3:Y:S01]  /*1b7f0*/  LDL.LU.64 R14, [R1+0x1358] ;  /* 0x00135800010e7983 */ /* 0x001ee20000300a00 */
[----:B------:R-:W3:Y:S02]  /*1b800*/  LDL.LU.64 R12, [R1+0x1350] ;  /* 0x00135000010c7983 */ /* 0x000ee40000300a00 */
[----:B------:R-:W4:Y:S02]  /*1b810*/  LDL.LU.64 R24, [R1+0x1348] ;  /* 0x0013480001187983 */ /* 0x000f240000300a00 */
[----:B------:R-:W-:Y:S02]  /*1b820*/  IMAD.MOV.U32 R0, RZ, RZ, R11 ;  /* 0x000000ffff007224 */ /* 0x000fe400078e000b */
[----:B--2---:R-:W-:-:S02]  /*1b830*/  IMAD.MOV.U32 R21, RZ, RZ, R26 ;  /* 0x000000ffff157224 */ /* 0x004fc400078e001a */
[----:B------:R-:W-:Y:S01]  /*1b840*/  IMAD.MOV.U32 R11, RZ, RZ, R27 ;  /* 0x000000ffff0b7224 */ /* 0x000fe200078e001b */
[----:B---3--:R-:W-:Y:S11]  /*1b850*/  HMMA.16816.F32.BF16 R12, R4, R26, R12 ;  /* 0x0000001a040c723c */ /* 0x008ff6000004180c */
[----:B------:R-:W-:Y:S11]  /*1b860*/  @!UPT UIADD3 URZ, URZ, URZ, URZ ;  /* 0x0000003f3f3ff290 */ /* 0x000ff6000fffe03f */
[----:B------:R-:W-:Y:S01]  /*1b870*/  @!UPT UIADD3 URZ, URZ, URZ, URZ ;  /* 0x0000003f3f3ff290 */ /* 0x000fe2000fffe03f */
[----:B------:R0:W-:Y:S01]  /*1b880*/  STL.64 [R1+0x200], R12 ;  /* 0x0002000c01007387 */ /* 0x0001e20000100a00 */
[----:B------:R1:W-:Y:S02]  /*1b890*/  STL.64 [R1+0x208], R14 ;  /* 0x0002080e01007387 */ /* 0x0003e40000100a00 */
[----:B------:R-:W-:Y:S02]  /*1b8a0*/  STL.64 [R1+0x1308], R22 ;  /* 0x0013081601007387 */ /* 0x000fe40000100a00 */
[----:B------:R-:W-:Y:S01]  /*1b8b0*/  IMAD.MOV.U32 R19, RZ, RZ, R12 ;  /* 0x000000ffff137224 */ /* 0x000fe200078e000c */
[----:B------:R-:W-:Y:S04]  /*1b8c0*/  STL [R1+0x1300], R21 ;  /* 0x0013001501007387 */ /* 0x000fe80000100800 */
[----:B0-----:R-:W2:Y:S01]  /*1b8d0*/  LDL.LU R12, [R1+0x6c0] ;  /* 0x0006c000010c7983 */ /* 0x001ea20000300800 */
[----:B------:R-:W2:Y:S02]  /*1b8e0*/  LDL.LU R13, [R1+0x6c4] ;  /* 0x0006c400010d7983 */ /* 0x000ea40000300800 */
[----:B-1----:R-:W3:Y:S02]  /*1b8f0*/  LDL.LU R14, [R1+0x6c8] ;  /* 0x0006c800010e7983 */ /* 0x002ee40000300800 */
[----:B------:R-:W3:Y:S01]  /*1b900*/  LDL.LU R15, [R1+0x6cc] ;  /* 0x0006cc00010f7983 */ /* 0x000ee20000300800 */
[----:B------:R-:W2:Y:S04]  /*1b910*/  LDL.64 R26, [R1+0xc8] ;  /* 0x0000c800011a7983 */ /* 0x000ea80000100a00 */
[----:B--2---:R0:W-:Y:S04]  /*1b920*/  STL.64 [R1+0x1340], R26 ;  /* 0x0013401a01007387 */ /* 0x0041e80000100a00 */
[----:B0-----:R-:W2:Y:S01]  /*1b930*/  LDL.LU.64 R26, [R1+0xd8] ;  /* 0x0000d800011a7983 */ /* 0x001ea20000300a00 */
[----:B------:R-:W2:Y:S03]  /*1b940*/  LDL.LU.64 R22, [R1+0xa8] ;  /* 0x0000a80001167983 */ /* 0x000ea60000300a00 */
[----:B--2---:R0:W-:Y:S04]  /*1b950*/  STL.64 [R1+0x1318], R22 ;  /* 0x0013181601007387 */ /* 0x0041e80000100a00 */
[----:B0-----:R-:W2:Y:S04]  /*1b960*/  LDL.LU.64 R22, [R1+0xb8] ;  /* 0x0000b80001167983 */ /* 0x001ea80000300a00 */
[----:B--2---:R0:W-:Y:S01]  /*1b970*/  STL.64 [R1+0x1338], R22 ;  /* 0x0013381601007387 */ /* 0x0041e20000100a00 */
[----:B------:R-:W2:Y:S02]  /*1b980*/  LDL.LU R20, [R1+0x740] ;  /* 0x0007400001147983 */ /* 0x000ea40000300800 */
[----:B------:R-:W2:Y:S01]  /*1b990*/  LDL.LU R21, [R1+0x744] ;  /* 0x0007440001157983 */ /* 0x000ea20000300800 */
[----:B0-----:R-:W2:Y:S01]  /*1b9a0*/  LDL.LU R22, [R1+0x748] ;  /* 0x0007480001167983 */ /* 0x001ea20000300800 */
[----:B------:R-:W2:Y:S02]  /*1b9b0*/  LDL.LU R23, [R1+0x74c] ;  /* 0x00074c0001177983 */ /* 0x000ea40000300800 */
[----:B---3--:R4:W-:Y:S02]  /*1b9c0*/  STL.64 [R1+0x12e8], R14 ;  /* 0x0012e80e01007387 */ /* 0x0089e40000100a00 */
[----:B------:R-:W-:Y:S02]  /*1b9d0*/  STL.64 [R1+0x12e0], R12 ;  /* 0x0012e00c01007387 */ /* 0x000fe40000100a00 */
[----:B----4-:R-:W-:-:S02]  /*1b9e0*/  IMAD.MOV.U32 R14, RZ, RZ, R25 ;  /* 0x000000ffff0e7224 */ /* 0x010fc400078e0019 */
[----:B------:R-:W-:-:S05]  /*1b9f0*/  IMAD.MOV.U32 R15, RZ, RZ, R24 ;  /* 0x000000ffff0f7224 */ /* 0x000fca00078e0018 */
[----:B------:R0:W-:Y:S04]  /*1ba00*/  STL.64 [R1+0x12f8], R14 ;  /* 0x0012f80e01007387 */ /* 0x0001e80000100a00 */
[----:B0-----:R-:W3:Y:S04]  /*1ba10*/  LDL.LU.64 R14, [R1+0x98] ;  /* 0x00009800010e7983 */ /* 0x001ee80000300a00 */
[----:B---3--:R0:W-:Y:S01]  /*1ba20*/  STL.64 [R1+0x1310], R14 ;  /* 0x0013100e01007387 */ /* 0x0081e20000100a00 */
[----:B------:R-:W3:Y:S02]  /*1ba30*/  LDL.LU R12, [R1+0x720] ;  /* 0x00072000010c7983 */ /* 0x000ee40000300800 */
[----:B------:R-:W3:Y:S01]  /*1ba40*/  LDL.LU R13, [R1+0x724] ;  /* 0x00072400010d7983 */ /* 0x000ee20000300800 */
[----:B0-----:R-:W4:Y:S01]  /*1ba50*/  LDL.LU R14, [R1+0x728] ;  /* 0x00072800010e7983 */ /* 0x001f220000300800 */
[----:B------:R-:W4:Y:S03]  /*1ba60*/  LDL.LU R15, [R1+0x72c] ;  /* 0x00072c00010f7983 */ /* 0x000f260000300800 */
[----:B----4-:R-:W-:Y:S01]  /*1ba70*/  STL.64 [R1+0x1328], R14 ;  /* 0x0013280e01007387 */ /* 0x010fe20000100a00 */
[----:B---3--:R0:W-:Y:S03]  /*1ba80*/  STL.64 [R1+0x1320], R12 ;  /* 0x0013200c01007387 */ /* 0x0081e60000100a00 */
[----:B0-----:R-:W3:Y:S01]  /*1ba90*/  LDL.LU R12, [R1+0x730] ;  /* 0x00073000010c7983 */ /* 0x001ee20000300800 */
[----:B------:R-:W3:Y:S02]  /*1baa0*/  LDL.LU R13, [R1+0x734] ;  /* 0x00073400010d7983 */ /* 0x000ee40000300800 */
[----:B------:R-:W3:Y:S02]  /*1bab0*/  LDL.LU R14, [R1+0x738] ;  /* 0x00073800010e7983 */ /* 0x000ee40000300800 */
[----:B------:R-:W3:Y:S01]  /*1bac0*/  LDL.LU R15, [R1+0x73c] ;  /* 0x00073c00010f7983 */ /* 0x000ee20000300800 */
[----:B------:R0:W-:Y:S01]  /*1bad0*/  STL.64 [R1+0x12c0], R10 ;  /* 0x0012c00a01007387 */ /* 0x0001e20000100a00 */
[----:B------:R-:W-:Y:S03]  /*1bae0*/  STL.64 [R1+0x12b8], R8 ;  /* 0x0012b80801007387 */ /* 0x000fe60000100a00 */
[----:B0-----:R-:W4:Y:S04]  /*1baf0*/  LDL.64 R10, [R1+0x68] ;  /* 0x00006800010a7983 */ /* 0x001f280000100a00 */
[----:B----4-:R0:W-:Y:S04]  /*1bb00*/  STL.64 [R1+0x12d8], R10 ;  /* 0x0012d80a01007387 */ /* 0x0101e80000100a00 */
[----:B0-----:R-:W4:Y:S04]  /*1bb10*/  LDL.LU.64 R10, [R1+0x78] ;  /* 0x00007800010a7983 */ /* 0x001f280000300a00 */
[----:B----4-:R0:W-:Y:S01]  /*1bb20*/  STL.64 [R1+0x12f0], R10 ;  /* 0x0012f00a01007387 */ /* 0x0101e20000100a00 */
[----:B------:R-:W4:Y:S02]  /*1bb30*/  LDL.LU R8, [R1+0x700] ;  /* 0x0007000001087983 */ /* 0x000f240000300800 */
[----:B------:R-:W4:Y:S01]  /*1bb40*/  LDL.LU R9, [R1+0x704] ;  /* 0x0007040001097983 */ /* 0x000f220000300800 */
[----:B0-----:R-:W4:Y:S01]  /*1bb50*/  LDL.LU R10, [R1+0x708] ;  /* 0x00070800010a7983 */ /* 0x001f220000300800 */
[----:B------:R-:W4:Y:S02]  /*1bb60*/  LDL.LU R11, [R1+0x70c] ;  /* 0x00070c00010b7983 */ /* 0x000f240000300800 */
[----:B------:R-:W-:Y:S02]  /*1bb70*/  STL.64 [R1+0x10d0], R18 ;  /* 0x0010d01201007387 */ /* 0x000fe40000100a00 */
[----:B------:R0:W-:Y:S02]  /*1bb80*/  STL.64 [R1+0x10c8], R16 ;  /* 0x0010c81001007387 */ /* 0x0001e40000100a00 */
[----:B0-----:R-:W2:Y:S01]  /*1bb90*/  LDL.LU R16, [R1+0x750] ;  /* 0x0007500001107983 */ /* 0x001ea20000300800 */
[----:B------:R-:W2:Y:S02]  /*1bba0*/  LDL.LU R17, [R1+0x754] ;  /* 0x0007540001117983 */ /* 0x000ea40000300800 */
[----:B------:R-:W2:Y:S02]  /*1bbb0*/  LDL.LU R18, [R1+0x758] ;  /* 0x0007580001127983 */ /* 0x000ea40000300800 */
[----:B------:R-:W2:Y:S02]  /*1bbc0*/  LDL.LU R19, [R1+0x75c] ;  /* 0x00075c0001137983 */ /* 0x000ea40000300800 */
        /* <DEDUP_REMOVED lines=8> */
[C---:B--2---:R-:W-:Y:S11]  /*1bc50*/  HMMA.16816.F32.BF16 R20, R4.reuse, R26, R20 ;  /* 0x0000001a0414723c */ /* 0x044ff60000041814 */
[----:B------:R-:W-:Y:S11]  /*1bc60*/  @!UPT UIADD3 URZ, URZ, URZ, URZ ;  /* 0x0000003f3f3ff290 */ /* 0x000ff6000fffe03f */
[----:B------:R-:W-:Y:S01]  /*1bc70*/  @!UPT UIADD3 URZ, URZ, URZ, URZ ;  /* 0x0000003f3f3ff290 */ /* 0x000fe2000fffe03f */
[----:B------:R-:W-:Y:S01]  /*1bc80*/  STL.64 [R1+0x230], R20 ;  /* 0x0002301401007387 */ /* 0x000fe20000100a00 */
[----:B------:R0:W-:Y:S03]  /*1bc90*/  STL.64 [R1+0x238], R22 ;  /* 0x0002381601007387 */ /* 0x0001e60000100a00 */
[----:B0-----:R-:W3:Y:S01]  /*1bca0*/  LDL.LU.64 R22, [R1+0x1338] ;  /* 0x0013380001167983 */ /* 0x001ee20000300a00 */
[----:B------:R-:W-:Y:S02]  /*1bcb0*/  IMAD.MOV.U32 R25, RZ, RZ, R27 ;  /* 0x000000ffff197224 */ /* 0x000fe400078e001b */
[----:B------:R-:W2:Y:S01]  /*1bcc0*/  LDL.LU.64 R26, [R1+0x1330] ;  /* 0x00133000011a7983 */ /* 0x000ea20000300a00 */
[C---:B---3--:R-:W-:Y:S01]  /*1bcd0*/  HMMA.16816.F32.BF16 R12, R4.reuse, R22, R12 ;  /* 0x00000016040c723c */ /* 0x048fe2000004180c */
[----:B------:R-:W-:Y:S02]  /*1bce0*/  IMAD.MOV.U32 R19, RZ, RZ, R22 ;  /* 0x000000ffff137224 */ /* 0x000fe400078e0016 */
[----:B------:R-:W-:Y:S11]  /*1bcf0*/  IMAD.MOV.U32 R18, RZ, RZ, R23 ;  /* 0x000000ffff127224 */ /* 0x000ff600078e0017 */
[----:B------:R-:W-:Y:S09]  /*1bd00*/  @!UPT UIADD3 URZ, URZ, URZ, URZ ;  /* 0x0000003f3f3ff290 */ /* 0x000ff2000fffe03f */
[----:B------:R-:W-:Y:S01]  /*1bd10*/  STL.64 [R1+0x270], R12 ;  /* 0x0002700c01007387 */ /* 0x000fe20000100a00 */
[----:B------:R0:W-:Y:S03]  /*1bd20*/  STL.64 [R1+0x278], R14 ;  /* 0x0002780e01007387 */ /* 0x0001e60000100a00 */
[----:B0-----:R-:W3:Y:S01]  /*1bd30*/  LDL.LU.64 R14, [R1+0x1328] ;  /* 0x00132800010e7983 */ /* 0x001ee20000300a00 */
[----:B------:R-:W3:Y:S02]  /*1bd40*/  LDL.LU.64 R12, [R1+0x1320] ;  /* 0x00132000010c7983 */ /* 0x000ee40000300a00 */
[----:B------:R-:W3:Y:S02]  /*1bd50*/  LDL.LU.64 R22, [R1+0x1318] ;  /* 0x0013180001167983 */ /* 0x000ee40000300a00 */
[----:B------:R-:W-:Y:S01]  /*1bd60*/  STL.64 [R1+0x12d0], R18 ;  /* 0x0012d01201007387 */ /* 0x000fe20000100a00 */
[----:B------:R0:W-:Y:S04]  /*1bd70*/  STL.64 [R1+0x12c8], R16 ;  /* 0x0012c81001007387 */ /* 0x0001e80000100a00 */
[----:B0-----:R-:W2:Y:S01]  /*1bd80*/  LDL.LU R16, [R1+0x6b0] ;  /* 0x0006b00001107983 */ /* 0x001ea20000300800 */
[----:B------:R-:W2:Y:S02]  /*1bd90*/  LDL.LU R17, [R1+0x6b4] ;  /* 0x0006b40001117983 */ /* 0x000ea40000300800 */
[----:B------:R-:W2:Y:S02]  /*1bda0*/  LDL.LU R18, [R1+0x6b8] ;  /* 0x0006b80001127983 */ /* 0x000ea40000300800 */
[----:B------:R-:W2:Y:S01]  /*1bdb0*/  LDL.LU R19, [R1+0x6bc] ;  /* 0x0006bc0001137983 */ /* 0x000ea20000300800 */
        /* <DEDUP_REMOVED lines=8> */
[----:B------:R-:W3:Y:S02]  /*1be40*/  LDL.LU R21, [R1+0x1300] ;  /* 0x0013000001157983 */ /* 0x000ee40000300800 */
[----:B--2---:R-:W-:Y:S01]  /*1be50*/  STL.64 [R1+0x1288], R26 ;  /* 0x0012881a01007387 */ /* 0x004fe20000100a00 */
[----:B------:R0:W-:Y:S04]  /*1be60*/  STL.64 [R1+0x1280], R24 ;  /* 0x0012801801007387 */ /* 0x0001e80000100a00 */
[----:B0-----:R-:W3:Y:S01]  /*1be70*/  LDL.LU R24, [R1+0x710] ;  /* 0x0007100001187983 */ /* 0x001ee20000300800 */
[----:B------:R-:W3:Y:S02]  /*1be80*/  LDL.LU R25, [R1+0x714] ;  /* 0x0007140001197983 */ /* 0x000ee40000300800 */
[----:B------:R-:W3:Y:S02]  /*1be90*/  LDL.LU R26, [R1+0x718] ;  /* 0x00071800011a7983 */ /* 0x000ee40000300800 */
[----:B------:R-:W3:Y:S02]  /*1bea0*/  LDL.LU R27, [R1+0x71c] ;  /* 0x00071c00011b7983 */ /* 0x000ee40000300800 */
[C---:B---3--:R-:W-:Y:S11]  /*1beb0*/  HMMA.16816.F32.BF16 R24, R4.reuse, R14, R24 ;  /* 0x0000000e0418723c */ /* 0x048ff60000041818 */
[----:B------:R-:W-:Y:S11]  /*1bec0*/  @!UPT UIADD3 URZ, URZ, URZ, URZ ;  /* 0x0000003f3f3ff290 */ /* 0x000ff6000fffe03f */
[----:B------:R-:W-:Y:S01]  /*1bed0*/  @!UPT UIADD3 URZ, URZ, URZ, URZ ;  /* 0x0000003f3f3ff290 */ /* 0x000fe2000fffe03f */
[----:B------:R0:W-:Y:S01]  /*1bee0*/  STL.64 [R1+0x290], R24 ;  /* 0x0002901801007387 */ /* 0x0001e20000100a00 */
[----:B------:R-:W-:Y:S02]  /*1bef0*/  STL.64 [R1+0x298], R26 ;  /* 0x0002981a01007387 */ /* 0x000fe40000100a00 */
[----:B0-----:R-:W-:Y:S02]  /*1bf00*/  IMAD.MOV.U32 R25, RZ, RZ, R14 ;  /* 0x000000ffff197224 */ /* 0x001fe400078e000e */
[----:B------:R-:W-:Y:S02]  /*1bf10*/  IMAD.MOV.U32 R24, RZ, RZ, R15 ;  /* 0x000000ffff187224 */ /* 0x000fe400078e000f */
[----:B------:R-:W4:Y:S02]  /*1bf20*/  LDL.LU.64 R14, [R1+0x12f8] ;  /* 0x0012f800010e7983 */ /* 0x000f240000300a00 */
[C---:B----4-:R-:W-:Y:S02]  /*1bf30*/  HMMA.16816.F32.BF16 R12, R4.reuse, R14, R8 ;  /* 0x0000000e040c723c */ /* 0x050fe40000041808 */
[----:B------:R-:W2:Y:S11]  /*1bf40*/  LDL.LU.64 R10, [R1+0x12f0] ;  /* 0x0012f000010a7983 */ /* 0x000eb60000300a00 */
[----:B------:R-:W-:Y:S10]  /*1bf50*/  @!UPT UIADD3 URZ, URZ, URZ, URZ ;  /* 0x0000003f3f3ff290 */ /* 0x000ff4000fffe03f */
[----:B------:R-:W-:Y:S01]  /*1bf60*/  STL.64 [R1+0x3d0], R12 ;  /* 0x0003d00c01007387 */ /* 0x000fe20000100a00 */
[----:B------:R0:W-:Y:S03]  /*1bf70*/  STL.64 [R1+0x3d8], R14 ;  /* 0x0003d80e01007387 */ /* 0x0001e60000100a00 */
[----:B0-----:R-:W3:Y:S01]  /*1bf80*/  LDL.LU.64 R14, [R1+0x12e8] ;  /* 0x0012e800010e7983 */ /* 0x001ee20000300a00 */
[----:B------:R-:W3:Y:S02]  /*1bf90*/  LDL.LU.64 R12, [R1+0x12e0] ;  /* 0x0012e000010c7983 */ /* 0x000ee40000300a00 */
[----:B--2---:R-:W-:Y:S01]  /*1bfa0*/  IMAD.MOV.U32 R29, RZ, RZ, R11 ;  /* 0x000000ffff1d7224 */ /* 0x004fe200078e000b */
[C---:B---3--:R-:W-:Y:S11]  /*1bfb0*/  HMMA.16816.F32.BF16 R12, R4.reuse, R10, R12 ;  /* 0x0000000a040c723c */ /* 0x048ff6000004180c */
[----:B------:R-:W-:Y:S11]  /*1bfc0*/  @!UPT UIADD3 URZ, URZ, URZ, URZ ;  /* 0x0000003f3f3ff290 */ /* 0x000ff6000fffe03f */
[----:B------:R-:W-:Y:S01]  /*1bfd0*/  @!UPT UIADD3 URZ, URZ, URZ, URZ ;  /* 0x0000003f3f3ff290 */ /* 0x000fe2000fffe03f */
[----:B------:R-:W-:Y:S01]  /*1bfe0*/  STL.64 [R1+0x400], R12 ;  /* 0x0004000c01007387 */ /* 0x000fe20000100a00 */
[----:B------:R0:W-:Y:S02]  /*1bff0*/  STL.64 [R1+0x408], R14 ;  /* 0x0004080e01007387 */ /* 0x0001e40000100a00 */
[----:B0-----:R-:W-:Y:S02]  /*1c000*/  IMAD.MOV.U32 R15, RZ, RZ, R10 ;  /* 0x000000ffff0f7224 */ /* 0x001fe400078e000a */
[----:B------:R-:W2:Y:S02]  /*1c010*/  LDL.LU.64 R10, [R1+0x12d8] ;  /* 0x0012d800010a7983 */ /* 0x000ea40000300a00 */
[----:B--2---:R-:W-:Y:S01]  /*1c020*/  HMMA.16816.F32.BF16 R16, R4, R10, R16 ;  /* 0x0000000a0410723c */ /* 0x004fe20000041810 */
[----:B------:R-:W-:Y:S11]  /*1c030*/  IMAD.MOV.U32 R14, RZ, RZ, R11 ;  /* 0x000000ffff0e7224 */ /* 0x000ff600078e000b */
[----:B------:R-:W-:Y:S11]  /*1c040*/  @!UPT UIADD3 URZ, URZ, URZ, URZ ;  /* 0x0000003f3f3ff290 */ /* 0x000ff6000fffe03f */
[----:B------:R-:W-:Y:S01]  /*1c050*/  STL.64 [R1+0x530], R16 ;  /* 0x0005301001007387 */ /* 0x000fe20000100a00 */
[----:B------:R0:W-:Y:S03]  /*1c060*/  STL.64 [R1+0x538], R18 ;  /* 0x0005381201007387 */ /* 0x0001e60000100a00 */
[----:B0-----:R-:W2:Y:S01]  /*1c070*/  LDL.LU.64 R18, [R1+0x12d0] ;  /* 0x0012d00001127983 */ /* 0x001ea20000300a00 */
[----:B------:R-:W3:Y:S02]  /*1c080*/  LDL.LU.64 R16, [R1+0x12c8] ;  /* 0x0012c80001107983 */ /* 0x000ee40000300a00 */
[----:B------:R-:W4:Y:S02]  /*1c090*/  LDL.LU.64 R10, [R1+0x12c0] ;  /* 0x0012c000010a7983 */ /* 0x000f240000300a00 */
[----:B------:R-:W2:Y:S01]  /*1c0a0*/  LDL.LU.64 R8, [R1+0x12b8] ;  /* 0x0012b80001087983 */ /* 0x000ea20000300a00 */
[----:B------:R-:W2:Y:S01]  /*1c0b0*/  LDL.LU R12, [R1+0xe74] ;  /* 0x000e7400010c7983 */ /* 0x000ea20000300800 */
[----:B------:R-:W2:Y:S02]  /*1c0c0*/  LDL.LU R13, [R1+0xecc] ;  /* 0x000ecc00010d7983 */ /* 0x000ea40000300800 */
[----:B------:R-:W-:Y:S01]  /*1c0d0*/  STL.64 [R1+0x1198], R14 ;  /* 0x0011980e01007387 */ /* 0x000fe20000100a00 */
[----:B--2---:R0:W-:Y:S04]  /*1c0e0*/  STL.64 [R1+0x1190], R12 ;  /* 0x0011900c01007387 */ /* 0x0041e80000100a00 */
[----:B0-----:R-:W2:Y:S01]  /*1c0f0*/  LDL.LU R12, [R1+0xf78] ;  /* 0x000f7800010c7983 */ /* 0x001ea20000300800 */
[----:B------:R-:W2:Y:S02]  /*1c100*/  LDL.LU R13, [R1+0x1020] ;  /* 0x00102000010d7983 */ /* 0x000ea40000300800 */
[----:B------:R-:W-:-:S02]  /*1c110*/  IMAD.MOV.U32 R14, RZ, RZ, R25 ;  /* 0x000000ffff0e7224 */ /* 0x000fc400078e0019 */
[----:B------:R-:W-:-:S05]  /*1c120*/  IMAD.MOV.U32 R15, RZ, RZ, R24 ;  /* 0x000000ffff0f7224 */ /* 0x000fca00078e0018 */
[----:B------:R-:W-:Y:S04]  /*1c130*/  STL.64 [R1+0x11b8], R14 ;  /* 0x0011b80e01007387 */ /* 0x000fe80000100a00 */
[----:B--2---:R0:W-:Y:S04]  /*1c140*/  STL.64 [R1+0x11b0], R12 ;  /* 0x0011b00c01007387 */ /* 0x0041e80000100a00 */
[----:B0-----:R-:W2:Y:S01]  /*1c150*/  LDL.LU R12, [R1+0x800] ;  /* 0x00080000010c7983 */ /* 0x001ea20000300800 */
[----:B------:R-:W2:Y:S02]  /*1c160*/  LDL.LU R13, [R1+0x804] ;  /* 0x00080400010d7983 */ /* 0x000ea40000300800 */
[----:B------:R-:W2:Y:S02]  /*1c170*/  LDL.LU R14, [R1+0x808] ;  /* 0x00080800010e7983 */ /* 0x000ea40000300800 */
[----:B------:R-:W2:Y:S02]  /*1c180*/  LDL.LU R15, [R1+0x80c] ;  /* 0x00080c00010f7983 */ /* 0x000ea40000300800 */
[----:B--2---:R0:W-:Y:S01]  /*1c190*/  STL.64 [R1+0x11c8], R14 ;  /* 0x0011c80e01007387 */ /* 0x0041e20000100a00 */
[----:B------:R1:W-:Y:S02]  /*1c1a0*/  STL.64 [R1+0x11c0], R12 ;  /* 0x0011c00c01007387 */ /* 0x0003e40000100a00 */
[----:B0-----:R-:W-:-:S02]  /*1c1b0*/  IMAD.MOV.U32 R14, RZ, RZ, R19 ;  /* 0x000000ffff0e7224 */ /* 0x001fc400078e0013 */
[----:B------:R-:W-:-:S05]  /*1c1c0*/  IMAD.MOV.U32 R15, RZ, RZ, R18 ;  /* 0x000000ffff0f7224 */ /* 0x000fca00078e0012 */
[----:B------:R0:W-:Y:S01]  /*1c1d0*/  STL.64 [R1+0x11e0], R14 ;  /* 0x0011e00e01007387 */ /* 0x0001e20000100a00 */
[----:B-1----:R-:W2:Y:S02]  /*1c1e0*/  LDL.LU R12, [R1+0x820] ;  /* 0x00082000010c7983 */ /* 0x002ea40000300800 */
[----:B------:R-:W2:Y:S01]  /*1c1f0*/  LDL.LU R13, [R1+0x824] ;  /* 0x00082400010d7983 */ /* 0x000ea20000300800 */
[----:B0-----:R-:W2:Y:S01]  /*1c200*/  LDL.LU R14, [R1+0x828] ;  /* 0x00082800010e7983 */ /* 0x001ea20000300800 */
[----:B------:R-:W2:Y:S03]  /*1c210*/  LDL.LU R15, [R1+0x82c] ;  /* 0x00082c00010f7983 */ /* 0x000ea60000300800 */
[----:B--2---:R3:W-:Y:S01]  /*1c220*/  STL.64 [R1+0x11f0], R14 ;  /* 0x0011f00e01007387 */ /* 0x0047e20000100a00 */
[----:B------:R-:W-:Y:S02]  /*1c230*/  STL.64 [R1+0x11e8], R12 ;  /* 0x0011e80c01007387 */ /* 0x000fe40000100a00 */
[----:B---3--:R-:W-:-:S02]  /*1c240*/  IMAD.MOV.U32 R14, RZ, RZ, R17 ;  /* 0x000000ffff0e7224 */ /* 0x008fc400078e0011 */
[----:B------:R-:W-:-:S05]  /*1c250*/  IMAD.MOV.U32 R15, RZ, RZ, R16 ;  /* 0x000000ffff0f7224 */ /* 0x000fca00078e0010 */
[----:B------:R0:W-:Y:S02]  /*1c260*/  STL.64 [R1+0x1208], R14 ;  /* 0x0012080e01007387 */ /* 0x0001e40000100a00 */
[----:B0-----:R-:W-:Y:S02]  /*1c270*/  IMAD.MOV.U32 R14, RZ, RZ, R21 ;  /* 0x000000ffff0e7224 */ /* 0x001fe400078e0015 */
[----:B----4-:R-:W-:-:S05]  /*1c280*/  IMAD.MOV.U32 R15, RZ, RZ, R11 ;  /* 0x000000ffff0f7224 */ /* 0x010fca00078e000b */
[----:B------:R-:W-:Y:S01]  /*1c290*/  STL.64 [R1+0x1220], R14 ;  /* 0x0012200e01007387 */ /* 0x000fe20000100a00 */
[----:B------:R-:W2:Y:S02]  /*1c2a0*/  LDL.LU R17, [R1+0xed0] ;  /* 0x000ed00001117983 */ /* 0x000ea40000300800 */
[----:B------:R-:W3:Y:S02]  /*1c2b0*/  LDL.LU R18, [R1+0xf7c] ;  /* 0x000f7c0001127983 */ /* 0x000ee40000300800 */
[----:B------:R-:W3:Y:S02]  /*1c2c0*/  LDL.LU R19, [R1+0xf80] ;  /* 0x000f800001137983 */ /* 0x000ee40000300800 */
[----:B---3--:R-:W-:Y:S01]  /*1c2d0*/  STL.64 [R1+0x11a8], R18 ;  /* 0x0011a81201007387 */ /* 0x008fe20000100a00 */
[----:B--2---:R0:W-:Y:S02]  /*1c2e0*/  STL [R1+0x11a0], R17 ;  /* 0x0011a01101007387 */ /* 0x0041e40000100800 */
[----:B------:R-:W2:Y:S01]  /*1c2f0*/  LDL.LU R16, [R1+0x860] ;  /* 0x0008600001107983 */ /* 0x000ea20000300800 */
[----:B0-----:R-:W2:Y:S01]  /*1c300*/  LDL.LU R17, [R1+0x864] ;  /* 0x0008640001117983 */ /* 0x001ea20000300800 */
[----:B------:R-:W3:Y:S02]  /*1c310*/  LDL.LU R18, [R1+0x868] ;  /* 0x0008680001127983 */ /* 0x000ee40000300800 */
[----:B------:R-:W3:Y:S02]  /*1c320*/  LDL.LU R19, [R1+0x86c] ;  /* 0x00086c0001137983 */ /* 0x000ee40000300800 */
[----:B------:R-:W-:-:S02]  /*1c330*/  IMAD.MOV.U32 R14, RZ, RZ, R10 ;  /* 0x000000ffff0e7224 */ /* 0x000fc400078e000a */
[----:B------:R-:W-:-:S05]  /*1c340*/  IMAD.MOV.U32 R15, RZ, RZ, R9 ;  /* 0x000000ffff0f7224 */ /* 0x000fca00078e0009 */
[----:B------:R-:W-:Y:S04]  /*1c350*/  STL.64 [R1+0x1238], R14 ;  /* 0x0012380e01007387 */ /* 0x000fe80000100a00 */
[----:B---3--:R-:W-:Y:S01]  /*1c360*/  STL.64 [R1+0x11d8], R18 ;  /* 0x0011d81201007387 */ /* 0x008fe20000100a00 */
[----:B--2---:R0:W-:Y:S03]  /*1c370*/  STL.64 [R1+0x11d0], R16 ;  /* 0x0011d01001007387 */ /* 0x0041e60000100a00 */
[----:B0-----:R-:W2:Y:S01]  /*1c380*/  LDL.LU R16, [R1+0x810] ;  /* 0x0008100001107983 */ /* 0x001ea20000300800 */
[----:B------:R-:W2:Y:S02]  /*1c390*/  LDL.LU R17, [R1+0x814] ;  /* 0x0008140001117983 */ /* 0x000ea40000300800 */
[----:B------:R-:W3:Y:S02]  /*1c3a0*/  LDL.LU R18, [R1+0x818] ;  /* 0x0008180001127983 */ /* 0x000ee40000300800 */
[----:B------:R-:W3:Y:S02]  /*1c3b0*/  LDL.LU R19, [R1+0x81c] ;  /* 0x00081c0001137983 */ /* 0x000ee40000300800 */
[----:B------:R-:W-:-:S02]  /*1c3c0*/  IMAD.MOV.U32 R14, RZ, RZ, R8 ;  /* 0x000000ffff0e7224 */ /* 0x000fc400078e0008 */
[----:B------:R-:W-:-:S05]  /*1c3d0*/  IMAD.MOV.U32 R15, RZ, RZ, R3 ;  /* 0x000000ffff0f7224 */ /* 0x000fca00078e0003 */
[----:B------:R0:W-:Y:S02]  /*1c3e0*/  STL.64 [R1+0x1250], R14 ;  /* 0x0012500e01007387 */ /* 0x0001e40000100a00 */
[----:B0-----:R-:W-:Y:S02]  /*1c3f0*/  IMAD.MOV.U32 R14, RZ, RZ, R2 ;  /* 0x000000ffff0e7224 */ /* 0x001fe400078e0002 */
[----:B------:R-:W-:Y:S01]  /*1c400*/  IMAD.MOV.U32 R15, RZ, RZ, R0 ;  /* 0x000000ffff0f7224 */ /* 0x000fe200078e0000 */
[----:B---3--:R-:W-:Y:S01]  /*1c410*/  STL.64 [R1+0x1200], R18 ;  /* 0x0012001201007387 */ /* 0x008fe20000100a00 */
[----:B--2---:R0:W-:Y:S03]  /*1c420*/  STL.64 [R1+0x11f8], R16 ;  /* 0x0011f81001007387 */ /* 0x0041e60000100a00 */
[----:B0-----:R-:W2:Y:S01]  /*1c430*/  LDL.LU R16, [R1+0x830] ;  /* 0x0008300001107983 */ /* 0x001ea20000300800 */
[----:B------:R-:W2:Y:S02]  /*1c440*/  LDL.LU R17, [R1+0x834] ;  /* 0x0008340001117983 */ /* 0x000ea40000300800 */
[----:B------:R-:W3:Y:S02]  /*1c450*/  LDL.LU R18, [R1+0x838] ;  /* 0x0008380001127983 */ /* 0x000ee40000300800 */
[----:B------:R-:W3:Y:S01]  /*1c460*/  LDL.LU R19, [R1+0x83c] ;  /* 0x00083c0001137983 */ /* 0x000ee20000300800 */
[----:B------:R-:W-:Y:S01]  /*1c470*/  STL.64 [R1+0x1278], R14 ;  /* 0x0012780e01007387 */ /* 0x000fe20000100a00 */
[----:B------:R-:W4:Y:S02]  /*1c480*/  LDL.LU R8, [R1+0x1b0] ;  /* 0x0001b00001087983 */ /* 0x000f240000300800 */
[----:B------:R-:W4:Y:S02]  /*1c490*/  LDL.LU R9, [R1+0x1b4] ;  /* 0x0001b40001097983 */ /* 0x000f240000300800 */
[----:B------:R-:W2:Y:S01]  /*1c4a0*/  LDL.LU R10, [R1+0x1b8] ;  /* 0x0001b800010a7983 */ /* 0x000ea20000300800 */
[----:B------:R-:W2:Y:S04]  /*1c4b0*/  LDL.LU R11, [R1+0x1bc] ;  /* 0x0001bc00010b7983 */ /* 0x000ea80000300800 */
[----:B--2---:R-:W-:Y:S01]  /*1c4c0*/  STL.64 [R1+0x1298], R10 ;  /* 0x0012980a01007387 */ /* 0x004fe20000100a00 */
[----:B----4-:R0:W-:Y:S03]  /*1c4d0*/  STL.64 [R1+0x1290], R8 ;  /* 0x0012900801007387 */ /* 0x0101e60000100a00 */
[----:B0-----:R-:W2:Y:S01]  /*1c4e0*/  LDL.LU R8, [R1+0x250] ;  /* 0x0002500001087983 */ /* 0x001ea20000300800 */
[----:B------:R-:W2:Y:S02]  /*1c4f0*/  LDL.LU R9, [R1+0x254] ;  /* 0x0002540001097983 */ /* 0x000ea40000300800 */
[----:B------:R-:W4:Y:S02]  /*1c500*/  LDL.LU R10, [R1+0x258] ;  /* 0x00025800010a7983 */ /* 0x000f240000300800 */
[----:B------:R-:W4:Y:S02]  /*1c510*/  LDL.LU R11, [R1+0x25c] ;  /* 0x00025c00010b7983 */ /* 0x000f240000300800 */
[----:B----4-:R0:W-:Y:S01]  /*1c520*/  STL.64 [R1+0x12a8], R10 ;  /* 0x0012a80a01007387 */ /* 0x0101e20000100a00 */
[----:B--2---:R-:W-:Y:S03]  /*1c530*/  STL.64 [R1+0x12a0], R8 ;  /* 0x0012a00801007387 */ /* 0x004fe60000100a00 */
[----:B0-----:R-:W2:Y:S01]  /*1c540*/  LDL.LU.64 R10, [R1+0x58] ;  /* 0x00005800010a7983 */ /* 0x001ea20000300a00 */
[----:B------:R-:W4:Y:S03]  /*1c550*/  LDL.LU.64 R26, [R1+0x48] ;  /* 0x00004800011a7983 */ /* 0x000f260000300a00 */
[----:B----4-:R0:W-:Y:S01]  /*1c560*/  STL.64 [R1+0x12b0], R26 ;  /* 0x0012b01a01007387 */ /* 0x0101e20000100a00 */
[----:B------:R-:W2:Y:S02]  /*1c570*/  LDL.LU R24, [R1+0x260] ;  /* 0x0002600001187983 */ /* 0x000ea40000300800 */
[----:B------:R-:W2:Y:S01]  /*1c580*/  LDL.LU R25, [R1+0x264] ;  /* 0x0002640001197983 */ /* 0x000ea20000300800 */
[----:B0-----:R-:W2:Y:S01]  /*1c590*/  LDL.LU R26, [R1+0x268] ;  /* 0x00026800011a7983 */ /* 0x001ea20000300800 */
[----:B------:R-:W2:Y:S02]  /*1c5a0*/  LDL.LU R27, [R1+0x26c] ;  /* 0x00026c00011b7983 */ /* 0x000ea40000300800 */
[----:B------:R-:W4:Y:S02]  /*1c5b0*/  LDL.LU R12, [R1+0x240] ;  /* 0x00024000010c7983 */ /* 0x000f240000300800 */
[----:B------:R-:W4:Y:S01]  /*1c5c0*/  LDL.LU R13, [R1+0x244] ;  /* 0x00024400010d7983 */ /* 0x000f220000300800 */
[----:B------:R-:W4:Y:S01]  /*1c5d0*/  LDL.LU R14, [R1+0x248] ;  /* 0x00024800010e7983 */ /* 0x000f220000300800 */
[----:B------:R-:W4:Y:S02]  /*1c5e0*/  LDL.LU R15, [R1+0x24c] ;  /* 0x00024c00010f7983 */ /* 0x000f240000300800 */
[----:B---3--:R-:W-:Y:S02]  /*1c5f0*/  STL.64 [R1+0x1218], R18 ;  /* 0x0012181201007387 */ /* 0x008fe40000100a00 */
[----:B------:R0:W-:Y:S02]  /*1c600*/  STL.64 [R1+0x1210], R16 ;  /* 0x0012101001007387 */ /* 0x0001e40000100a00 */
        /* <DEDUP_REMOVED lines=9> */
[----:B------:R-:W3:Y:S01]  /*1c6a0*/  LDL.LU R19, [R1+0x7cc] ;  /* 0x0007cc0001137983 */ /* 0x000ee20000300800 */
[----:B------:R-:W-:Y:S01]  /*1c6b0*/  HMMA.16816.F32.BF16 R24, R4, R10, R24 ;  /* 0x0000000a0418723c */ /* 0x000fe20000041818 */
[----:B---3--:R-:W-:Y:S01]  /*1c6c0*/  STL.64 [R1+0x1248], R18 ;  /* 0x0012481201007387 */ /* 0x008fe20000100a00 */
[----:B--2---:R0:W-:Y:S03]  /*1c6d0*/  STL.64 [R1+0x1240], R16 ;  /* 0x0012401001007387 */ /* 0x0041e60000100a00 */
[----:B0-----:R-:W2:Y:S01]  /*1c6e0*/  LDL.LU R16, [R1+0x7d0] ;  /* 0x0007d00001107983 */ /* 0x001ea20000300800 */
[----:B------:R-:W2:Y:S02]  /*1c6f0*/  LDL.LU R17, [R1+0x7d4] ;  /* 0x0007d40001117983 */ /* 0x000ea40000300800 */
[----:B------:R-:W3:Y:S02]  /*1c700*/  LDL.LU R18, [R1+0x7d8] ;  /* 0x0007d80001127983 */ /* 0x000ee40000300800 */
[----:B------:R-:W3:Y:S02]  /*1c710*/  LDL.LU R19, [R1+0x7dc] ;  /* 0x0007dc0001137983 */ /* 0x000ee40000300800 */
[----:B------:R-:W-:-:S02]  /*1c720*/  IMAD.MOV.U32 R28, RZ, RZ, R10 ;  /* 0x000000ffff1c7224 */ /* 0x000fc400078e000a */
[----:B------:R-:W-:Y:S01]  /*1c730*/  IMAD.MOV.U32 R0, RZ, RZ, R11 ;  /* 0x000000ffff007224 */ /* 0x000fe200078e000b */
[----:B---3--:R-:W-:Y:S01]  /*1c740*/  STL.64 [R1+0x1260], R18 ;  /* 0x0012601201007387 */ /* 0x008fe20000100a00 */
[----:B--2---:R0:W-:Y:S03]  /*1c750*/  STL.64 [R1+0x1258], R16 ;  /* 0x0012581001007387 */ /* 0x0041e60000100a00 */
[----:B0-----:R-:W2:Y:S01]  /*1c760*/  LDL.LU R16, [R1+0x7e0] ;  /* 0x0007e00001107983 */ /* 0x001ea20000300800 */
[----:B------:R-:W2:Y:S02]  /*1c770*/  LDL.LU R17, [R1+0x7e4] ;  /* 0x0007e40001117983 */ /* 0x000ea40000300800 */
[----:B------:R-:W2:Y:S02]  /*1c780*/  LDL.LU R18, [R1+0x7e8] ;  /* 0x0007e80001127983 */ /* 0x000ea40000300800 */
[----:B------:R-:W2:Y:S01]  /*1c790*/  LDL.LU R19, [R1+0x7ec] ;  /* 0x0007ec0001137983 */ /* 0x000ea20000300800 */
[----:B------:R-:W3:Y:S01]  /*1c7a0*/  LDL.LU R21, [R1+0x1024] ;  /* 0x0010240001157983 */ /* 0x000ee20000300800 */
[----:B------:R-:W-:Y:S02]  /*1c7b0*/  STL.64 [R1+0x260], R24 ;  /* 0x0002601801007387 */ /* 0x000fe40000100a00 */
[----:B------:R0:W-:Y:S02]  /*1c7c0*/  STL.64 [R1+0x268], R26 ;  /* 0x0002681a01007387 */ /* 0x0001e40000100a00 */
[----:B0-----:R-:W2:Y:S01]  /*1c7d0*/  LDL.LU.64 R26, [R1+0x12b0] ;  /* 0x0012b000011a7983 */ /* 0x001ea20000300a00 */
[----:B------:R-:W2:Y:S02]  /*1c7e0*/  LDL.LU.64 R10, [R1+0x12a8] ;  /* 0x0012a800010a7983 */ /* 0x000ea40000300a00 */
[----:B------:R-:W2:Y:S02]  /*1c7f0*/  LDL.LU.64 R8, [R1+0x12a0] ;  /* 0x0012a00001087983 */ /* 0x000ea40000300a00 */
        /* <DEDUP_REMOVED lines=8> */
[----:B------:R-:W4:Y:S02]  /*1c880*/  LDL.LU.64 R26, [R1+0x1288] ;  /* 0x00128800011a7983 */ /* 0x000f240000300a00 */
[----:B------:R-:W2:Y:S01]  /*1c890*/  LDL.LU.64 R24, [R1+0x1280] ;  /* 0x0012800001187983 */ /* 0x000ea20000300a00 */
[C---:B----4-:R-:W-:Y:S08]  /*1c8a0*/  HMMA.16816.F32.BF16 R12, R4.reuse, R26, R12 ;  /* 0x0000001a040c723c */ /* 0x050ff0000004180c */
[----:B--2---:R-:W-:Y:S11]  /*1c8b0*/  HMMA.16816.F32.BF16 R4, R4, R22, R8 ;  /* 0x000000160404723c */ /* 0x004ff60000041808 */
[----:B------:R-:W-:Y:S04]  /*1c8c0*/  @!UPT UIADD3 URZ, URZ, URZ, URZ ;  /* 0x0000003f3f3ff290 */ /* 0x000fe8000fffe03f */
[----:B------:R-:W-:Y:S01]  /*1c8d0*/  STL.64 [R1+0xa00], R12 ;  /* 0x000a000c01007387 */ /* 0x000fe20000100a00 */
[----:B------:R0:W-:Y:S03]  /*1c8e0*/  STL.64 [R1+0xa08], R14 ;  /* 0x000a080e01007387 */ /* 0x0001e60000100a00 */
[----:B0-----:R-:W2:Y:S01]  /*1c8f0*/  LDL.LU.64 R14, [R1+0x1278] ;  /* 0x00127800010e7983 */ /* 0x001ea20000300a00 */
[----:B------:R0:W-:Y:S03]  /*1c900*/  STL.64 [R1+0x1148], R26 ;  /* 0x0011481a01007387 */ /* 0x0001e60000100a00 */
[----:B0-----:R-:W4:Y:S01]  /*1c910*/  LDL.LU R26, [R1+0xc8] ;  /* 0x0000c800011a7983 */ /* 0x001f220000300800 */
[----:B------:R-:W2:Y:S02]  /*1c920*/  LDL.LU.64 R10, [R1+0x1270] ;  /* 0x00127000010a7983 */ /* 0x000ea40000300a00 */
[----:B------:R-:W2:Y:S02]  /*1c930*/  LDL.LU.64 R8, [R1+0x1268] ;  /* 0x0012680001087983 */ /* 0x000ea40000300a00 */
[----:B------:R-:W-:Y:S01]  /*1c940*/  STL.64 [R1+0x9e0], R4 ;  /* 0x0009e00401007387 */ /* 0x000fe20000100a00 */
[----:B------:R-:W-:Y:S01]  /*1c950*/  STL.64 [R1+0x9e8], R6 ;  /* 0x0009e80601007387 */ /* 0x000fe20000100a00 */
[C---:B--2---:R-:W-:Y:S03]  /*1c960*/  HMMA.16816.F32.BF16 R12, R8.reuse, R14, R16 ;  /* 0x0000000e080c723c */ /* 0x044fe60000041810 */
[----:B------:R-:W2:Y:S01]  /*1c970*/  LDL.LU.64 R18, [R1+0x1260] ;  /* 0x0012600001127983 */ /* 0x000ea20000300a00 */
[----:B------:R-:W2:Y:S11]  /*1c980*/  LDL.LU.64 R16, [R1+0x1258] ;  /* 0x0012580001107983 */ /* 0x000eb60000300a00 */
[----:B------:R-:W-:Y:S08]  /*1c990*/  @!UPT UIADD3 URZ, URZ, URZ, URZ ;  /* 0x0000003f3f3ff290 */ /* 0x000ff0000fffe03f */
        /* <DEDUP_REMOVED lines=24> */
[----:B--2---:R-:W-:Y:S02]  /*1cb20*/  HMMA.16816.F32.BF16 R12, R8, R14, R16 ;  /* 0x0000000e080c723c */ /* 0x004fe40000041810 */
[----:B------:R-:W2:Y:S01]  /*1cb30*/  LDL.LU.64 R18, [R1+0x1200] ;  /* 0x0012000001127983 */ /* 0x000ea20000300a00 */
[----:B------:R-:W2:Y:S11]  /*1cb40*/  LDL.LU.64 R16, [R1+0x11f8] ;  /* 0x0011f80001107983 */ /* 0x000eb60000300a00 */
[----:B------:R-:W-:Y:S09]  /*1cb50*/  @!UPT UIADD3 URZ, URZ, URZ, URZ ;  /* 0x0000003f3f3ff290 */ /* 0x000ff2000fffe03f */
[----:B------:R-:W-:Y:S01]  /*1cb60*/  STL.64 [R1+0x1c0], R12 ;  /* 0x0001c00c01007387 */ /* 0x000fe20000100a00 */
[----:B------:R0:W-:Y:S03]  /*1cb70*/  STL.64 [R1+0x1c8], R14 ;  /* 0x0001c80e01007387 */ /* 0x0001e60000100a00 */
[----:B0-----:R-:W4:Y:S01]  /*1cb80*/  LDL.LU.64 R14, [R1+0x11f0] ;  /* 0x0011f000010e7983 */ /* 0x001f220000300a00 */
[----:B------:R-:W4:Y:S02]  /*1cb90*/  LDL.LU.64 R12, [R1+0x11e8] ;  /* 0x0011e800010c7983 */ /* 0x000f240000300a00 */
[----:B------:R-:W-:Y:S02]  /*1cba0*/  IMAD.MOV.U32 R27, RZ, RZ, R25 ;  /* 0x000000ffff1b7224 */ /* 0x000fe400078e0019 */
[----:B------:R-:W-:-:S05]  /*1cbb0*/  IMAD.MOV.U32 R6, RZ, RZ, R24 ;  /* 0x000000ffff067224 */ /* 0x000fca00078e0018 */
[C---:B----4-:R-:W-:Y:S01]  /*1cbc0*/  HMMA.16816.F32.BF16 R24, R8.reuse, R26, R12 ;  /* 0x0000001a0818723c */ /* 0x050fe2000004180c */
[----:B------:R-:W2:Y:S11]  /*1cbd0*/  LDL.LU.64 R14, [R1+0x11e0] ;  /* 0x0011e000010e7983 */ /* 0x000eb60000300a00 */
[----:B------:R-:W-:Y:S11]  /*1cbe0*/  @!UPT UIADD3 URZ, URZ, URZ, URZ ;  /* 0x0000003f3f3ff290 */ /* 0x000ff6000fffe03f */
[----:B------:R0:W-:Y:S01]  /*1cbf0*/  STL.64 [R1+0x1e0], R24 ;  /* 0x0001e01801007387 */ /* 0x0001e20000100a00 */
[----:B------:R-:W-:Y:S03]  /*1cc00*/  STL.64 [R1+0x1e8], R26 ;  /* 0x0001e81a01007387 */ /* 0x000fe60000100a00 */
[----:B0-----:R-:W4:Y:S01]  /*1cc10*/  LDL.LU R24, [R1+0xf88] ;  /* 0x000f880001187983 */ /* 0x001f220000300800 */
[----:B------:R-:W3:Y:S01]  /*1cc20*/  LDL.LU R25, [R1+0x1028] ;  /* 0x0010280001197983 */ /* 0x000ee20000300800 */
[----:B--2---:R-:W-:Y:S02]  /*1cc30*/  HMMA.16816.F32.BF16 R12, R8, R14, R16 ;  /* 0x0000000e080c723c */ /* 0x004fe40000041810 */
[----:B------:R-:W2:Y:S01]  /*1cc40*/  LDL.LU.64 R18, [R1+0x11d8] ;  /* 0x0011d80001127983 */ /* 0x000ea20000300a00 */
[----:B------:R-:W2:Y:S11]  /*1cc50*/  LDL.LU.64 R16, [R1+0x11d0] ;  /* 0x0011d00001107983 */ /* 0x000eb60000300a00 */
[----:B------:R-:W-:Y:S09]  /*1cc60*/  @!UPT UIADD3 URZ, URZ, URZ, URZ ;  /* 0x0000003f3f3ff290 */ /* 0x000ff2000fffe03f */
[----:B------:R-:W-:Y:S01]  /*1cc70*/  STL.64 [R1+0x220], R12 ;  /* 0x0002200c01007387 */ /* 0x000fe20000100a00 */
[----:B------:R0:W-:Y:S03]  /*1cc80*/  STL.64 [R1+0x228], R14 ;  /* 0x0002280e01007387 */ /* 0x0001e60000100a00 */
[----:B0-----:R-:W2:Y:S01]  /*1cc90*/  LDL.LU.64 R14, [R1+0x11c8] ;  /* 0x0011c800010e7983 */ /* 0x001ea20000300a00 */
[----:B------:R-:W2:Y:S02]  /*1cca0*/  LDL.LU.64 R12, [R1+0x11c0] ;  /* 0x0011c000010c7983 */ /* 0x000ea40000300a00 */
[----:B------:R-:W-:-:S07]  /*1ccb0*/  IMAD.MOV.U32 R7, RZ, RZ, R20 ;  /* 0x000000ffff077224 */ /* 0x000fce00078e0014 */
[C---:B--2---:R-:W-:Y:S01]  /*1ccc0*/  HMMA.16816.F32.BF16 R4, R8.reuse, R6, R12 ;  /* 0x000000060804723c */ /* 0x044fe2000004180c */
[----:B------:R-:W2:Y:S01]  /*1ccd0*/  LDL.LU.64 R14, [R1+0x11b8] ;  /* 0x0011b800010e7983 */ /* 0x000ea20000300a00 */
[----:B------:R-:W2:Y:S11]  /*1cce0*/  LDL.LU.64 R12, [R1+0x11b0] ;  /* 0x0011b000010c7983 */ /* 0x000eb60000300a00 */
[----:B------:R-:W-:Y:S10]  /*1ccf0*/  @!UPT UIADD3 URZ, URZ, URZ, URZ ;  /* 0x0000003f3f3ff290 */ /* 0x000ff4000fffe03f */
[----:B------:R2:W-:Y:S01]  /*1cd00*/  STL.64 [R1+0x240], R4 ;  /* 0x0002400401007387 */ /* 0x0005e20000100a00 */
[----:B------:R-:W-:Y:S02]  /*1cd10*/  STL.64 [R1+0x248], R6 ;  /* 0x0002480601007387 */ /* 0x000fe40000100a00 */
[----:B--2---:R-:W-:Y:S02]  /*1cd20*/  IMAD.MOV.U32 R4, RZ, RZ, R13 ;  /* 0x000000ffff047224 */ /* 0x004fe400078e000d */
[----:B------:R-:W-:Y:S02]  /*1cd30*/  IMAD.MOV.U32 R5, RZ, RZ, R12 ;  /* 0x000000ffff057224 */ /* 0x000fe400078e000c */
[----:B------:R-:W-:Y:S01]  /*1cd40*/  HMMA.16816.F32.BF16 R12, R8, R14, R16 ;  /* 0x0000000e080c723c */ /* 0x000fe20000041810 */
[----:B------:R-:W2:Y:S01]  /*1cd50*/  LDL.LU.64 R18, [R1+0x11a8] ;  /* 0x0011a80001127983 */ /* 0x000ea20000300a00 */
[----:B------:R-:W2:Y:S11]  /*1cd60*/  LDL.LU R17, [R1+0x11a0] ;  /* 0x0011a00001117983 */ /* 0x000eb60000300800 */
[----:B------:R-:W-:Y:S10]  /*1cd70*/  @!UPT UIADD3 URZ, URZ, URZ, URZ ;  /* 0x0000003f3f3ff290 */ /* 0x000ff4000fffe03f */
[----:B------:R-:W-:Y:S01]  /*1cd80*/  STL.64 [R1+0x250], R12 ;  /* 0x0002500c01007387 */ /* 0x000fe20000100a00 */
[----:B------:R0:W-:Y:S03]  /*1cd90*/  STL.64 [R1+0x258], R14 ;  /* 0x0002580e01007387 */ /* 0x0001e60000100a00 */
[----:B0-----:R-:W2:Y:S01]  /*1cda0*/  LDL.LU.64 R14, [R1+0x1198] ;  /* 0x00119800010e7983 */ /* 0x001ea20000300a00 */
[----:B------:R-:W2:Y:S02]  /*1cdb0*/  LDL.LU.64 R12, [R1+0x1190] ;  /* 0x00119000010c7983 */ /* 0x000ea40000300a00 */
[----:B------:R-:W-:-:S04]  /*1cdc0*/  IMAD.MOV.U32 R20, RZ, RZ, c[0x0][0x18c] ;  /* 0x00006300ff147624 */ /* 0x000fc800078e00ff */
[----:B------:R-:W-:-:S04]  /*1cdd0*/  IMAD.SHL.U32 R20, R20, 0x20, RZ ;  /* 0x0000002014147824 */ /* 0x000fc800078e00ff */
[----:B------:R-:W-:-:S05]  /*1cde0*/  IMAD.WIDE R4, R20, 0x2, R4 ;  /* 0x0000000214047825 */ /* 0x000fca00078e0204 */
[----:B------:R-:W-:Y:S01]  /*1cdf0*/  STL [R1+0x1020], R4 ;  /* 0x0010200401007387 */ /* 0x000fe20000100800 */
[----:B------:R-:W-:Y:S02]  /*1ce00*/  STL [R1+0xf78], R5 ;  /* 0x000f780501007387 */ /* 0x000fe40000100800 */
[----:B------:R-:W3:Y:S02]  /*1ce10*/  LDL.LU R26, [R1+0xf90] ;  /* 0x000f9000011a7983 */ /* 0x000ee40000300800 */
[----:B------:R-:W3:Y:S01]  /*1ce20*/  LDL.LU R27, [R1+0x102c] ;  /* 0x00102c00011b7983 */ /* 0x000ee20000300800 */
[----:B--2---:R-:W-:-:S04]  /*1ce30*/  LOP3.LUT R13, R13, R12, RZ, 0x3c, !PT ;  /* 0x0000000c0d0d7212 */ /* 0x004fc800078e3cff */
[----:B------:R-:W-:-:S04]  /*1ce40*/  LOP3.LUT R12, R13, R12, RZ, 0x3c, !PT ;  /* 0x0000000c0d0c7212 */ /* 0x000fc800078e3cff */
[----:B------:R-:W-:-:S05]  /*1ce50*/  LOP3.LUT R13, R13, R12, RZ, 0x3c, !PT ;  /* 0x0000000c0d0d7212 */ /* 0x000fca00078e3cff */
[----:B------:R-:W-:-:S05]  /*1ce60*/  IMAD.WIDE R12, R20, 0x2, R12 ;  /* 0x00000002140c7825 */ /* 0x000fca00078e020c */
[----:B------:R0:W-:Y:S01]  /*1ce70*/  STL [R1+0xecc], R12 ;  /* 0x000ecc0c01007387 */ /* 0x0001e20000100800 */
[----:B------:R1:W-:Y:S03]  /*1ce80*/  STL [R1+0xe74], R13 ;  /* 0x000e740d01007387 */ /* 0x0003e60000100800 */
[----:B0-----:R-:W2:Y:S01]  /*1ce90*/  LDL.LU R12, [R1+0xe78] ;  /* 0x000e7800010c7983 */ /* 0x001ea20000300800 */
[----:B-1----:R-:W2:Y:S02]  /*1cea0*/  LDL.LU R13, [R1+0xed4] ;  /* 0x000ed400010d7983 */ /* 0x002ea40000300800 */
[----:B------:R-:W-:Y:S02]  /*1ceb0*/  IMAD.MOV.U32 R4, RZ, RZ, R18 ;  /* 0x000000ffff047224 */ /* 0x000fe400078e0012 */
[----:B------:R-:W-:-:S04]  /*1cec0*/  IMAD.MOV.U32 R5, RZ, RZ, R17 ;  /* 0x000000ffff057224 */ /* 0x000fc800078e0011 */
[----:B------:R-:W-:-:S04]  /*1ced0*/  IMAD.WIDE R4, R20, 0x2, R4 ;  /* 0x0000000214047825 */ /* 0x000fc800078e0204 */
[----:B---3--:R-:W-:Y:S01]  /*1cee0*/  IMAD.MOV.U32 R6, RZ, RZ, R21 ;  /* 0x000000ffff067224 */ /* 0x008fe200078e0015 */
[----:B------:R0:W-:Y:S01]  /*1cef0*/  STL [R1+0xf7c], R4 ;  /* 0x000f7c0401007387 */ /* 0x0001e20000100800 */
[----:B------:R1:W-:Y:S02]  /*1cf00*/  STL [R1+0xed0], R5 ;  /* 0x000ed00501007387 */ /* 0x0003e40000100800 */
[----:B------:R-:W-:-:S04]  /*1cf10*/  IMAD.MOV.U32 R7, RZ, RZ, R19 ;  /* 0x000000ffff077224 */ /* 0x000fc800078e0013 */
[----:B------:R-:W-:Y:S01]  /*1cf20*/  IMAD.WIDE R6, R20, 0x2, R6 ;  /* 0x0000000214067825 */ /* 0x000fe200078e0206 */
[----:B0-----:R-:W3:Y:S03]  /*1cf30*/  LDL.LU R4, [R1+0xed8] ;  /* 0x000ed80001047983 */ /* 0x001ee60000300800 */
[----:B-1----:R-:W3:Y:S02]  /*1cf40*/  LDL.LU R5, [R1+0xf84] ;  /* 0x000f840001057983 */ /* 0x002ee40000300800 */
[----:B------:R-:W-:Y:S02]  /*1cf50*/  STL [R1+0x1024], R6 ;  /* 0x0010240601007387 */ /* 0x000fe40000100800 */
[----:B------:R-:W-:Y:S01]  /*1cf60*/  STL [R1+0xf80], R7 ;  /* 0x000f800701007387 */ /* 0x000fe20000100800 */
[----:B------:R-:W3:Y:S01]  /*1cf70*/  LDL.LU R16, [R1+0xee4] ;  /* 0x000ee40001107983 */ /* 0x000ee20000300800 */
[----:B------:R-:W3:Y:S02]  /*1cf80*/  LDL.LU R17, [R1+0xee8] ;  /* 0x000ee80001117983 */ /* 0x000ee40000300800 */
[----:B------:R-:W3:Y:S02]  /*1cf90*/  LDL.LU R18, [R1+0xf94] ;  /* 0x000f940001127983 */ /* 0x000ee40000300800 */
[----:B------:R-:W3:Y:S01]  /*1cfa0*/  LDL.LU R19, [R1+0xf98] ;  /* 0x000f980001137983 */ /* 0x000ee20000300800 */
        /* <DEDUP_REMOVED lines=8> */
[----:B-1----:R-:W2:Y:S01]  /*1d030*/  LDL.LU R13, [R1+0xedc] ;  /* 0x000edc00010d7983 */ /* 0x002ea20000300800 */
[----:B---3--:R-:W-:-:S04]  /*1d040*/  LOP3.LUT R5, R5, R4, RZ, 0x3c, !PT ;  /* 0x0000000405057212 */ /* 0x008fc800078e3cff */
[----:B------:R-:W-:-:S04]  /*1d050*/  LOP3.LUT R4, R5, R4, RZ, 0x3c, !PT ;  /* 0x0000000405047212 */ /* 0x000fc800078e3cff */
[----:B------:R-:W-:-:S05]  /*1d060*/  LOP3.LUT R5, R5, R4, RZ, 0x3c, !PT ;  /* 0x0000000405057212 */ /* 0x000fca00078e3cff */
[----:B------:R-:W-:-:S05]  /*1d070*/  IMAD.WIDE R4, R20, 0x2, R4 ;  /* 0x0000000214047825 */ /* 0x000fca00078e0204 */
[----:B------:R0:W-:Y:S01]  /*1d080*/  STL [R1+0xf84], R4 ;  /* 0x000f840401007387 */ /* 0x0001e20000100800 */
[----:B------:R1:W-:Y:S02]  /*1d090*/  STL [R1+0xed8], R5 ;  /* 0x000ed80501007387 */ /* 0x0003e40000100800 */
[----:B------:R-:W-:Y:S02]  /*1d0a0*/  IMAD.MOV.U32 R6, RZ, RZ, R25 ;  /* 0x000000ffff067224 */ /* 0x000fe400078e0019 */
[----:B----4-:R-:W-:Y:S01]  /*1d0b0*/  IMAD.MOV.U32 R7, RZ, RZ, R24 ;  /* 0x000000ffff077224 */ /* 0x010fe200078e0018 */
[----:B0-----:R-:W3:Y:S01]  /*1d0c0*/  LDL.LU R4, [R1+0xee0] ;  /* 0x000ee00001047983 */ /* 0x001ee20000300800 */
[----:B-1----:R-:W3:Y:S02]  /*1d0d0*/  LDL.LU R5, [R1+0xf8c] ;  /* 0x000f8c0001057983 */ /* 0x002ee40000300800 */
[----:B------:R-:W-:-:S05]  /*1d0e0*/  IMAD.WIDE R6, R20, 0x2, R6 ;  /* 0x0000000214067825 */ /* 0x000fca00078e0206 */
[----:B------:R-:W-:Y:S01]  /*1d0f0*/  STL [R1+0x1028], R6 ;  /* 0x0010280601007387 */ /* 0x000fe20000100800 */
[----:B------:R-:W-:Y:S02]  /*1d100*/  STL [R1+0xf88], R7 ;  /* 0x000f880701007387 */ /* 0x000fe40000100800 */
[----:B------:R-:W4:Y:S02]  /*1d110*/  LDL.LU R24, [R1+0xfa0] ;  /* 0x000fa00001187983 */ /* 0x000f240000300800 */
[----:B------:R-:W4:Y:S01]  /*1d120*/  LDL.LU R25, [R1+0x1034] ;  /* 0x0010340001197983 */ /* 0x000f220000300800 */
[----:B--2---:R-:W-:-:S04]  /*1d130*/  LOP3.LUT R13, R13, R12, RZ, 0x3c, !PT ;  /* 0x0000000c0d0d7212 */ /* 0x004fc800078e3cff */
[----:B------:R-:W-:-:S04]  /*1d140*/  LOP3.LUT R12, R13, R12, RZ, 0x3c, !PT ;  /* 0x0000000c0d0c7212 */ /* 0x000fc800078e3cff */
[----:B------:R-:W-:-:S05]  /*1d150*/  LOP3.LUT R13, R13, R12, RZ, 0x3c, !PT ;  /* 0x0000000c0d0d7212 */ /* 0x000fca00078e3cff */
[----:B------:R-:W-:-:S05]  /*1d160*/  IMAD.WIDE R12, R20, 0x2, R12 ;  /* 0x00000002140c7825 */ /* 0x000fca00078e020c */
[----:B------:R-:W-:Y:S01]  /*1d170*/  STL [R1+0xedc], R12 ;  /* 0x000edc0c01007387 */ /* 0x000fe20000100800 */
[----:B------:R0:W-:Y:S03]  /*1d180*/  STL [R1+0xe7c], R13 ;  /* 0x000e7c0d01007387 */ /* 0x0001e60000100800 */
[----:B0-----:R-:W2:Y:S01]  /*1d190*/  LDL.LU R13, [R1+0xe80] ;  /* 0x000e8000010d7983 */ /* 0x001ea20000300800 */
[----:B---3--:R-:W-:-:S04]  /*1d1a0*/  LOP3.LUT R5, R5, R4, RZ, 0x3c, !PT ;  /* 0x0000000405057212 */ /* 0x008fc800078e3cff */
[----:B------:R-:W-:Y:S01]  /*1d1b0*/  LOP3.LUT R4, R5, R4, RZ, 0x3c, !PT ;  /* 0x0000000405047212 */ /* 0x000fe200078e3cff */
[----:B------:R-:W-:-:S03]  /*1d1c0*/  IMAD.MOV.U32 R6, RZ, RZ, R27 ;  /* 0x000000ffff067224 */ /* 0x000fc600078e001b */
[----:B------:R-:W-:Y:S01]  /*1d1d0*/  LOP3.LUT R5, R5, R4, RZ, 0x3c, !PT ;  /* 0x0000000405057212 */ /* 0x000fe200078e3cff */
[----:B------:R-:W-:Y:S02]  /*1d1e0*/  IMAD.MOV.U32 R7, RZ, RZ, R26 ;  /* 0x000000ffff077224 */ /* 0x000fe400078e001a */
[----:B------:R-:W-:Y:S02]  /*1d1f0*/  IMAD.MOV.U32 R12, RZ, RZ, R16 ;  /* 0x000000ffff0c7224 */ /* 0x000fe400078e0010 */
[----:B------:R-:W-:-:S04]  /*1d200*/  IMAD.WIDE R4, R20, 0x2, R4 ;  /* 0x0000000214047825 */ /* 0x000fc800078e0204 */
[C---:B------:R-:W-:Y:S01]  /*1d210*/  IMAD.WIDE R6, R20.reuse, 0x2, R6 ;  /* 0x0000000214067825 */ /* 0x040fe200078e0206 */
[----:B------:R-:W-:Y:S03]  /*1d220*/  STL [R1+0xf8c], R4 ;  /* 0x000f8c0401007387 */ /* 0x000fe60000100800 */
[----:B------:R-:W-:Y:S02]  /*1d230*/  STL [R1+0xee0], R5 ;  /* 0x000ee00501007387 */ /* 0x000fe40000100800 */
[----:B------:R-:W-:Y:S02]  /*1d240*/  STL [R1+0x102c], R6 ;  /* 0x00102c0601007387 */ /* 0x000fe40000100800 */
[----:B------:R-:W-:Y:S01]  /*1d250*/  STL [R1+0xf90], R7 ;  /* 0x000f900701007387 */ /* 0x000fe20000100800 */
[----:B------:R-:W3:Y:S01]  /*1d260*/  LDL.LU R26, [R1+0xfa8] ;  /* 0x000fa800011a7983 */ /* 0x000ee20000300800 */
[----:B------:R-:W3:Y:S02]  /*1d270*/  LDL.LU R27, [R1+0x1038] ;  /* 0x00103800011b7983 */ /* 0x000ee40000300800 */
[----:B--2---:R-:W-:-:S05]  /*1d280*/  IMAD.WIDE R12, R20, 0x2, R12 ;  /* 0x00000002140c7825 */ /* 0x004fca00078e020c */
[----:B------:R0:W-:Y:S01]  /*1d290*/  STL [R1+0xee4], R12 ;  /* 0x000ee40c01007387 */ /* 0x0001e20000100800 */
[----:B------:R1:W-:Y:S03]  /*1d2a0*/  STL [R1+0xe80], R13 ;  /* 0x000e800d01007387 */ /* 0x0003e60000100800 */
[----:B0-----:R-:W2:Y:S01]  /*1d2b0*/  LDL.LU R12, [R1+0xe84] ;  /* 0x000e8400010c7983 */ /* 0x001ea20000300800 */
[----:B-1----:R-:W2:Y:S02]  /*1d2c0*/  LDL.LU R13, [R1+0xeec] ;  /* 0x000eec00010d7983 */ /* 0x002ea40000300800 */
[----:B------:R-:W-:Y:S02]  /*1d2d0*/  IMAD.MOV.U32 R4, RZ, RZ, R18 ;  /* 0x000000ffff047224 */ /* 0x000fe400078e0012 */
[----:B------:R-:W-:-:S04]  /*1d2e0*/  IMAD.MOV.U32 R5, RZ, RZ, R17 ;  /* 0x000000ffff057224 */ /* 0x000fc800078e0011 */
[----:B------:R-:W-:-:S04]  /*1d2f0*/  IMAD.WIDE R4, R20, 0x2, R4 ;  /* 0x0000000214047825 */ /* 0x000fc800078e0204 */
[----:B------:R-:W-:Y:S01]  /*1d300*/  IMAD.MOV.U32 R6, RZ, RZ, R21 ;  /* 0x000000ffff067224 */ /* 0x000fe200078e0015 */
        /* <DEDUP_REMOVED lines=27> */
[----:B----4-:R-:W-:Y:S02]  /*1d4c0*/  IMAD.MOV.U32 R6, RZ, RZ, R25 ;  /* 0x000000ffff067224 */ /* 0x010fe400078e0019 */
[----:B------:R-:W-:Y:S01]  /*1d4d0*/  IMAD.MOV.U32 R7, RZ, RZ, R24 ;  /* 0x000000ffff077224 */ /* 0x000fe200078e0018 */
        /* <DEDUP_REMOVED lines=153> */
[----:B------:R-:W-:Y:S01]  /*1de70*/  IMAD.WIDE R6, R20, 0x2, R6 ;  /* 0x0000000214067825 */ /* 0x000fe200078e0206 */
[----:B------:R0:W-:Y:S03]  /*1de80*/  STL [R1+0xfd4], R4 ;  /* 0x000fd40401007387 */ /* 0x0001e60000100800 */
[----:B------:R1:W-:Y:S02]  /*1de90*/  STL [R1+0xf28], R5 ;  /* 0x000f280501007387 */ /* 0x0003e40000100800 */
[----:B------:R-:W-:Y:S02]  /*1dea0*/  STL [R1+0x1050], R6 ;  /* 0x0010500601007387 */ /* 0x000fe40000100800 */
[----:B------:R3:W-:Y:S01]  /*1deb0*/  STL [R1+0xfd8], R7 ;  /* 0x000fd80701007387 */ /* 0x0007e20000100800 */
[----:B------:R-:W4:Y:S01]  /*1dec0*/  LDL.LU R26, [R1+0x88] ;  /* 0x00008800011a7983 */ /* 0x000f220000300800 */
[----:B------:R-:W4:Y:S02]  /*1ded0*/  LDL.LU R27, [R1+0x8c] ;  /* 0x00008c00011b7983 */ /* 0x000f240000300800 */
[----:B0-----:R-:W-:-:S02]  /*1dee0*/  IMAD.MOV.U32 R4, RZ, RZ, R18 ;  /* 0x000000ffff047224 */ /* 0x001fc400078e0012 */
[----:B-1----:R-:W-:Y:S02]  /*1def0*/  IMAD.MOV.U32 R5, RZ, RZ, R17 ;  /* 0x000000ffff057224 */ /* 0x002fe400078e0011 */
[----:B---3--:R-:W-:Y:S02]  /*1df00*/  IMAD.MOV.U32 R7, RZ, RZ, R19 ;  /* 0x000000ffff077224 */ /* 0x008fe400078e0013 */
[----:B------:R-:W-:Y:S02]  /*1df10*/  IMAD.MOV.U32 R6, RZ, RZ, R21 ;  /* 0x000000ffff067224 */ /* 0x000fe400078e0015 */
[----:B------:R-:W-:-:S04]  /*1df20*/  IMAD.WIDE R4, R20, 0x2, R4 ;  /* 0x0000000214047825 */ /* 0x000fc800078e0204 */
[----:B--2---:R-:W-:-:S05]  /*1df30*/  IMAD.WIDE R12, R20, 0x2, R12 ;  /* 0x00000002140c7825 */ /* 0x004fca00078e020c */
[----:B------:R0:W-:Y:S01]  /*1df40*/  STL [R1+0xf2c], R12 ;  /* 0x000f2c0c01007387 */ /* 0x0001e20000100800 */
[----:B------:R-:W2:Y:S02]  /*1df50*/  LDL.LU R16, [R1+0xf3c] ;  /* 0x000f3c0001107983 */ /* 0x000ea40000300800 */
[----:B------:R-:W3:Y:S02]  /*1df60*/  LDL.LU R17, [R1+0xf40] ;  /* 0x000f400001117983 */ /* 0x000ee40000300800 */
[----:B------:R-:W2:Y:S01]  /*1df70*/  LDL.LU R18, [R1+0xfec] ;  /* 0x000fec0001127983 */ /* 0x000ea20000300800 */
[----:B------:R-:W2:Y:S01]  /*1df80*/  LDL.LU R19, [R1+0xff0] ;  /* 0x000ff00001137983 */ /* 0x000ea20000300800 */
[----:B------:R-:W2:Y:S02]  /*1df90*/  LDL.LU R21, [R1+0x105c] ;  /* 0x00105c0001157983 */ /* 0x000ea40000300800 */
[----:B------:R1:W-:Y:S01]  /*1dfa0*/  STL [R1+0xea4], R13 ;  /* 0x000ea40d01007387 */ /* 0x0003e20000100800 */
[----:B0-----:R-:W2:Y:S04]  /*1dfb0*/  LDL.LU R12, [R1+0xea8] ;  /* 0x000ea800010c7983 */ /* 0x001ea80000300800 */
[----:B-1----:R-:W2:Y:S01]  /*1dfc0*/  LDL.LU R13, [R1+0xf34] ;  /* 0x000f3400010d7983 */ /* 0x002ea20000300800 */
[----:B------:R0:W-:Y:S02]  /*1dfd0*/  STL [R1+0xfdc], R4 ;  /* 0x000fdc0401007387 */ /* 0x0001e40000100800 */
[----:B------:R1:W-:Y:S01]  /*1dfe0*/  STL [R1+0xf30], R5 ;  /* 0x000f300501007387 */ /* 0x0003e20000100800 */
[----:B0-----:R-:W3:Y:S01]  /*1dff0*/  LDL.LU R4, [R1+0xf38] ;  /* 0x000f380001047983 */ /* 0x001ee20000300800 */
[----:B-1----:R-:W3:Y:S02]  /*1e000*/  LDL.LU R5, [R1+0xfe4] ;  /* 0x000fe40001057983 */ /* 0x002ee40000300800 */
[----:B------:R-:W-:-:S05]  /*1e010*/  IMAD.WIDE R6, R20, 0x2, R6 ;  /* 0x0000000214067825 */ /* 0x000fca00078e0206 */
[----:B------:R4:W-:Y:S01]  /*1e020*/  STL [R1+0x1054], R6 ;  /* 0x0010540601007387 */ /* 0x0009e20000100800 */
[----:B------:R0:W-:Y:S02]  /*1e030*/  STL [R1+0xfe0], R7 ;  /* 0x000fe00701007387 */ /* 0x0001e40000100800 */
[----:B----4-:R-:W-:Y:S02]  /*1e040*/  IMAD.MOV.U32 R6, RZ, RZ, R25 ;  /* 0x000000ffff067224 */ /* 0x010fe400078e0019 */
[----:B0-----:R-:W-:-:S04]  /*1e050*/  IMAD.MOV.U32 R7, RZ, RZ, R24 ;  /* 0x000000ffff077224 */ /* 0x001fc800078e0018 */
[----:B------:R-:W-:Y:S01]  /*1e060*/  IMAD.WIDE R6, R20, 0x2, R6 ;  /* 0x0000000214067825 */ /* 0x000fe200078e0206 */
[----:B--2---:R-:W-:-:S04]  /*1e070*/  LOP3.LUT R13, R13, R12, RZ, 0x3c, !PT ;  /* 0x0000000c0d0d7212 */ /* 0x004fc800078e3cff */
[----:B------:R-:W-:-:S04]  /*1e080*/  LOP3.LUT R12, R13, R12, RZ, 0x3c, !PT ;  /* 0x0000000c0d0c7212 */ /* 0x000fc800078e3cff */
[----:B------:R-:W-:Y:S02]  /*1e090*/  LOP3.LUT R13, R13, R12, RZ, 0x3c, !PT ;  /* 0x0000000c0d0d7212 */ /* 0x000fe400078e3cff */
[----:B---3--:R-:W-:-:S04]  /*1e0a0*/  LOP3.LUT R5, R5, R4, RZ, 0x3c, !PT ;  /* 0x0000000405057212 */ /* 0x008fc800078e3cff */
[----:B------:R-:W-:Y:S01]  /*1e0b0*/  LOP3.LUT R4, R5, R4, RZ, 0x3c, !PT ;  /* 0x0000000405047212 */ /* 0x000fe200078e3cff */
[----:B------:R-:W-:-:S03]  /*1e0c0*/  IMAD.WIDE R12, R20, 0x2, R12 ;  /* 0x00000002140c7825 */ /* 0x000fc600078e020c */
[----:B------:R-:W-:Y:S02]  /*1e0d0*/  LOP3.LUT R5, R5, R4, RZ, 0x3c, !PT ;  /* 0x0000000405057212 */ /* 0x000fe400078e3cff */
[----:B------:R-:W-:Y:S03]  /*1e0e0*/  STL [R1+0xf34], R12 ;  /* 0x000f340c01007387 */ /* 0x000fe60000100800 */
[----:B------:R-:W-:Y:S01]  /*1e0f0*/  IMAD.WIDE R4, R20, 0x2, R4 ;  /* 0x0000000214047825 */ /* 0x000fe200078e0204 */
[----:B------:R0:W-:Y:S04]  /*1e100*/  STL [R1+0xea8], R13 ;  /* 0x000ea80d01007387 */ /* 0x0001e80000100800 */
[----:B0-----:R-:W2:Y:S01]  /*1e110*/  LDL.LU R13, [R1+0xeac] ;  /* 0x000eac00010d7983 */ /* 0x001ea20000300800 */
[----:B------:R0:W-:Y:S02]  /*1e120*/  STL [R1+0xfe4], R4 ;  /* 0x000fe40401007387 */ /* 0x0001e40000100800 */
[----:B------:R1:W-:Y:S02]  /*1e130*/  STL [R1+0xf38], R5 ;  /* 0x000f380501007387 */ /* 0x0003e40000100800 */
[----:B------:R3:W-:Y:S01]  /*1e140*/  STL [R1+0x1058], R6 ;  /* 0x0010580601007387 */ /* 0x0007e20000100800 */
[----:B------:R4:W-:Y:S04]  /*1e150*/  STL [R1+0xfe8], R7 ;  /* 0x000fe80701007387 */ /* 0x0009e80000100800 */
[----:B0-----:R-:W2:Y:S01]  /*1e160*/  LDL.LU R4, [R1+0x870] ;  /* 0x0008700001047983 */ /* 0x001ea20000300800 */
[----:B-1----:R-:W2:Y:S02]  /*1e170*/  LDL.LU R5, [R1+0x874] ;  /* 0x0008740001057983 */ /* 0x002ea40000300800 */
[----:B---3--:R-:W2:Y:S02]  /*1e180*/  LDL.LU R6, [R1+0x878] ;  /* 0x0008780001067983 */ /* 0x008ea40000300800 */
[----:B----4-:R-:W2:Y:S01]  /*1e190*/  LDL.LU R7, [R1+0x87c] ;  /* 0x00087c0001077983 */ /* 0x010ea20000300800 */
[----:B------:R-:W3:Y:S01]  /*1e1a0*/  LDL.LU R24, [R1+0xff8] ;  /* 0x000ff80001187983 */ /* 0x000ee20000300800 */
[----:B------:R-:W3:Y:S01]  /*1e1b0*/  LDL.LU R25, [R1+0x1060] ;  /* 0x0010600001197983 */ /* 0x000ee20000300800 */
[----:B--2---:R-:W-:Y:S11]  /*1e1c0*/  HMMA.16816.F32.BF16 R4, R8, R26, R4 ;  /* 0x0000001a0804723c */ /* 0x004ff60000041804 */
[----:B------:R-:W-:Y:S11]  /*1e1d0*/  @!UPT UIADD3 URZ, URZ, URZ, URZ ;  /* 0x0000003f3f3ff290 */ /* 0x000ff6000fffe03f */
[----:B------:R-:W-:Y:S01]  /*1e1e0*/  @!UPT UIADD3 URZ, URZ, URZ, URZ ;  /* 0x0000003f3f3ff290 */ /* 0x000fe2000fffe03f */
[----:B------:R0:W-:Y:S01]  /*1e1f0*/  STL.64 [R1+0x130], R4 ;  /* 0x0001300401007387 */ /* 0x0001e20000100a00 */
[----:B------:R1:W-:Y:S02]  /*1e200*/  STL.64 [R1+0x138], R6 ;  /* 0x0001380601007387 */ /* 0x0003e40000100a00 */
[----:B------:R-:W2:Y:S02]  /*1e210*/  LDL.LU R26, [R1+0x68] ;  /* 0x00006800011a7983 */ /* 0x000ea40000300800 */
[----:B------:R-:W-:Y:S02]  /*1e220*/  IMAD.MOV.U32 R27, RZ, RZ, R14 ;  /* 0x000000ffff1b7224 */ /* 0x000fe400078e000e */
[----:B------:R4:W5:Y:S01]  /*1e230*/  LDL.LU R14, [R1+0x1188] ;  /* 0x00118800010e7983 */ /* 0x0009620000300800 */
[----:B0-----:R-:W-:Y:S02]  /*1e240*/  IMAD.MOV.U32 R4, RZ, RZ, R16 ;  /* 0x000000ffff047224 */ /* 0x001fe400078e0010 */
[----:B------:R-:W-:-:S02]  /*1e250*/  IMAD.MOV.U32 R5, RZ, RZ, R13 ;  /* 0x000000ffff057224 */ /* 0x000fc400078e000d */
[----:B-1----:R-:W-:Y:S02]  /*1e260*/  IMAD.MOV.U32 R6, RZ, RZ, R18 ;  /* 0x000000ffff067224 */ /* 0x002fe400078e0012 */
[----:B------:R-:W-:Y:S02]  /*1e270*/  IMAD.MOV.U32 R7, RZ, RZ, R17 ;  /* 0x000000ffff077224 */ /* 0x000fe400078e0011 */
[----:B------:R-:W-:-:S04]  /*1e280*/  IMAD.WIDE R4, R20, 0x2, R4 ;  /* 0x0000000214047825 */ /* 0x000fc800078e0204 */
[----:B------:R-:W-:Y:S01]  /*1e290*/  IMAD.WIDE R6, R20, 0x2, R6 ;  /* 0x0000000214067825 */ /* 0x000fe200078e0206 */
[----:B--2---:R0:W-:Y:S03]  /*1e2a0*/  STL.64 [R1+0x1168], R26 ;  /* 0x0011681a01007387 */ /* 0x0041e60000100a00 */
[----:B---3--:R-:W-:Y:S02]  /*1e2b0*/  STL.64 [R1+0x1160], R24 ;  /* 0x0011601801007387 */ /* 0x008fe40000100a00 */
[----:B0-----:R-:W-:Y:S02]  /*1e2c0*/  IMAD.MOV.U32 R26, RZ, RZ, R15 ;  /* 0x000000ffff1a7224 */ /* 0x001fe400078e000f */
[----:B------:R-:W-:Y:S01]  /*1e2d0*/  IMAD.MOV.U32 R27, RZ, RZ, R29 ;  /* 0x000000ffff1b7224 */ /* 0x000fe200078e001d */
[----:B------:R4:W5:Y:S01]  /*1e2e0*/  LDL.LU R15, [R1+0x1184] ;  /* 0x00118400010f7983 */ /* 0x0009620000300800 */
[----:B------:R-:W2:Y:S02]  /*1e2f0*/  LDL.LU R29, [R1+0x1180] ;  /* 0x00118000011d7983 */ /* 0x000ea40000300800 */
[----:B------:R0:W-:Y:S02]  /*1e300*/  STL [R1+0xf3c], R4 ;  /* 0x000f3c0401007387 */ /* 0x0001e40000100800 */
[----:B------:R1:W-:Y:S01]  /*1e310*/  STL [R1+0xeac], R5 ;  /* 0x000eac0501007387 */ /* 0x0003e20000100800 */
[----:B0-----:R-:W3:Y:S01]  /*1e320*/  LDL.LU R4, [R1+0xeb0] ;  /* 0x000eb00001047983 */ /* 0x001ee20000300800 */
[----:B-1----:R-:W3:Y:S02]  /*1e330*/  LDL.LU R5, [R1+0xf44] ;  /* 0x000f440001057983 */ /* 0x002ee40000300800 */
[----:B------:R0:W-:Y:S02]  /*1e340*/  STL [R1+0xfec], R6 ;  /* 0x000fec0601007387 */ /* 0x0001e40000100800 */
[----:B------:R1:W-:Y:S01]  /*1e350*/  STL [R1+0xf40], R7 ;  /* 0x000f400701007387 */ /* 0x0003e20000100800 */
[----:B0-----:R-:W2:Y:S01]  /*1e360*/  LDL.LU R6, [R1+0xf48] ;  /* 0x000f480001067983 */ /* 0x001ea20000300800 */
[----:B-1----:R-:W2:Y:S02]  /*1e370*/  LDL.LU R7, [R1+0xff4] ;  /* 0x000ff40001077983 */ /* 0x002ea40000300800 */
[----:B------:R-:W-:-:S02]  /*1e380*/  IMAD.MOV.U32 R12, RZ, RZ, R21 ;  /* 0x000000ffff0c7224 */ /* 0x000fc400078e0015 */
[----:B------:R-:W-:-:S04]  /*1e390*/  IMAD.MOV.U32 R13, RZ, RZ, R19 ;  /* 0x000000ffff0d7224 */ /* 0x000fc800078e0013 */
[----:B------:R-:W-:Y:S01]  /*1e3a0*/  IMAD.WIDE R12, R20, 0x2, R12 ;  /* 0x00000002140c7825 */ /* 0x000fe200078e020c */
[----:B--2---:R-:W-:Y:S03]  /*1e3b0*/  STL.64 [R1+0x1178], R6 ;  /* 0x0011780601007387 */ /* 0x004fe60000100a00 */
[----:B---3--:R0:W-:Y:S02]  /*1e3c0*/  STL.64 [R1+0x1170], R4 ;  /* 0x0011700401007387 */ /* 0x0081e40000100a00 */
[----:B0-----:R-:W2:Y:S01]  /*1e3d0*/  LDL.LU R4, [R1+0x890] ;  /* 0x0008900001047983 */ /* 0x001ea20000300800 */
[----:B------:R-:W2:Y:S02]  /*1e3e0*/  LDL.LU R5, [R1+0x894] ;  /* 0x0008940001057983 */ /* 0x000ea40000300800 */
[----:B------:R-:W2:Y:S02]  /*1e3f0*/  LDL.LU R6, [R1+0x898] ;  /* 0x0008980001067983 */ /* 0x000ea40000300800 */
[----:B------:R-:W2:Y:S01]  /*1e400*/  LDL.LU R7, [R1+0x89c] ;  /* 0x00089c0001077983 */ /* 0x000ea20000300800 */
[----:B------:R-:W-:Y:S01]  /*1e410*/  STL [R1+0x105c], R12 ;  /* 0x00105c0c01007387 */ /* 0x000fe20000100800 */
[----:B------:R-:W-:Y:S02]  /*1e420*/  STL [R1+0xff0], R13 ;  /* 0x000ff00d01007387 */ /* 0x000fe40000100800 */
[----:B------:R-:W3:Y:S02]  /*1e430*/  LDL.LU R16, [R1+0xf4c] ;  /* 0x000f4c0001107983 */ /* 0x000ee40000300800 */
[----:B------:R-:W3:Y:S01]  /*1e440*/  LDL.LU R17, [R1+0xf50] ;  /* 0x000f500001117983 */ /* 0x000ee20000300800 */
[----:B------:R-:W3:Y:S01]  /*1e450*/  LDL.LU R18, [R1+0xffc] ;  /* 0x000ffc0001127983 */ /* 0x000ee20000300800 */
[----:B------:R-:W3:Y:S01]  /*1e460*/  LDL.LU R19, [R1+0x1000] ;  /* 0x0010000001137983 */ /* 0x000ee20000300800 */
[----:B--2---:R-:W-:Y:S02]  /*1e470*/  HMMA.16816.F32.BF16 R24, R8, R26, R4 ;  /* 0x0000001a0818723c */ /* 0x004fe40000041804 */
[----:B---3--:R-:W-:Y:S01]  /*1e480*/  STL.64 [R1+0x1158], R18 ;  /* 0x0011581201007387 */ /* 0x008fe20000100a00 */
[----:B------:R0:W-:Y:S03]  /*1e490*/  STL.64 [R1+0x1150], R16 ;  /* 0x0011501001007387 */ /* 0x0001e60000100a00 */
[----:B0-----:R-:W2:Y:S01]  /*1e4a0*/  LDL.LU R16, [R1+0x8b0] ;  /* 0x0008b00001107983 */ /* 0x001ea20000300800 */
[----:B------:R-:W2:Y:S02]  /*1e4b0*/  LDL.LU R17, [R1+0x8b4] ;  /* 0x0008b40001117983 */ /* 0x000ea40000300800 */
[----:B------:R-:W2:Y:S02]  /*1e4c0*/  LDL.LU R18, [R1+0x8b8] ;  /* 0x0008b80001127983 */ /* 0x000ea40000300800 */
[----:B------:R-:W2:Y:S01]  /*1e4d0*/  LDL.LU R19, [R1+0x8bc] ;  /* 0x0008bc0001137983 */ /* 0x000ea20000300800 */
[----:B------:R-:W3:Y:S01]  /*1e4e0*/  LDL.LU R21, [R1+0x1064] ;  /* 0x0010640001157983 */ /* 0x000ee20000300800 */
[----:B------:R-:W2:Y:S02]  /*1e4f0*/  LDL.LU.64 R6, [R1+0x1178] ;  /* 0x0011780001067983 */ /* 0x000ea40000300a00 */
[----:B------:R-:W2:Y:S08]  /*1e500*/  LDL.LU.64 R4, [R1+0x1170] ;  /* 0x0011700001047983 */ /* 0x000eb00000300a00 */
[----:B------:R-:W-:Y:S01]  /*1e510*/  STL.64 [R1+0x190], R24 ;  /* 0x0001901801007387 */ /* 0x000fe20000100a00 */
[----:B------:R0:W-:Y:S04]  /*1e520*/  STL.64 [R1+0x198], R26 ;  /* 0x0001981a01007387 */ /* 0x0001e80000100a00 */
[----:B0-----:R-:W3:Y:S01]  /*1e530*/  LDL.LU.64 R26, [R1+0x1168] ;  /* 0x00116800011a7983 */ /* 0x001ee20000300a00 */
[----:B------:R-:W3:Y:S01]  /*1e540*/  LDL.LU.64 R24, [R1+0x1160] ;  /* 0x0011600001187983 */ /* 0x000ee20000300a00 */
[----:B--2---:R-:W-:-:S02]  /*1e550*/  LOP3.LUT R5, R5, R4, RZ, 0x3c, !PT ;  /* 0x0000000405057212 */ /* 0x004fc400078e3cff */
[----:B------:R-:W-:Y:S02]  /*1e560*/  LOP3.LUT R7, R7, R6, RZ, 0x3c, !PT ;  /* 0x0000000607077212 */ /* 0x000fe400078e3cff */
[----:B------:R-:W-:Y:S02]  /*1e570*/  LOP3.LUT R4, R5, R4, RZ, 0x3c, !PT ;  /* 0x0000000405047212 */ /* 0x000fe400078e3cff */
[----:B------:R-:W-:Y:S02]  /*1e580*/  LOP3.LUT R6, R7, R6, RZ, 0x3c, !PT ;  /* 0x0000000607067212 */ /* 0x000fe400078e3cff */
[----:B------:R-:W-:Y:S01]  /*1e590*/  LOP3.LUT R5, R5, R4, RZ, 0x3c, !PT ;  /* 0x0000000405057212 */ /* 0x000fe200078e3cff */
[----:B---3--:R-:W-:Y:S02]  /*1e5a0*/  IMAD.MOV.U32 R12, RZ, RZ, R25 ;  /* 0x000000ffff0c7224 */ /* 0x008fe400078e0019 */
[----:B------:R-:W-:Y:S02]  /*1e5b0*/  IMAD.MOV.U32 R13, RZ, RZ, R24 ;  /* 0x000000ffff0d7224 */ /* 0x000fe400078e0018 */
[----:B------:R-:W-:Y:S01]  /*1e5c0*/  HMMA.16816.F32.BF16 R24, R8, R26, R16 ;  /* 0x0000001a0818723c */ /* 0x000fe20000041810 */
[----:B------:R-:W-:Y:S01]  /*1e5d0*/  LOP3.LUT R7, R7, R6, RZ, 0x3c, !PT ;  /* 0x0000000607077212 */ /* 0x000fe200078e3cff */
[----:B------:R-:W-:-:S04]  /*1e5e0*/  IMAD.WIDE R4, R20, 0x2, R4 ;  /* 0x0000000214047825 */ /* 0x000fc800078e0204 */
[----:B------:R-:W-:-:S04]  /*1e5f0*/  IMAD.WIDE R12, R20, 0x2, R12 ;  /* 0x00000002140c7825 */ /* 0x000fc800078e020c */
[----:B------:R-:W-:Y:S01]  /*1e600*/  IMAD.WIDE R6, R20, 0x2, R6 ;  /* 0x0000000214067825 */ /* 0x000fe200078e0206 */
[----:B------:R-:W-:Y:S03]  /*1e610*/  STL [R1+0xf44], R4 ;  /* 0x000f440401007387 */ /* 0x000fe60000100800 */
[----:B------:R0:W-:Y:S02]  /*1e620*/  STL [R1+0xeb0], R5 ;  /* 0x000eb00501007387 */ /* 0x0001e40000100800 */
[----:B0-----:R-:W2:Y:S01]  /*1e630*/  LDL.LU R5, [R1+0xeb4] ;  /* 0x000eb40001057983 */ /* 0x001ea20000300800 */
[----:B------:R-:W-:Y:S02]  /*1e640*/  STL [R1+0xff4], R6 ;  /* 0x000ff40601007387 */ /* 0x000fe40000100800 */
[----:B------:R-:W-:Y:S02]  /*1e650*/  STL [R1+0xf48], R7 ;  /* 0x000f480701007387 */ /* 0x000fe40000100800 */
[----:B------:R-:W-:Y:S01]  /*1e660*/  STL [R1+0x1060], R12 ;  /* 0x0010600c01007387 */ /* 0x000fe20000100800 */
[----:B------:R-:W-:Y:S01]  /*1e670*/  STL [R1+0xff8], R13 ;  /* 0x000ff80d01007387 */ /* 0x000fe20000100800 */
[----:B------:R-:W3:Y:S02]  /*1e680*/  LDL.LU.64 R18, [R1+0x1158] ;  /* 0x0011580001127983 */ /* 0x000ee40000300a00 */
[----:B------:R-:W2:Y:S02]  /*1e690*/  LDL.LU.64 R16, [R1+0x1150] ;  /* 0x0011500001107983 */ /* 0x000ea40000300a00 */
[----:B------:R-:W-:Y:S01]  /*1e6a0*/  STL.64 [R1+0x1b0], R24 ;  /* 0x0001b01801007387 */ /* 0x000fe20000100a00 */
[----:B------:R0:W-:Y:S04]  /*1e6b0*/  STL.64 [R1+0x1b8], R26 ;  /* 0x0001b81a01007387 */ /* 0x0001e80000100a00 */
[----:B0-----:R-:W2:Y:S01]  /*1e6c0*/  LDL.LU.64 R26, [R1+0x1148] ;  /* 0x00114800011a7983 */ /* 0x001ea20000300a00 */
[----:B------:R-:W3:Y:S02]  /*1e6d0*/  LDL.LU R24, [R1+0x1010] ;  /* 0x0010100001187983 */ /* 0x000ee40000300800 */
[----:B------:R-:W3:Y:S01]  /*1e6e0*/  LDL.LU R25, [R1+0x106c] ;  /* 0x00106c0001197983 */ /* 0x000ee20000300800 */
[----:B--2---:R-:W-:Y:S01]  /*1e6f0*/  STL.64 [R1+0x10e8], R26 ;  /* 0x0010e81a01007387 */ /* 0x004fe20000100a00 */
[----:B---3--:R0:W-:Y:S03]  /*1e700*/  STL.64 [R1+0x10e0], R24 ;  /* 0x0010e01801007387 */ /* 0x0081e60000100a00 */
[----:B0-----:R-:W2:Y:S01]  /*1e710*/  LDL.LU R24, [R1+0xf58] ;  /* 0x000f580001187983 */ /* 0x001ea20000300800 */
[----:B------:R-:W2:Y:S02]  /*1e720*/  LDL.LU R25, [R1+0x1004] ;  /* 0x0010040001197983 */ /* 0x000ea40000300800 */
[----:B------:R-:W-:-:S02]  /*1e730*/  IMAD.MOV.U32 R26, RZ, RZ, R3 ;  /* 0x000000ffff1a7224 */ /* 0x000fc400078e0003 */
[----:B------:R-:W-:Y:S02]  /*1e740*/  IMAD.MOV.U32 R27, RZ, RZ, R2 ;  /* 0x000000ffff1b7224 */ /* 0x000fe400078e0002 */
[----:B------:R-:W-:Y:S01]  /*1e750*/  IMAD.MOV.U32 R4, RZ, RZ, R16 ;  /* 0x000000ffff047224 */ /* 0x000fe200078e0010 */
[----:B------:R-:W3:Y:S01]  /*1e760*/  LDL.LU R3, [R1+0x1140] ;  /* 0x0011400001037983 */ /* 0x000ee20000300800 */
[----:B------:R-:W3:Y:S02]  /*1e770*/  LDL.LU R2, [R1+0x113c] ;  /* 0x00113c0001027983 */ /* 0x000ee40000300800 */
[----:B------:R0:W-:Y:S02]  /*1e780*/  STL.64 [R1+0x1110], R26 ;  /* 0x0011101a01007387 */ /* 0x0001e40000100a00 */
[----:B------:R-:W-:-:S04]  /*1e790*/  IMAD.WIDE R4, R20, 0x2, R4 ;  /* 0x0000000214047825 */ /* 0x000fc800078e0204 */
[----:B0-----:R-:W-:Y:S02]  /*1e7a0*/  IMAD.MOV.U32 R26, RZ, RZ, R28 ;  /* 0x000000ffff1a7224 */ /* 0x001fe400078e001c */
[----:B------:R-:W-:Y:S01]  /*1e7b0*/  IMAD.MOV.U32 R27, RZ, RZ, R0 ;  /* 0x000000ffff1b7224 */ /* 0x000fe200078e0000 */
[----:B--2---:R-:W-:Y:S01]  /*1e7c0*/  STL.64 [R1+0x1108], R24 ;  /* 0x0011081801007387 */ /* 0x004fe20000100a00 */
[----:B------:R-:W2:Y:S02]  /*1e7d0*/  LDL.LU R28, [R1+0x1138] ;  /* 0x00113800011c7983 */ /* 0x000ea40000300800 */
[----:B------:R-:W2:Y:S02]  /*1e7e0*/  LDL.LU R0, [R1+0x1134] ;  /* 0x0011340001007983 */ /* 0x000ea40000300800 */
[----:B------:R0:W-:Y:S01]  /*1e7f0*/  STL [R1+0xf4c], R4 ;  /* 0x000f4c0401007387 */ /* 0x0001e20000100800 */
[----:B------:R1:W-:Y:S04]  /*1e800*/  STL [R1+0xeb4], R5 ;  /* 0x000eb40501007387 */ /* 0x0003e80000100800 */
[----:B0-----:R-:W2:Y:S01]  /*1e810*/  LDL.LU R4, [R1+0xeb8] ;  /* 0x000eb80001047983 */ /* 0x001ea20000300800 */
[----:B-1----:R-:W2:Y:S02]  /*1e820*/  LDL.LU R5, [R1+0xf54] ;  /* 0x000f540001057983 */ /* 0x002ea40000300800 */
[----:B------:R-:W-:-:S02]  /*1e830*/  IMAD.MOV.U32 R6, RZ, RZ, R18 ;  /* 0x000000ffff067224 */ /* 0x000fc400078e0012 */
[----:B------:R-:W-:Y:S02]  /*1e840*/  IMAD.MOV.U32 R7, RZ, RZ, R17 ;  /* 0x000000ffff077224 */ /* 0x000fe400078e0011 */
[----:B------:R-:W-:Y:S02]  /*1e850*/  IMAD.MOV.U32 R12, RZ, RZ, R21 ;  /* 0x000000ffff0c7224 */ /* 0x000fe400078e0015 */
[----:B------:R-:W-:-:S04]  /*1e860*/  IMAD.WIDE R6, R20, 0x2, R6 ;  /* 0x0000000214067825 */ /* 0x000fc800078e0206 */
[----:B------:R-:W-:Y:S01]  /*1e870*/  IMAD.MOV.U32 R13, RZ, RZ, R19 ;  /* 0x000000ffff0d7224 */ /* 0x000fe200078e0013 */
[----:B------:R-:W-:Y:S01]  /*1e880*/  STL [R1+0xffc], R6 ;  /* 0x000ffc0601007387 */ /* 0x000fe20000100800 */
[----:B------:R-:W-:Y:S02]  /*1e890*/  STL [R1+0xf50], R7 ;  /* 0x000f500701007387 */ /* 0x000fe40000100800 */
[----:B------:R-:W-:Y:S01]  /*1e8a0*/  IMAD.WIDE R12, R20, 0x2, R12 ;  /* 0x00000002140c7825 */ /* 0x000fe200078e020c */
[----:B--2---:R0:W-:Y:S04]  /*1e8b0*/  STL.64 [R1+0x1118], R4 ;  /* 0x0011180401007387 */ /* 0x0041e80000100a00 */
[----:B0-----:R-:W2:Y:S01]  /*1e8c0*/  LDL.LU R4, [R1+0x880] ;  /* 0x0008800001047983 */ /* 0x001ea20000300800 */
[----:B------:R-:W2:Y:S02]  /*1e8d0*/  LDL.LU R5, [R1+0x884] ;  /* 0x0008840001057983 */ /* 0x000ea40000300800 */
[----:B------:R-:W2:Y:S02]  /*1e8e0*/  LDL.LU R6, [R1+0x888] ;  /* 0x0008880001067983 */ /* 0x000ea40000300800 */
[----:B------:R-:W2:Y:S01]  /*1e8f0*/  LDL.LU R7, [R1+0x88c] ;  /* 0x00088c0001077983 */ /* 0x000ea20000300800 */
[----:B------:R-:W-:Y:S01]  /*1e900*/  STL [R1+0x1064], R12 ;  /* 0x0010640c01007387 */ /* 0x000fe20000100800 */
[----:B------:R-:W2:Y:S02]  /*1e910*/  LDL.LU R16, [R1+0x8c0] ;  /* 0x0008c00001107983 */ /* 0x000ea40000300800 */
[----:B------:R-:W2:Y:S02]  /*1e920*/  LDL.LU R17, [R1+0x8c4] ;  /* 0x0008c40001117983 */ /* 0x000ea40000300800 */
[----:B------:R-:W2:Y:S02]  /*1e930*/  LDL.LU R18, [R1+0x8c8] ;  /* 0x0008c80001127983 */ /* 0x000ea40000300800 */
[----:B------:R-:W-:-:S02]  /*1e940*/  IMAD.MOV.U32 R19, RZ, RZ, R29 ;  /* 0x000000ffff137224 */ /* 0x000fc400078e001d */
[----:B------:R4:W5:Y:S04]  /*1e950*/  LDL.LU R29, [R1+0x1130] ;  /* 0x00113000011d7983 */ /* 0x0009680000300800 */
[----:B--2---:R-:W-:Y:S01]  /*1e960*/  STL.64 [R1+0x10f8], R18 ;  /* 0x0010f81201007387 */ /* 0x004fe20000100a00 */
[----:B------:R0:W-:Y:S02]  /*1e970*/  STL.64 [R1+0x10f0], R16 ;  /* 0x0010f01001007387 */ /* 0x0001e40000100a00 */
[----:B0-----:R-:W-:Y:S02]  /*1e980*/  IMAD.MOV.U32 R16, RZ, RZ, R0 ;  /* 0x000000ffff107224 */ /* 0x001fe400078e0000 */
[----:B------:R-:W-:Y:S01]  /*1e990*/  IMAD.MOV.U32 R17, RZ, RZ, R28 ;  /* 0x000000ffff117224 */ /* 0x000fe200078e001c */
[----:B------:R4:W5:Y:S01]  /*1e9a0*/  LDL.LU R0, [R1+0x112c] ;  /* 0x00112c0001007983 */ /* 0x0009620000300800 */
[----:B------:R4:W5:Y:S02]  /*1e9b0*/  LDL.LU R28, [R1+0x1128] ;  /* 0x00112800011c7983 */ /* 0x0009640000300800 */
[----:B---3--:R-:W-:-:S02]  /*1e9c0*/  IMAD.MOV.U32 R18, RZ, RZ, R2 ;  /* 0x000000ffff127224 */ /* 0x008fc400078e0002 */
[----:B------:R-:W-:Y:S01]  /*1e9d0*/  IMAD.MOV.U32 R19, RZ, RZ, R3 ;  /* 0x000000ffff137224 */ /* 0x000fe200078e0003 */
[----:B------:R-:W2:Y:S01]  /*1e9e0*/  LDL.LU R2, [R1+0x1124] ;  /* 0x0011240001027983 */ /* 0x000ea20000300800 */
[----:B------:R-:W3:Y:S02]  /*1e9f0*/  LDL.LU R3, [R1+0x1120] ;  /* 0x0011200001037983 */ /* 0x000ee40000300800 */
[----:B------:R-:W4:Y:S02]  /*1ea00*/  LDL.LU R21, [R1+0x1014] ;  /* 0x0010140001157983 */ /* 0x000f240000300800 */
[----:B------:R-:W-:Y:S01]  /*1ea10*/  STL [R1+0x1000], R13 ;  /* 0x0010000d01007387 */ /* 0x000fe20000100800 */
[----:B------:R-:W-:Y:S01]  /*1ea20*/  HMMA.16816.F32.BF16 R24, R8, R26, R4 ;  /* 0x0000001a0818723c */ /* 0x000fe20000041804 */
[----:B------:R-:W4:Y:S11]  /*1ea30*/  LDL.LU.64 R4, [R1+0x1118] ;  /* 0x0011180001047983 */ /* 0x000f360000300a00 */
[----:B------:R-:W-:Y:S11]  /*1ea40*/  @!UPT UIADD3 URZ, URZ, URZ, URZ ;  /* 0x0000003f3f3ff290 */ /* 0x000ff6000fffe03f */
[----:B------:R-:W-:Y:S01]  /*1ea50*/  STL.64 [R1+0x880], R24 ;  /* 0x0008801801007387 */ /* 0x000fe20000100a00 */
[----:B------:R0:W-:Y:S03]  /*1ea60*/  STL.64 [R1+0x888], R26 ;  /* 0x0008881a01007387 */ /* 0x0001e60000100a00 */
[----:B0-----:R-:W4:Y:S01]  /*1ea70*/  LDL.LU.64 R26, [R1+0x1110] ;  /* 0x00111000011a7983 */ /* 0x001f220000300a00 */
[----:B------:R-:W4:Y:S02]  /*1ea80*/  LDL.LU.64 R24, [R1+0x1108] ;  /* 0x0011080001187983 */ /* 0x000f240000300a00 */
[----:B--2---:R-:W-:Y:S02]  /*1ea90*/  IMAD.MOV.U32 R13, RZ, RZ, R2 ;  /* 0x000000ffff0d7224 */ /* 0x004fe400078e0002 */
[----:B---3--:R-:W-:Y:S01]  /*1eaa0*/  IMAD.MOV.U32 R12, RZ, RZ, R3 ;  /* 0x000000ffff0c7224 */ /* 0x008fe200078e0003 */
[----:B------:R-:W2:Y:S01]  /*1eab0*/  LDL.LU R2, [R1+0x1104] ;  /* 0x0011040001027983 */ /* 0x000ea20000300800 */
[----:B------:R-:W3:Y:S01]  /*1eac0*/  LDL.LU R3, [R1+0x1100] ;  /* 0x0011000001037983 */ /* 0x000ee20000300800 */
[----:B----4-:R-:W-:-:S04]  /*1ead0*/  LOP3.LUT R5, R5, R4, RZ, 0x3c, !PT ;  /* 0x0000000405057212 */ /* 0x010fc800078e3cff */
[----:B------:R-:W-:-:S04]  /*1eae0*/  LOP3.LUT R4, R5, R4, RZ, 0x3c, !PT ;  /* 0x0000000405047212 */ /* 0x000fc800078e3cff */
[----:B------:R-:W-:-:S05]  /*1eaf0*/  LOP3.LUT R5, R5, R4, RZ, 0x3c, !PT ;  /* 0x0000000405057212 */ /* 0x000fca00078e3cff */
[----:B------:R-:W-:-:S05]  /*1eb00*/  IMAD.WIDE R4, R20, 0x2, R4 ;  /* 0x0000000214047825 */ /* 0x000fca00078e0204 */
[----:B------:R0:W-:Y:S01]  /*1eb10*/  STL [R1+0xf54], R4 ;  /* 0x000f540401007387 */ /* 0x0001e20000100800 */
[----:B------:R1:W-:Y:S03]  /*1eb20*/  STL [R1+0xeb8], R5 ;  /* 0x000eb80501007387 */ /* 0x0003e60000100800 */
[----:B0-----:R-:W4:Y:S01]  /*1eb30*/  LDL.LU R4, [R1+0xebc] ;  /* 0x000ebc0001047983 */ /* 0x001f220000300800 */
[----:B-1----:R-:W4:Y:S02]  /*1eb40*/  LDL.LU R5, [R1+0xf5c] ;  /* 0x000f5c0001057983 */ /* 0x002f240000300800 */
[----:B------:R-:W-:Y:S02]  /*1eb50*/  IMAD.MOV.U32 R6, RZ, RZ, R25 ;  /* 0x000000ffff067224 */ /* 0x000fe400078e0019 */
[----:B------:R-:W-:Y:S02]  /*1eb60*/  IMAD.MOV.U32 R7, RZ, RZ, R24 ;  /* 0x000000ffff077224 */ /* 0x000fe400078e0018 */
[----:B------:R-:W-:Y:S02]  /*1eb70*/  HMMA.16816.F32.BF16 R24, R8, R26, R16 ;  /* 0x0000001a0818723c */ /* 0x000fe40000041810 */
[----:B------:R-:W-:-:S04]  /*1eb80*/  IMAD.WIDE R6, R20, 0x2, R6 ;  /* 0x0000000214067825 */ /* 0x000fc800078e0206 */
[----:B------:R-:W-:Y:S01]  /*1eb90*/  IMAD.WIDE R12, R20, 0x2, R12 ;  /* 0x00000002140c7825 */ /* 0x000fe200078e020c */
[----:B------:R-:W-:Y:S03]  /*1eba0*/  STL [R1+0x1004], R6 ;  /* 0x0010040601007387 */ /* 0x000fe60000100800 */
[----:B------:R-:W-:Y:S02]  /*1ebb0*/  STL [R1+0xf58], R7 ;  /* 0x000f580701007387 */ /* 0x000fe40000100800 */
[----:B------:R-:W-:Y:S02]  /*1ebc0*/  STL [R1+0x1068], R12 ;  /* 0x0010680c01007387 */ /* 0x000fe40000100800 */
[----:B------:R-:W-:Y:S01]  /*1ebd0*/  STL [R1+0x1008], R13 ;  /* 0x0010080d01007387 */ /* 0x000fe20000100800 */
[----:B------:R-:W4:Y:S01]  /*1ebe0*/  LDL.LU.64 R18, [R1+0x10f8] ;  /* 0x0010f80001127983 */ /* 0x000f220000300a00 */
[----:B------:R-:W4:Y:S07]  /*1ebf0*/  LDL.LU.64 R16, [R1+0x10f0] ;  /* 0x0010f00001107983 */ /* 0x000f2e0000300a00 */
[----:B------:R-:W-:Y:S01]  /*1ec00*/  STL.64 [R1+0x8a0], R24 ;  /* 0x0008a01801007387 */ /* 0x000fe20000100a00 */
[----:B------:R0:W-:Y:S03]  /*1ec10*/  STL.64 [R1+0x8a8], R26 ;  /* 0x0008a81a01007387 */ /* 0x0001e60000100a00 */
[----:B0-----:R-:W4:Y:S01]  /*1ec20*/  LDL.LU.64 R26, [R1+0x10e8] ;  /* 0x0010e800011a7983 */ /* 0x001f220000300a00 */
[----:B------:R-:W4:Y:S02]  /*1ec30*/  LDL.LU.64 R24, [R1+0x10e0] ;  /* 0x0010e00001187983 */ /* 0x000f240000300a00 */
[----:B--2---:R-:W-:-:S02]  /*1ec40*/  IMAD.MOV.U32 R7, RZ, RZ, R2 ;  /* 0x000000ffff077224 */ /* 0x004fc400078e0002 */
        /* <DEDUP_REMOVED lines=11> */
[----:B------:R-:W-:-:S05]  /*1ed00*/  IMAD.WIDE R6, R20, 0x2, R6 ;  /* 0x0000000214067825 */ /* 0x000fca00078e0206 */
[----:B------:R-:W-:Y:S01]  /*1ed10*/  STL [R1+0x100c], R6 ;  /* 0x00100c0601007387 */ /* 0x000fe20000100800 */
[----:B------:R0:W-:Y:S02]  /*1ed20*/  STL [R1+0xf60], R7 ;  /* 0x000f600701007387 */ /* 0x0001e40000100800 */
[----:B------:R-:W-:Y:S02]  /*1ed30*/  IMAD.MOV.U32 R12, RZ, RZ, R25 ;  /* 0x000000ffff0c7224 */ /* 0x000fe400078e0019 */
[----:B------:R-:W-:Y:S02]  /*1ed40*/  IMAD.MOV.U32 R13, RZ, RZ, R24 ;  /* 0x000000ffff0d7224 */ /* 0x000fe400078e0018 */
[----:B------:R-:W-:Y:S01]  /*1ed50*/  HMMA.16816.F32.BF16 R24, R8, R26, R16 ;  /* 0x0000001a0818723c */ /* 0x000fe20000041810 */
[----:B0-----:R-:W4:Y:S01]  /*1ed60*/  LDL.LU R7, [R1+0xf68] ;  /* 0x000f680001077983 */ /* 0x001f220000300800 */
[----:B------:R-:W-:-:S05]  /*1ed70*/  IMAD.WIDE R12, R20, 0x2, R12 ;  /* 0x00000002140c7825 */ /* 0x000fca00078e020c */
[----:B------:R-:W-:Y:S01]  /*1ed80*/  STL [R1+0x106c], R12 ;  /* 0x00106c0c01007387 */ /* 0x000fe20000100800 */
[----:B------:R-:W-:Y:S02]  /*1ed90*/  STL [R1+0x1010], R13 ;  /* 0x0010100d01007387 */ /* 0x000fe40000100800 */
[----:B------:R0:W5:Y:S02]  /*1eda0*/  LDL.LU.64 R18, [R1+0x10d0] ;  /* 0x0010d00001127983 */ /* 0x0001640000300a00 */
[----:B------:R0:W5:Y:S11]  /*1edb0*/  LDL.LU.64 R16, [R1+0x10c8] ;  /* 0x0010c80001107983 */ /* 0x0001760000300a00 */
[----:B------:R-:W-:Y:S01]  /*1edc0*/  STL.64 [R1+0x8c0], R24 ;  /* 0x0008c01801007387 */ /* 0x000fe20000100a00 */
[----:B------:R1:W-:Y:S03]  /*1edd0*/  STL.64 [R1+0x8c8], R26 ;  /* 0x0008c81a01007387 */ /* 0x0003e60000100a00 */
[----:B-1----:R-:W4:Y:S01]  /*1ede0*/  LDL.LU.64 R26, [R1+0x10c0] ;  /* 0x0010c000011a7983 */ /* 0x002f220000300a00 */
[----:B------:R-:W4:Y:S02]  /*1edf0*/  LDL.LU.64 R24, [R1+0x10b8] ;  /* 0x0010b80001187983 */ /* 0x000f240000300a00 */
[----:B--2---:R-:W-:-:S02]  /*1ee00*/  IMAD.MOV.U32 R13, RZ, RZ, R2 ;  /* 0x000000ffff0d7224 */ /* 0x004fc400078e0002 */
[----:B---3--:R-:W-:Y:S01]  /*1ee10*/  IMAD.MOV.U32 R12, RZ, RZ, R3 ;  /* 0x000000ffff0c7224 */ /* 0x008fe200078e0003 */
[----:B------:R-:W2:Y:S01]  /*1ee20*/  LDL.LU R2, [R1+0x10b4] ;  /* 0x0010b40001027983 */ /* 0x000ea20000300800 */
[----:B------:R-:W3:Y:S02]  /*1ee30*/  LDL.LU R3, [R1+0x10b0] ;  /* 0x0010b00001037983 */ /* 0x000ee40000300800 */
[----:B------:R-:W-:Y:S02]  /*1ee40*/  IMAD.MOV.U32 R6, RZ, RZ, R21 ;  /* 0x000000ffff067224 */ /* 0x000fe400078e0015 */
[----:B------:R-:W-:Y:S01]  /*1ee50*/  IMAD.WIDE R12, R20, 0x2, R12 ;  /* 0x00000002140c7825 */ /* 0x000fe200078e020c */
[----:B----4-:R-:W-:-:S04]  /*1ee60*/  LOP3.LUT R5, R5, R4, RZ, 0x3c, !PT ;  /* 0x0000000405057212 */ /* 0x010fc800078e3cff */
[----:B------:R-:W-:-:S04]  /*1ee70*/  LOP3.LUT R4, R5, R4, RZ, 0x3c, !PT ;  /* 0x0000000405047212 */ /* 0x000fc800078e3cff */
[----:B------:R-:W-:-:S05]  /*1ee80*/  LOP3.LUT R5, R5, R4, RZ, 0x3c, !PT ;  /* 0x0000000405057212 */ /* 0x000fca00078e3cff */
[----:B------:R-:W-:-:S04]  /*1ee90*/  IMAD.WIDE R4, R20, 0x2, R4 ;  /* 0x0000000214047825 */ /* 0x000fc800078e0204 */
[----:B------:R-:W-:Y:S01]  /*1eea0*/  IMAD.WIDE R6, R20, 0x2, R6 ;  /* 0x0000000214067825 */ /* 0x000fe200078e0206 */
[----:B------:R1:W-:Y:S03]  /*1eeb0*/  STL [R1+0xf64], R4 ;  /* 0x000f640401007387 */ /* 0x0003e60000100800 */
[----:B------:R4:W-:Y:S01]  /*1eec0*/  STL [R1+0xec0], R5 ;  /* 0x000ec00501007387 */ /* 0x0009e20000100800 */
[----:B-1----:R-:W3:Y:S01]  /*1eed0*/  LDL.LU R4, [R1+0xec4] ;  /* 0x000ec40001047983 */ /* 0x002ee20000300800 */
[----:B----4-:R-:W4:Y:S02]  /*1eee0*/  LDL.LU R5, [R1+0xf6c] ;  /* 0x000f6c0001057983 */ /* 0x010f240000300800 */
[----:B------:R1:W-:Y:S02]  /*1eef0*/  STL [R1+0x1014], R6 ;  /* 0x0010140601007387 */ /* 0x0003e40000100800 */
[----:B------:R0:W-:Y:S01]  /*1ef00*/  STL [R1+0xf68], R7 ;  /* 0x000f680701007387 */ /* 0x0001e20000100800 */
[----:B-1----:R-:W4:Y:S01]  /*1ef10*/  LDL.LU R6, [R1+0xec8] ;  /* 0x000ec80001067983 */ /* 0x002f220000300800 */
[----:B0-----:R-:W4:Y:S02]  /*1ef20*/  LDL.LU R7, [R1+0xf70] ;  /* 0x000f700001077983 */ /* 0x001f240000300800 */
[----:B------:R0:W-:Y:S02]  /*1ef30*/  STL [R1+0x1070], R12 ;  /* 0x0010700c01007387 */ /* 0x0001e40000100800 */
[----:B------:R1:W-:Y:S01]  /*1ef40*/  STL [R1+0x1018], R13 ;  /* 0x0010180d01007387 */ /* 0x0003e20000100800 */
[----:B------:R-:W-:Y:S01]  /*1ef50*/  HMMA.16816.F32.BF16 R24, R8, R22, R24 ;  /* 0x000000160818723c */ /* 0x000fe20000041818 */
[----:B0-----:R-:W4:Y:S01]  /*1ef60*/  LDL.LU R12, [R1+0xe70] ;  /* 0x000e7000010c7983 */ /* 0x001f220000300800 */
[----:B-1----:R-:W4:Y:S02]  /*1ef70*/  LDL.LU R13, [R1+0x120] ;  /* 0x00012000010d7983 */ /* 0x002f240000300800 */
[----:B------:R0:W5:Y:S02]  /*1ef80*/  LDL.LU.64 R22, [R1+0x10a8] ;  /* 0x0010a80001167983 */ /* 0x0001640000300a00 */
[----:B------:R0:W5:Y:S11]  /*1ef90*/  LDL.LU.64 R20, [R1+0x10a0] ;  /* 0x0010a00001147983 */ /* 0x0001760000300a00 */
[----:B------:R-:W-:Y:S06]  /*1efa0*/  @!UPT UIADD3 URZ, URZ, URZ, URZ ;  /* 0x0000003f3f3ff290 */ /* 0x000fec000fffe03f */
[----:B------:R-:W-:Y:S01]  /*1efb0*/  STL.64 [R1+0x8d0], R24 ;  /* 0x0008d01801007387 */ /* 0x000fe20000100a00 */
[----:B------:R1:W-:Y:S02]  /*1efc0*/  STL.64 [R1+0x8d8], R26 ;  /* 0x0008d81a01007387 */ /* 0x0003e40000100a00 */
[----:B--2---:R-:W-:Y:S02]  /*1efd0*/  IMAD.MOV.U32 R9, RZ, RZ, R2 ;  /* 0x000000ffff097224 */ /* 0x004fe400078e0002 */
[----:B---3--:R-:W-:Y:S01]  /*1efe0*/  IMAD.MOV.U32 R8, RZ, RZ, R3 ;  /* 0x000000ffff087224 */ /* 0x008fe200078e0003 */
[----:B------:R-:W2:Y:S01]  /*1eff0*/  LDL.LU R2, [R1+0x109c] ;  /* 0x00109c0001027983 */ /* 0x000ea20000300800 */
[----:B------:R-:W2:Y:S02]  /*1f000*/  LDL.LU R3, [R1+0x1098] ;  /* 0x0010980001037983 */ /* 0x000ea40000300800 */
[----:B------:R-:W-:Y:S02]  /*1f010*/  IMAD.MOV.U32 R10, RZ, RZ, R27 ;  /* 0x000000ffff0a7224 */ /* 0x000fe400078e001b */
[----:B-1----:R-:W-:-:S04]  /*1f020*/  IMAD.MOV.U32 R27, RZ, RZ, c[0x0][0x18c] ;  /* 0x00006300ff1b7624 */ /* 0x002fc800078e00ff */
[----:B------:R-:W-:-:S04]  /*1f030*/  IMAD.SHL.U32 R27, R27, 0x20, RZ ;  /* 0x000000201b1b7824 */ /* 0x000fc800078e00ff */
[----:B------:R-:W-:-:S04]  /*1f040*/  IMAD.WIDE R8, R27, 0x2, R8 ;  /* 0x000000021b087825 */ /* 0x000fc800078e0208 */
[----:B------:R-:W-:Y:S01]  /*1f050*/  IMAD.MOV.U32 R11, RZ, RZ, R26 ;  /* 0x000000ffff0b7224 */ /* 0x000fe200078e001a */
[----:B----4-:R-:W-:-:S04]  /*1f060*/  LOP3.LUT R5, R5, R4, RZ, 0x3c, !PT ;  /* 0x0000000405057212 */ /* 0x010fc800078e3cff */
[----:B------:R-:W-:-:S04]  /*1f070*/  LOP3.LUT R4, R5, R4, RZ, 0x3c, !PT ;  /* 0x0000000405047212 */ /* 0x000fc800078e3cff */
[----:B------:R-:W-:Y:S02]  /*1f080*/  LOP3.LUT R5, R5, R4, RZ, 0x3c, !PT ;  /* 0x0000000405057212 */ /* 0x000fe400078e3cff */
[----:B------:R-:W-:-:S04]  /*1f090*/  LOP3.LUT R7, R7, R6, RZ, 0x3c, !PT ;  /* 0x0000000607077212 */ /* 0x000fc800078e3cff */
[----:B------:R-:W-:Y:S01]  /*1f0a0*/  LOP3.LUT R6, R7, R6, RZ, 0x3c, !PT ;  /* 0x0000000607067212 */ /* 0x000fe200078e3cff */
[----:B------:R-:W-:-:S03]  /*1f0b0*/  IMAD.WIDE R4, R27, 0x2, R4 ;  /* 0x000000021b047825 */ /* 0x000fc600078e0204 */
[----:B------:R-:W-:Y:S02]  /*1f0c0*/  LOP3.LUT R7, R7, R6, RZ, 0x3c, !PT ;  /* 0x0000000607077212 */ /* 0x000fe400078e3cff */
[----:B------:R-:W-:-:S03]  /*1f0d0*/  IADD3 R12, R12, -0x1, RZ ;  /* 0xffffffff0c0c7810 */ /* 0x000fc60007ffe0ff */
[----:B------:R-:W-:Y:S01]  /*1f0e0*/  IMAD.WIDE R6, R27, 0x2, R6 ;  /* 0x000000021b067825 */ /* 0x000fe200078e0206 */
[----:B------:R-:W-:Y:S03]  /*1f0f0*/  STL [R1+0xf6c], R4 ;  /* 0x000f6c0401007387 */ /* 0x000fe60000100800 */
[----:B------:R1:W-:Y:S02]  /*1f100*/  STL [R1+0xe70], R12 ;  /* 0x000e700c01007387 */ /* 0x0003e40000100800 */
[----:B------:R0:W-:Y:S01]  /*1f110*/  STL [R1+0xec4], R5 ;  /* 0x000ec40501007387 */ /* 0x0001e20000100800 */
[----:B------:R-:W-:Y:S01]  /*1f120*/  IADD3 R13, R13, -0x20, RZ ;  /* 0xffffffe00d0d7810 */ /* 0x000fe20007ffe0ff */
[----:B------:R0:W-:Y:S01]  /*1f130*/  STL [R1+0xf70], R6 ;  /* 0x000f700601007387 */ /* 0x0001e20000100800 */
[----:B------:R0:W-:Y:S02]  /*1f140*/  STL [R1+0xec8], R7 ;  /* 0x000ec80701007387 */ /* 0x0001e40000100800 */
[----:B------:R0:W-:Y:S02]  /*1f150*/  STL [R1+0x101c], R8 ;  /* 0x00101c0801007387 */ /* 0x0001e40000100800 */
[----:B------:R0:W-:Y:S01]  /*1f160*/  STL [R1+0xf74], R9 ;  /* 0x000f740901007387 */ /* 0x0001e20000100800 */
[----:B------:R0:W-:Y:S01]  /*1f170*/  STL [R1+0x120], R13 ;  /* 0x0001200d01007387 */ /* 0x0001e20000100800 */
[----:B------:R-:W-:Y:S01]  /*1f180*/  ISETP.NE.U32.AND P0, PT, R12, RZ, PT ;  /* 0x000000ff0c00720c */ /* 0x000fe20003f05070 */
[----:B-1----:R-:W-:-:S04]  /*1f190*/  IMAD.MOV.U32 R12, RZ, RZ, c[0x0][0x188] ;  /* 0x00006200ff0c7624 */ /* 0x002fc800078e00ff */
[----:B------:R-:W-:-:S04]  /*1f1a0*/  IMAD.SHL.U32 R12, R12, 0x20, RZ ;  /* 0x000000200c0c7824 */ /* 0x000fc800078e00ff */
[----:B--2---:R-:W-:-:S04]  /*1f1b0*/  IMAD.WIDE R2, R12, 0x2, R2 ;  /* 0x000000020c027825 */ /* 0x004fc800078e0202 */
[----:B0-----:R-:W-:Y:S01]  /*1f1c0*/  @!P0 CALL.REL.NOINC `(.L_x_1) ;  /* 0x0000001000008944 */ /* 0x001fe20003c00000 */
[----:B------:R-:W-:Y:S05]  /*1f1d0*/  BRA `(.L_x_2) ;  /* 0xfffeb12000007947 */ /* 0x000fea000383ffff */
.L_x_1:
[----:B-----5:R-:W2:Y:S04]  /*1f1e0*/  LDL.LU R29, [R1+0xab0] ;  /* 0x000ab000011d7983 */ /* 0x020ea80000300800 */
[----:B--2---:R0:W-:Y:S04]  /*1f1f0*/  STL [R1+0x148c], R29 ;  /* 0x00148c1d01007387 */ /* 0x0041e80000100800 */
[----:B0-----:R-:W2:Y:S04]  /*1f200*/  LDL.LU R29, [R1+0xaac] ;  /* 0x000aac00011d7983 */ /* 0x001ea80000300800 */
        /* <DEDUP_REMOVED lines=17> */
[----:B------:R-:W2:Y:S01]  /*1f320*/  LDL.LU R0, [R1+0xac4] ;  /* 0x000ac40001007983 */ /* 0x000ea20000300800 */
[----:B0-----:R-:W-:-:S03]  /*1f330*/  IMAD.MOV.U32 R29, RZ, RZ, R11 ;  /* 0x000000ffff1d7224 */ /* 0x001fc600078e000b */
        /* <DEDUP_REMOVED lines=17> */
[----:B------:R-:W2:Y:S04]  /*1f450*/  LDL.LU R28, [R1+0xac0] ;  /* 0x000ac000011c7983 */ /* 0x000ea80000300800 */
[----:B------:R-:W3:Y:S04]  /*1f460*/  LDL.LU R2, [R1+0x9ec] ;  /* 0x0009ec0001027983 */ /* 0x000ee80000300800 */
[----:B------:R-:W3:Y:S04]  /*1f470*/  LDL.LU R3, [R1+0x9e8] ;  /* 0x0009e80001037983 */ /* 0x000ee80000300800 */
[----:B------:R-:W4:Y:S04]  /*1f480*/  LDL.LU R8, [R1+0xa0c] ;  /* 0x000a0c0001087983 */ /* 0x000f280000300800 */
[----:B------:R-:W4:Y:S01]  /*1f490*/  LDL.LU R9, [R1+0xa08] ;  /* 0x000a080001097983 */ /* 0x000f220000300800 */
[----:B0-----:R-:W-:-:S03]  /*1f4a0*/  IMAD.MOV.U32 R0, RZ, RZ, R10 ;  /* 0x000000ffff007224 */ /* 0x001fc600078e000a */
[----:B------:R-:W2:Y:S04]  /*1f4b0*/  LDL.LU R6, [R1+0xa1c] ;  /* 0x000a1c0001067983 */ /* 0x000ea80000300800 */
        /* <DEDUP_REMOVED lines=11> */
[----:B------:R0:W-:Y:S04]  /*1f570*/  STL [R1+0x11e4], R22 ;  /* 0x0011e41601007387 */ /* 0x0001e80000100800 */
[----:B0-----:R-:W2:Y:S04]  /*1f580*/  LDL.LU R22, [R1+0xab4] ;  /* 0x000ab40001167983 */ /* 0x001ea80000300800 */
[----:B------:R0:W-:Y:S04]  /*1f590*/  STL [R1+0x11e0], R23 ;  /* 0x0011e01701007387 */ /* 0x0001e80000100800 */
[----:B0-----:R-:W2:Y:S04]  /*1f5a0*/  LDL.LU R23, [R1+0xaa0] ;  /* 0x000aa00001177983 */ /* 0x001ea80000300800 */
[----:B------:R0:W-:Y:S04]  /*1f5b0*/  STL [R1+0x11dc], R20 ;  /* 0x0011dc1401007387 */ /* 0x0001e80000100800 */
[----:B0-----:R-:W2:Y:S04]  /*1f5c0*/  LDL.LU R20, [R1+0xaa4] ;  /* 0x000aa40001147983 */ /* 0x001ea80000300800 */
[----:B------:R0:W-:Y:S01]  /*1f5d0*/  STL [R1+0x11d8], R21 ;  /* 0x0011d81501007387 */ /* 0x0001e20000100800 */
[----:B------:R-:W-:-:S03]  /*1f5e0*/  F2FP.BF16.PACK_AB R29, R0, R29 ;  /* 0x0000001d001d723e */ /* 0x000fc600000010ff */
        /* <DEDUP_REMOVED lines=13> */
[----:B------:R-:W2:Y:S04]  /*1f6c0*/  LDL.LU R0, [R1+0x14d4] ;  /* 0x0014d40001007983 */ /* 0x000ea80000300800 */
[----:B------:R0:W-:Y:S04]  /*1f6d0*/  STL [R1+0x6ec], R29 ;  /* 0x0006ec1d01007387 */ /* 0x0001e80000100800 */
[----:B0-----:R-:W2:Y:S02]  /*1f6e0*/  LDL.LU R29, [R1+0x14d0] ;  /* 0x0014d000011d7983 */ /* 0x001ea40000300800 */
[----:B--2---:R-:W-:-:S02]  /*1f6f0*/  F2FP.BF16.PACK_AB R29, R0, R29 ;  /* 0x0000001d001d723e */ /* 0x004fc400000010ff */
        /* <DEDUP_REMOVED lines=30> */
[----:B0-----:R-:W2:Y:S01]  /*1f8e0*/  LDL.LU R29, [R1+0x1490] ;  /* 0x00149000011d7983 */ /* 0x001ea20000300800 */
[----:B------:R-:W-:Y:S02]  /*1f8f0*/  F2FP.BF16.PACK_AB R15, R19, R15 ;  /* 0x0000000f130f723e */ /* 0x000fe400000010ff */
[----:B------:R-:W-:-:S02]  /*1f900*/  F2FP.BF16.PACK_AB R14, R14, R21 ;  /* 0x000000150e0e723e */ /* 0x000fc400000010ff */
[----:B--2---:R-:W-:Y:S02]  /*1f910*/  F2FP.BF16.PACK_AB R16, R29, R16 ;  /* 0x000000101d10723e */ /* 0x004fe400000010ff */
[----:B------:R-:W2:Y:S04]  /*1f920*/  LDL.LU R29, [R1+0x148c] ;  /* 0x00148c00011d7983 */ /* 0x000ea80000300800 */
[----:B------:R0:W-:Y:S01]  /*1f930*/  STL [R1+0x6c8], R16 ;  /* 0x0006c81001007387 */ /* 0x0001e20000100800 */
[----:B---3--:R-:W-:Y:S02]  /*1f940*/  F2FP.BF16.PACK_AB R2, R2, R3 ;  /* 0x000000030202723e */ /* 0x008fe400000010ff */
[----:B0-----:R-:W-:-:S05]  /*1f950*/  F2FP.BF16.PACK_AB R16, R17, R18 ;  /* 0x000000121110723e */ /* 0x001fca00000010ff */
[----:B------:R0:W-:Y:S04]  /*1f960*/  STL [R1+0x6c4], R16 ;  /* 0x0006c41001007387 */ /* 0x0001e80000100800 */
[----:B------:R-:W-:Y:S04]  /*1f970*/  STL [R1+0x6c0], R15 ;  /* 0x0006c00f01007387 */ /* 0x000fe80000100800 */
[----:B------:R1:W-:Y:S01]  /*1f980*/  STL [R1+0x6bc], R14 ;  /* 0x0006bc0e01007387 */ /* 0x0003e20000100800 */
[----:B0-----:R-:W-:Y:S02]  /*1f990*/  F2FP.BF16.PACK_AB R16, R20, R23 ;  /* 0x000000171410723e */ /* 0x001fe400000010ff */
[----:B------:R-:W-:-:S03]  /*1f9a0*/  F2FP.BF16.PACK_AB R3, R6, R7 ;  /* 0x000000070603723e */ /* 0x000fc600000010ff */
[----:B------:R-:W-:Y:S01]  /*1f9b0*/  STL [R1+0x6b8], R16 ;  /* 0x0006b81001007387 */ /* 0x000fe20000100800 */
[----:B-1----:R-:W-:Y:S02]  /*1f9c0*/  F2FP.BF16.PACK_AB R14, R0, R28 ;  /* 0x0000001c000e723e */ /* 0x002fe400000010ff */
[----:B----4-:R-:W-:Y:S02]  /*1f9d0*/  F2FP.BF16.PACK_AB R0, R8, R9 ;  /* 0x000000090800723e */ /* 0x010fe400000010ff */
[----:B--2---:R-:W-:-:S05]  /*1f9e0*/  F2FP.BF16.PACK_AB R15, R22, R29 ;  /* 0x0000001d160f723e */ /* 0x004fca00000010ff */
[----:B------:R-:W-:Y:S04]  /*1f9f0*/  STL [R1+0x6b4], R15 ;  /* 0x0006b40f01007387 */ /* 0x000fe80000100800 */
[----:B------:R-:W-:Y:S04]  /*1fa00*/  STL [R1+0x6b0], R14 ;  /* 0x0006b00e01007387 */ /* 0x000fe80000100800 */
[----:B------:R0:W-:Y:S04]  /*1fa10*/  STL [R1+0x6ac], R2 ;  /* 0x0006ac0201007387 */ /* 0x0001e80000100800 */
[----:B------:R1:W-:Y:S04]  /*1fa20*/  STL [R1+0x6a8], R0 ;  /* 0x0006a80001007387 */ /* 0x0003e80000100800 */
[----:B------:R2:W-:Y:S01]  /*1fa30*/  STL [R1+0x6a4], R3 ;  /* 0x0006a40301007387 */ /* 0x0005e20000100800 */
[----:B0-----:R-:W-:-:S02]  /*1fa40*/  F2FP.BF16.PACK_AB R2, R4, R5 ;  /* 0x000000050402723e */ /* 0x001fc400000010ff */
[----:B-1----:R-:W-:-:S03]  /*1fa50*/  F2FP.BF16.PACK_AB R0, R10, R11 ;  /* 0x0000000b0a00723e */ /* 0x002fc600000010ff */
[----:B------:R0:W-:Y:S01]  /*1fa60*/  STL [R1+0x6a0], R2 ;  /* 0x0006a00201007387 */ /* 0x0001e20000100800 */
[----:B--2---:R-:W-:-:S03]  /*1fa70*/  F2FP.BF16.PACK_AB R3, R24, R25 ;  /* 0x000000191803723e */ /* 0x004fc600000010ff */
[----:B------:R1:W-:Y:S04]  /*1fa80*/  STL [R1+0x69c], R0 ;  /* 0x00069c0001007387 */ /* 0x0003e80000100800 */
[----:B------:R-:W-:Y:S04]  /*1fa90*/  STL [R1+0x698], R3 ;  /* 0x0006980301007387 */ /* 0x000fe80000100800 */
[----:B------:R-:W2:Y:S01]  /*1faa0*/  LDL.LU R16, [R1+0xb48] ;  /* 0x000b480001107983 */ /* 0x000ea20000300800 */
[----:B0-----:R-:W-:Y:S02]  /*1fab0*/  F2FP.BF16.PACK_AB R2, R26, R27 ;  /* 0x0000001b1a02723e */ /* 0x001fe400000010ff */
[----:B-1----:R-:W-:-:S03]  /*1fac0*/  F2FP.BF16.PACK_AB R0, R12, R13 ;  /* 0x0000000d0c00723e */ /* 0x002fc600000010ff */
[----:B------:R-:W-:Y:S04]  /*1fad0*/  STL [R1+0x694], R2 ;  /* 0x0006940201007387 */ /* 0x000fe80000100800 */
[----:B--2---:R0:W-:Y:S04]  /*1fae0*/  STL [R1+0x1404], R16 ;  /* 0x0014041001007387 */ /* 0x0041e80000100800 */
[----:B------:R-:W-:Y:S04]  /*1faf0*/  STL [R1+0x690], R0 ;  /* 0x0006900001007387 */ /* 0x000fe80000100800 */
        /* <DEDUP_REMOVED lines=33> */
[----:B------:R-:W3:Y:S04]  /*1fd10*/  LDL.LU R17, [R1+0xb5c] ;  /* 0x000b5c0001117983 */ /* 0x000ee80000300800 */
[----:B---3--:R0:W-:Y:S04]  /*1fd20*/  STL [R1+0x1400], R17 ;  /* 0x0014001101007387 */ /* 0x0081e80000100800 */
[----:B0-----:R-:W3:Y:S04]  /*1fd30*/  LDL.LU R17, [R1+0xb4c] ;  /* 0x000b4c0001117983 */ /* 0x001ee80000300800 */
        /* <DEDUP_REMOVED lines=33> */
[----:B0-----:R-:W2:Y:S04]  /*1ff50*/  LDL.LU R17, [R1+0xadc] ;  /* 0x000adc0001117983 */ /* 0x001ea80000300800 */
[----:B------:R-:W3:Y:S04]  /*1ff60*/  LDL.LU R18, [R1+0xb58] ;  /* 0x000b580001127983 */ /* 0x000ee80000300800 */
[----:B------:R-:W4:Y:S04]  /*1ff70*/  LDL.LU R19, [R1+0xb6c] ;  /* 0x000b6c0001137983 */ /* 0x000f280000300800 */
        /* <DEDUP_REMOVED lines=24> */
[----:B------:R-:W3:Y:S01]  /*20100*/  LDL.LU R13, [R1+0x950] ;  /* 0x00095000010d7983 */ /* 0x000ee20000300800 */
[----:B--2---:R-:W-:-:S03]  /*20110*/  F2FP.BF16.PACK_AB R16, R17, R16 ;  /* 0x000000101110723e */ /* 0x004fc600000010ff */
        /* <DEDUP_REMOVED lines=68> */
[----:B------:R-:W2:Y:S01]  /*20560*/  LDL.LU R17, [R1+0x1400] ;  /* 0x0014000001117983 */ /* 0x000ea20000300800 */
[----:B----4-:R-:W-:-:S03]  /*20570*/  F2FP.BF16.PACK_AB R15, R19, R15 ;  /* 0x0000000f130f723e */ /* 0x010fc600000010ff */
[----:B------:R2:W-:Y:S01]  /*20580*/  STL [R1+0x648], R16 ;  /* 0x0006481001007387 */ /* 0x0005e20000100800 */
[----:B---3--:R-:W-:Y:S02]  /*20590*/  F2FP.BF16.PACK_AB R14, R14, R21 ;  /* 0x000000150e0e723e */ /* 0x008fe400000010ff */
[----:B------:R-:W-:Y:S02]  /*205a0*/  F2FP.BF16.PACK_AB R2, R2, R3 ;  /* 0x000000030202723e */ /* 0x000fe400000010ff */
[----:B------:R-:W-:Y:S02]  /*205b0*/  F2FP.BF16.PACK_AB R3, R6, R7 ;  /* 0x000000070603723e */ /* 0x000fe400000010ff */
[----:B--2---:R-:W-:-:S05]  /*205c0*/  F2FP.BF16.PACK_AB R16, R17, R18 ;  /* 0x000000121110723e */ /* 0x004fca00000010ff */
[----:B------:R0:W-:Y:S04]  /*205d0*/  STL [R1+0x644], R16 ;  /* 0x0006441001007387 */ /* 0x0001e80000100800 */
[----:B------:R1:W-:Y:S04]  /*205e0*/  STL [R1+0x640], R15 ;  /* 0x0006400f01007387 */ /* 0x0003e80000100800 */
[----:B------:R2:W-:Y:S01]  /*205f0*/  STL [R1+0x62c], R14 ;  /* 0x00062c0e01007387 */ /* 0x0005e20000100800 */
[----:B0-----:R-:W-:Y:S02]  /*20600*/  F2FP.BF16.PACK_AB R16, R20, R23 ;  /* 0x000000171410723e */ /* 0x001fe400000010ff */
[----:B-1----:R-:W-:-:S03]  /*20610*/  F2FP.BF16.PACK_AB R15, R22, R29 ;  /* 0x0000001d160f723e */ /* 0x002fc600000010ff */
[----:B------:R-:W-:Y:S01]  /*20620*/  STL [R1+0x628], R16 ;  /* 0x0006281001007387 */ /* 0x000fe20000100800 */
[----:B--2---:R-:W-:Y:S02]  /*20630*/  F2FP.BF16.PACK_AB R14, R0, R28 ;  /* 0x0000001c000e723e */ /* 0x004fe400000010ff */
[----:B------:R-:W-:Y:S01]  /*20640*/  F2FP.BF16.PACK_AB R0, R8, R9 ;  /* 0x000000090800723e */ /* 0x000fe200000010ff */
        /* <DEDUP_REMOVED lines=754> */
[----:B------:R0:W-:Y:S01]  /*23570*/  STL [R1+0x104], R22 ;  /* 0x0001041601007387 */ /* 0x0001e20000100800 */
[----:B----4-:R-:W-:-:S03]  /*23580*/  F2FP.BF16.PACK_AB R14, R21, R14 ;  /* 0x0000000e150e723e */ /* 0x010fc600000010ff */
[----:B0-----:R-:W4:Y:S01]  /*23590*/  LDL.LU R22, [R1+0x11e4] ;  /* 0x0011e40001167983 */ /* 0x001f220000300800 */
[----:B---3--:R-:W-:Y:S02]  /*235a0*/  F2FP.BF16.PACK_AB R16, R15, R16 ;  /* 0x000000100f10723e */ /* 0x008fe400000010ff */
[----:B--2---:R-:W-:Y:S02]  /*235b0*/  F2FP.BF16.PACK_AB R20, R23, R20 ;  /* 0x000000141714723e */ /* 0x004fe400000010ff */
[----:B------:R-:W4:Y:S04]  /*235c0*/  LDL.LU R23, [R1+0x11e0] ;  /* 0x0011e00001177983 */ /* 0x000f280000300800 */
[----:B------:R0:W-:Y:S04]  /*235d0*/  STL [R1+0x100], R20 ;  /* 0x0001001401007387 */ /* 0x0001e80000100800 */
[----:B0-----:R-:W2:Y:S04]  /*235e0*/  LDL.LU R20, [R1+0x11dc] ;  /* 0x0011dc0001147983 */ /* 0x001ea80000300800 */
[----:B------:R-:W2:Y:S01]  /*235f0*/  LDL.LU R21, [R1+0x11d8] ;  /* 0x0011d80001157983 */ /* 0x000ea20000300800 */
[----:B------:R-:W-:-:S03]  /*23600*/  F2FP.BF16.PACK_AB R18, R17, R18 ;  /* 0x000000121112723e */ /* 0x000fc600000010ff */
[----:B------:R0:W-:Y:S01]  /*23610*/  STL [R1+0xfc], R14 ;  /* 0x0000fc0e01007387 */ /* 0x0001e20000100800 */
[----:B------:R-:W-:Y:S02]  /*23620*/  F2FP.BF16.PACK_AB R17, R19, R29 ;  /* 0x0000001d1311723e */ /* 0x000fe400000010ff */
[----:B------:R-:W-:Y:S01]  /*23630*/  F2FP.BF16.PACK_AB R2, R2, R3 ;  /* 0x000000030202723e */ /* 0x000fe200000010ff */
[----:B0-----:R-:W3:Y:S04]  /*23640*/  LDL.LU R14, [R1+0x11d4] ;  /* 0x0011d400010e7983 */ /* 0x001ee80000300800 */
[----:B------:R-:W3:Y:S04]  /*23650*/  LDL.LU R15, [R1+0x11d0] ;  /* 0x0011d000010f7983 */ /* 0x000ee80000300800 */
[----:B------:R0:W-:Y:S01]  /*23660*/  STL [R1+0xf8], R16 ;  /* 0x0000f81001007387 */ /* 0x0001e20000100800 */
[----:B------:R-:W-:-:S03]  /*23670*/  F2FP.BF16.PACK_AB R3, R6, R7 ;  /* 0x000000070603723e */ /* 0x000fc600000010ff */
[----:B------:R-:W-:Y:S01]  /*23680*/  STL [R1+0xf4], R18 ;  /* 0x0000f41201007387 */ /* 0x000fe20000100800 */
[----:B0-----:R-:W-:Y:S02]  /*23690*/  F2FP.BF16.PACK_AB R16, R0, R28 ;  /* 0x0000001c0010723e */ /* 0x001fe400000010ff */
        /* <DEDUP_REMOVED lines=9> */
[----:B------:R-:W-:-:S03]  /*23730*/  F2FP.BF16.PACK_AB R3, R24, R25 ;  /* 0x000000191803723e */ /* 0x000fc600000010ff */
[----:B------:R1:W-:Y:S04]  /*23740*/  STL [R1+0xd8], R0 ;  /* 0x0000d80001007387 */ /* 0x0003e80000100800 */
[----:B------:R4:W-:Y:S01]  /*23750*/  STL [R1+0xd4], R3 ;  /* 0x0000d40301007387 */ /* 0x0009e20000100800 */
[----:B0-----:R-:W-:Y:S02]  /*23760*/  F2FP.BF16.PACK_AB R2, R26, R27 ;  /* 0x0000001b1a02723e */ /* 0x001fe400000010ff */
[----:B-1----:R-:W-:-:S03]  /*23770*/  F2FP.BF16.PACK_AB R0, R12, R13 ;  /* 0x0000000d0c00723e */ /* 0x002fc600000010ff */
[----:B------:R2:W-:Y:S04]  /*23780*/  STL [R1+0xd0], R2 ;  /* 0x0000d00201007387 */ /* 0x0005e80000100800 */
[----:B------:R3:W-:Y:S01]  /*23790*/  STL [R1+0xcc], R0 ;  /* 0x0000cc0001007387 */ /* 0x0007e20000100800 */
[----:B----4-:R-:W-:-:S05]  /*237a0*/  F2FP.BF16.PACK_AB R3, R23, R22 ;  /* 0x000000161703723e */ /* 0x010fca00000010ff */
[----:B------:R-:W-:Y:S01]  /*237b0*/  STL [R1+0xc8], R3 ;  /* 0x0000c80301007387 */ /* 0x000fe20000100800 */
[----:B--2---:R-:W-:-:S03]  /*237c0*/  F2FP.BF16.PACK_AB R2, R21, R20 ;  /* 0x000000141502723e */ /* 0x004fc600000010ff */
[----:B------:R-:W2:Y:S04]  /*237d0*/  LDL.LU R20, [R1+0xc14] ;  /* 0x000c140001147983 */ /* 0x000ea80000300800 */
[----:B------:R-:W-:Y:S01]  /*237e0*/  STL [R1+0xc4], R2 ;  /* 0x0000c40201007387 */ /* 0x000fe20000100800 */
[----:B---3--:R-:W-:-:S03]  /*237f0*/  F2FP.BF16.PACK_AB R0, R15, R14 ;  /* 0x0000000e0f00723e */ /* 0x008fc600000010ff */
        /* <DEDUP_REMOVED lines=23> */
[----:B---3--:R0:W-:Y:S04]  /*23970*/  STL [R1+0x11a0], R14 ;  /* 0x0011a00e01007387 */ /* 0x0081e80000100800 */
[----:B0-----:R-:W3:Y:S04]  /*23980*/  LDL.LU R14, [R1+0xc20] ;  /* 0x000c2000010e7983 */ /* 0x001ee80000300800 */
[----:B------:R-:W4:Y:S04]  /*23990*/  LDL.LU R15, [R1+0xc30] ;  /* 0x000c3000010f7983 */ /* 0x000f280000300800 */
[----:B----4-:R0:W-:Y:S04]  /*239a0*/  STL [R1+0x11a4], R15 ;  /* 0x0011a40f01007387 */ /* 0x0101e80000100800 */
[----:B0-----:R-:W3:Y:S04]  /*239b0*/  LDL.LU R15, [R1+0xc24] ;  /* 0x000c2400010f7983 */ /* 0x001ee80000300800 */
[----:B------:R-:W4:Y:S04]  /*239c0*/  LDL.LU R19, [R1+0x168] ;  /* 0x0001680001137983 */ /* 0x000f280000300800 */
[----:B----4-:R0:W-:Y:S04]  /*239d0*/  STL [R1+0x1198], R19 ;  /* 0x0011981301007387 */ /* 0x0101e80000100800 */
[----:B0-----:R-:W4:Y:S04]  /*239e0*/  LDL.LU R19, [R1+0x188] ;  /* 0x0001880001137983 */ /* 0x001f280000300800 */
[----:B------:R-:W2:Y:S04]  /*239f0*/  LDL.LU R18, [R1+0x15c] ;  /* 0x00015c0001127983 */ /* 0x000ea80000300800 */
[----:B--2---:R0:W-:Y:S04]  /*23a00*/  STL [R1+0x1194], R18 ;  /* 0x0011941201007387 */ /* 0x0041e80000100800 */
[----:B0-----:R-:W2:Y:S01]  /*23a10*/  LDL.LU R18, [R1+0x16c] ;  /* 0x00016c0001127983 */ /* 0x001ea20000300800 */
[----:B------:R-:W-:-:S03]  /*23a20*/  F2FP.BF16.PACK_AB R20, R21, R20 ;  /* 0x000000141514723e */ /* 0x000fc600000010ff */
[----:B--2---:R0:W-:Y:S04]  /*23a30*/  STL [R1+0x119c], R18 ;  /* 0x00119c1201007387 */ /* 0x0041e80000100800 */
[----:B0-----:R-:W4:Y:S04]  /*23a40*/  LDL.LU R18, [R1+0x18c] ;  /* 0x00018c0001127983 */ /* 0x001f280000300800 */
        /* <DEDUP_REMOVED lines=42> */
[----:B---3--:R-:W-:Y:S02]  /*23cf0*/  F2FP.BF16.PACK_AB R14, R15, R14 ;  /* 0x0000000e0f0e723e */ /* 0x008fe400000010ff */
[----:B--2---:R-:W-:-:S02]  /*23d00*/  F2FP.BF16.PACK_AB R21, R20, R21 ;  /* 0x000000151415723e */ /* 0x004fc400000010ff */
[----:B------:R-:W2:Y:S04]  /*23d10*/  LDL.LU R20, [R1+0x364] ;  /* 0x0003640001147983 */ /* 0x000ea80000300800 */
[----:B------:R0:W-:Y:S04]  /*23d20*/  STL [R1+0x98], R21 ;  /* 0x0000981501007387 */ /* 0x0001e80000100800 */
[----:B0-----:R-:W2:Y:S04]  /*23d30*/  LDL.LU R21, [R1+0x360] ;  /* 0x0003600001157983 */ /* 0x001ea80000300800 */
[----:B------:R-:W3:Y:S04]  /*23d40*/  LDL.LU R15, [R1+0x11a4] ;  /* 0x0011a400010f7983 */ /* 0x000ee80000300800 */
[----:B------:R0:W-:Y:S04]  /*23d50*/  STL [R1+0x94], R14 ;  /* 0x0000940e01007387 */ /* 0x0001e80000100800 */
[----:B0-----:R-:W3:Y:S01]  /*23d60*/  LDL.LU R14, [R1+0x11a0] ;  /* 0x0011a000010e7983 */ /* 0x001ee20000300800 */
[----:B----4-:R-:W-:-:S02]  /*23d70*/  F2FP.BF16.PACK_AB R19, R18, R19 ;  /* 0x000000131213723e */ /* 0x010fc400000010ff */
[----:B---3--:R-:W-:Y:S02]  /*23d80*/  F2FP.BF16.PACK_AB R15, R14, R15 ;  /* 0x0000000f0e0f723e */ /* 0x008fe400000010ff */
[----:B------:R-:W3:Y:S04]  /*23d90*/  LDL.LU R14, [R1+0x324] ;  /* 0x00032400010e7983 */ /* 0x000ee80000300800 */
[----:B------:R0:W-:Y:S04]  /*23da0*/  STL [R1+0x90], R15 ;  /* 0x0000900f01007387 */ /* 0x0001e80000100800 */
[----:B0-----:R-:W3:Y:S04]  /*23db0*/  LDL.LU R15, [R1+0x320] ;  /* 0x00032000010f7983 */ /* 0x001ee80000300800 */
[----:B------:R-:W4:Y:S04]  /*23dc0*/  LDL.LU R18, [R1+0x119c] ;  /* 0x00119c0001127983 */ /* 0x000f280000300800 */
[----:B------:R0:W-:Y:S04]  /*23dd0*/  STL [R1+0xac], R19 ;  /* 0x0000ac1301007387 */ /* 0x0001e80000100800 */
[----:B0-----:R-:W4:Y:S02]  /*23de0*/  LDL.LU R19, [R1+0x1198] ;  /* 0x0011980001137983 */ /* 0x001f240000300800 */
[----:B----4-:R-:W-:-:S02]  /*23df0*/  F2FP.BF16.PACK_AB R19, R18, R19 ;  /* 0x000000131213723e */ /* 0x010fc400000010ff */
[----:B------:R-:W4:Y:S04]  /*23e00*/  LDL.LU R18, [R1+0x1194] ;  /* 0x0011940001127983 */ /* 0x000f280000300800 */
[----:B------:R0:W-:Y:S01]  /*23e10*/  STL [R1+0xa8], R19 ;  /* 0x0000a81301007387 */ /* 0x0001e20000100800 */
[----:B------:R-:W-:Y:S02]  /*23e20*/  F2FP.BF16.PACK_AB R0, R0, R28 ;  /* 0x0000001c0000723e */ /* 0x000fe400000010ff */
[----:B------:R-:W-:Y:S01]  /*23e30*/  F2FP.BF16.PACK_AB R3, R2, R3 ;  /* 0x000000030203723e */ /* 0x000fe200000010ff */
[----:B0-----:R-:W2:Y:S01]  /*23e40*/  LDL.LU R19, [R1+0x1190] ;  /* 0x0011900001137983 */ /* 0x001ea20000300800 */
[----:B------:R-:W-:Y:S02]  /*23e50*/  F2FP.BF16.PACK_AB R2, R8, R9 ;  /* 0x000000090802723e */ /* 0x000fe400000010ff */
[----:B------:R-:W-:-:S02]  /*23e60*/  F2FP.BF16.PACK_AB R11, R4, R11 ;  /* 0x0000000b040b723e */ /* 0x000fc400000010ff */
[----:B------:R-:W-:Y:S02]  /*23e70*/  F2FP.BF16.PACK_AB R10, R5, R10 ;  /* 0x0000000a050a723e */ /* 0x000fe400000010ff */
[----:B------:R-:W-:Y:S02]  /*23e80*/  F2FP.BF16.PACK_AB R9, R24, R25 ;  /* 0x000000191809723e */ /* 0x000fe400000010ff */
[----:B------:R-:W-:Y:S02]  /*23e90*/  F2FP.BF16.PACK_AB R8, R26, R27 ;  /* 0x0000001b1a08723e */ /* 0x000fe400000010ff */
[----:B------:R-:W-:Y:S02]  /*23ea0*/  F2FP.BF16.PACK_AB R23, R12, R23 ;  /* 0x000000170c17723e */ /* 0x000fe400000010ff */
[----:B----4-:R-:W-:Y:S02]  /*23eb0*/  F2FP.BF16.PACK_AB R16, R18, R16 ;  /* 0x000000101210723e */ /* 0x010fe400000010ff */
[----:B------:R-:W4:Y:S04]  /*23ec0*/  LDL.LU R18, [R1+0x118c] ;  /* 0x00118c0001127983 */ /* 0x000f280000300800 */
[----:B------:R0:W-:Y:S02]  /*23ed0*/  STL [R1+0xa4], R16 ;  /* 0x0000a41001007387 */ /* 0x0001e40000100800 */
[----:B0-----:R-:W-:-:S05]  /*23ee0*/  F2FP.BF16.PACK_AB R16, R17, R29 ;  /* 0x0000001d1110723e */ /* 0x001fca00000010ff */
[----:B------:R-:W-:Y:S04]  /*23ef0*/  STL [R1+0xa0], R16 ;  /* 0x0000a01001007387 */ /* 0x000fe80000100800 */
[----:B------:R0:W-:Y:S04]  /*23f00*/  STL [R1+0x8c], R0 ;  /* 0x00008c0001007387 */ /* 0x0001e80000100800 */
[----:B------:R-:W-:Y:S01]  /*23f10*/  STL [R1+0x88], R3 ;  /* 0x0000880301007387 */ /* 0x000fe20000100800 */
[----:B0-----:R-:W-:-:S03]  /*23f20*/  F2FP.BF16.PACK_AB R0, R6, R7 ;  /* 0x000000070600723e */ /* 0x001fc600000010ff */
[----:B------:R-:W-:Y:S04]  /*23f30*/  STL [R1+0x84], R2 ;  /* 0x0000840201007387 */ /* 0x000fe80000100800 */
[----:B------:R-:W-:Y:S04]  /*23f40*/  STL [R1+0x1098], R11 ;  /* 0x0010980b01007387 */ /* 0x000fe80000100800 */
[----:B------:R-:W-:Y:S04]  /*23f50*/  STL [R1+0x80], R0 ;  /* 0x0000800001007387 */ /* 0x000fe80000100800 */
[----:B------:R-:W-:Y:S04]  /*23f60*/  STL [R1+0x109c], R10 ;  /* 0x00109c0a01007387 */ /* 0x000fe80000100800 */
[----:B------:R-:W-:Y:S04]  /*23f70*/  STL [R1+0x10a0], R9 ;  /* 0x0010a00901007387 */ /* 0x000fe80000100800 */
[----:B------:R-:W-:Y:S04]  /*23f80*/  STL [R1+0x10a4], R8 ;  /* 0x0010a40801007387 */ /* 0x000fe80000100800 */
[----:B------:R-:W-:Y:S04]  /*23f90*/  STL [R1+0x10a8], R23 ;  /* 0x0010a81701007387 */ /* 0x000fe80000100800 */
[----:B------:R-:W4:Y:S04]  /*23fa0*/  LDL.LU R17, [R1+0x20c] ;  /* 0x00020c0001117983 */ /* 0x000f280000300800 */
[----:B------:R-:W4:Y:S04]  /*23fb0*/  LDL.LU R7, [R1+0x208] ;  /* 0x0002080001077983 */ /* 0x000f280000300800 */
[----:B------:R-:W4:Y:S04]  /*23fc0*/  LDL.LU R16, [R1+0x1dc] ;  /* 0x0001dc0001107983 */ /* 0x000f280000300800 */
[----:B------:R-:W4:Y:S01]  /*23fd0*/  LDL.LU R6, [R1+0x1d8] ;  /* 0x0001d80001067983 */ /* 0x000f220000300800 */
[----:B------:R-:W-:-:S02]  /*23fe0*/  F2FP.BF16.PACK_AB R22, R13, R22 ;  /* 0x000000160d16723e */ /* 0x000fc400000010ff */
[----:B--2---:R-:W-:Y:S01]  /*23ff0*/  F2FP.BF16.PACK_AB R21, R20, R21 ;  /* 0x000000151415723e */ /* 0x004fe200000010ff */
[----:B------:R-:W2:Y:S04]  /*24000*/  LDL.LU R5, [R1+0x1a8] ;  /* 0x0001a80001057983 */ /* 0x000ea80000300800 */
[----:B------:R-:W2:Y:S04]  /*24010*/  LDL.LU R4, [R1+0x178] ;  /* 0x0001780001047983 */ /* 0x000ea80000300800 */
[----:B------:R0:W-:Y:S04]  /*24020*/  STL [R1+0x10ac], R22 ;  /* 0x0010ac1601007387 */ /* 0x0001e80000100800 */
[----:B0-----:R-:W2:Y:S04]  /*24030*/  LDL.LU R22, [R1+0x1d4] ;  /* 0x0001d40001167983 */ /* 0x001ea80000300800 */
[----:B------:R0:W-:Y:S04]  /*24040*/  STL [R1+0x10b0], R21 ;  /* 0x0010b01501007387 */ /* 0x0001e80000100800 */
[----:B0-----:R-:W2:Y:S04]  /*24050*/  LDL.LU R21, [R1+0x204] ;  /* 0x0002040001157983 */ /* 0x001ea80000300800 */
[----:B------:R-:W2:Y:S04]  /*24060*/  LDL.LU R23, [R1+0x1a4] ;  /* 0x0001a40001177983 */ /* 0x000ea80000300800 */
[----:B------:R-:W2:Y:S04]  /*24070*/  LDL.LU R8, [R1+0x174] ;  /* 0x0001740001087983 */ /* 0x000ea80000300800 */
[----:B------:R-:W2:Y:S04]  /*24080*/  LDL.LU R9, [R1+0x4fc] ;  /* 0x0004fc0001097983 */ /* 0x000ea80000300800 */
[----:B------:R-:W2:Y:S04]  /*24090*/  LDL.LU R27, [R1+0x4f8] ;  /* 0x0004f800011b7983 */ /* 0x000ea80000300800 */
[----:B------:R-:W2:Y:S04]  /*240a0*/  LDL.LU R10, [R1+0x50c] ;  /* 0x00050c00010a7983 */ /* 0x000ea80000300800 */
[----:B------:R-:W2:Y:S04]  /*240b0*/  LDL.LU R26, [R1+0x508] ;  /* 0x00050800011a7983 */ /* 0x000ea80000300800 */
[----:B------:R-:W2:Y:S01]  /*240c0*/  LDL.LU R11, [R1+0x3ac] ;  /* 0x0003ac00010b7983 */ /* 0x000ea20000300800 */
[----:B---3--:R-:W-:-:S03]  /*240d0*/  F2FP.BF16.PACK_AB R20, R14, R15 ;  /* 0x0000000f0e14723e */ /* 0x008fc600000010ff */
        /* <DEDUP_REMOVED lines=11> */
[----:B------:R0:W-:Y:S04]  /*24190*/  STL [R1+0x10b4], R20 ;  /* 0x0010b41401007387 */ /* 0x0001e80000100800 */
[----:B0-----:R-:W3:Y:S01]  /*241a0*/  LDL.LU R20, [R1+0x17c] ;  /* 0x00017c0001147983 */ /* 0x001ee20000300800 */
[----:B----4-:R-:W-:-:S03]  /*241b0*/  F2FP.BF16.PACK_AB R7, R17, R7 ;  /* 0x000000071107723e */ /* 0x010fc600000010ff */
[----:B------:R-:W4:Y:S04]  /*241c0*/  LDL.LU R17, [R1+0x1188] ;  /* 0x0011880001117983 */ /* 0x000f280000300800 */
[----:B------:R0:W-:Y:S01]  /*241d0*/  STL [R1+0x10b8], R7 ;  /* 0x0010b80701007387 */ /* 0x0001e20000100800 */
[----:B------:R-:W-:-:S03]  /*241e0*/  F2FP.BF16.PACK_AB R6, R16, R6 ;  /* 0x000000061006723e */ /* 0x000fc600000010ff */
[----:B0-----:R-:W4:Y:S04]  /*241f0*/  LDL.LU R7, [R1+0x1ac] ;  /* 0x0001ac0001077983 */ /* 0x001f280000300800 */
[----:B------:R-:W4:Y:S04]  /*24200*/  LDL.LU R16, [R1+0x1184] ;  /* 0x0011840001107983 */ /* 0x000f280000300800 */
[----:B------:R-:W-:Y:S01]  /*24210*/  STL [R1+0x10bc], R6 ;  /* 0x0010bc0601007387 */ /* 0x000fe20000100800 */
[----:B--2---:R-:W-:Y:S02]  /*24220*/  F2FP.BF16.PACK_AB R18, R22, R18 ;  /* 0x000000121612723e */ /* 0x004fe400000010ff */
[----:B------:R-:W-:-:S02]  /*24230*/  F2FP.BF16.PACK_AB R19, R21, R19 ;  /* 0x000000131513723e */ /* 0x000fc400000010ff */
[----:B------:R-:W-:Y:S02]  /*24240*/  F2FP.BF16.PACK_AB R27, R9, R27 ;  /* 0x0000001b091b723e */ /* 0x000fe400000010ff */
[----:B------:R-:W-:Y:S02]  /*24250*/  F2FP.BF16.PACK_AB R26, R10, R26 ;  /* 0x0000001a0a1a723e */ /* 0x000fe400000010ff */
[----:B---3--:R-:W-:Y:S02]  /*24260*/  F2FP.BF16.PACK_AB R25, R11, R25 ;  /* 0x000000190b19723e */ /* 0x008fe400000010ff */
[----:B------:R-:W-:Y:S02]  /*24270*/  F2FP.BF16.PACK_AB R24, R29, R24 ;  /* 0x000000181d18723e */ /* 0x000fe400000010ff */
[----:B------:R-:W-:Y:S02]  /*24280*/  F2FP.BF16.PACK_AB R15, R0, R15 ;  /* 0x0000000f000f723e */ /* 0x000fe400000010ff */
[----:B------:R-:W-:-:S02]  /*24290*/  F2FP.BF16.PACK_AB R14, R28, R14 ;  /* 0x0000000e1c0e723e */ /* 0x000fc400000010ff */
[----:B------:R-:W-:Y:S02]  /*242a0*/  F2FP.BF16.PACK_AB R13, R2, R13 ;  /* 0x0000000d020d723e */ /* 0x000fe400000010ff */
[----:B------:R-:W-:Y:S02]  /*242b0*/  F2FP.BF16.PACK_AB R12, R3, R12 ;  /* 0x0000000c030c723e */ /* 0x000fe400000010ff */
[----:B------:R-:W-:Y:S02]  /*242c0*/  F2FP.BF16.PACK_AB R4, R20, R4 ;  /* 0x000000041404723e */ /* 0x000fe400000010ff */
[----:B----4-:R-:W-:Y:S02]  /*242d0*/  F2FP.BF16.PACK_AB R17, R23, R17 ;  /* 0x000000111711723e */ /* 0x010fe400000010ff */
[----:B------:R-:W-:Y:S02]  /*242e0*/  F2FP.BF16.PACK_AB R5, R7, R5 ;  /* 0x000000050705723e */ /* 0x000fe400000010ff */
[----:B------:R-:W-:-:S03]  /*242f0*/  F2FP.BF16.PACK_AB R16, R8, R16 ;  /* 0x000000100810723e */ /* 0x000fc600000010ff */
        /* <DEDUP_REMOVED lines=48> */
[----:B0-----:R-:W2:Y:S01]  /*24600*/  LDL.LU R12, [R1+0x2e8] ;  /* 0x0002e800010c7983 */ /* 0x001ea20000300800 */
[----:B------:R-:W3:Y:S03]  /*24610*/  LDL.LU R13, [R1+0x30c] ;  /* 0x00030c00010d7983 */ /* 0x000ee60000300800 */
        /* <DEDUP_REMOVED lines=35> */
[----:B0-----:R-:W2:Y:S01]  /*24850*/  LDL.LU R13, [R1+0x2ec] ;  /* 0x0002ec00010d7983 */ /* 0x001ea20000300800 */
[----:B------:R-:W3:Y:S02]  /*24860*/  LDL.LU R14, [R1+0x308] ;  /* 0x00030800010e7983 */ /* 0x000ee40000300800 */
[----:B------:R-:W4:Y:S02]  /*24870*/  LDL.LU R15, [R1+0x2fc] ;  /* 0x0002fc00010f7983 */ /* 0x000f240000300800 */
[----:B------:R-:W4:Y:S01]  /*24880*/  LDL.LU R24, [R1+0x2f8] ;  /* 0x0002f80001187983 */ /* 0x000f220000300800 */
[----:B------:R-:W3:Y:S01]  /*24890*/  LDL.LU R25, [R1+0x374] ;  /* 0x0003740001197983 */ /* 0x000ee20000300800 */
[----:B------:R-:W3:Y:S02]  /*248a0*/  LDL.LU R26, [R1+0x370] ;  /* 0x00037000011a7983 */ /* 0x000ee40000300800 */
[----:B------:R-:W3:Y:S02]  /*248b0*/  LDL.LU R27, [R1+0x314] ;  /* 0x00031400011b7983 */ /* 0x000ee40000300800 */
[----:B------:R-:W3:Y:S01]  /*248c0*/  LDL.LU R16, [R1+0x310] ;  /* 0x0003100001107983 */ /* 0x000ee20000300800 */
        /* <DEDUP_REMOVED lines=20> */
[----:B--2---:R-:W-:-:S02]  /*24a10*/  F2FP.BF16.PACK_AB R12, R13, R12 ;  /* 0x0000000c0d0c723e */ /* 0x004fc400000010ff */
[----:B------:R-:W2:Y:S03]  /*24a20*/  LDL.LU R13, [R1+0x1180] ;  /* 0x00118000010d7983 */ /* 0x000ea60000300800 */
[----:B------:R0:W-:Y:S02]  /*24a30*/  STL [R1+0xc], R12 ;  /* 0x00000c0c01007387 */ /* 0x0001e40000100800 */
[----:B0-----:R-:W2:Y:S02]  /*24a40*/  LDL.LU R12, [R1+0x117c] ;  /* 0x00117c00010c7983 */ /* 0x001ea40000300800 */
[----:B--2---:R-:W-:Y:S02]  /*24a50*/  F2FP.BF16.PACK_AB R12, R13, R12 ;  /* 0x0000000c0d0c723e */ /* 0x004fe400000010ff */
[----:B------:R-:W2:Y:S03]  /*24a60*/  LDL.LU R13, [R1+0x1178] ;  /* 0x00117800010d7983 */ /* 0x000ea60000300800 */
[----:B------:R0:W-:Y:S02]  /*24a70*/  STL [R1+0x8], R12 ;  /* 0x0000080c01007387 */ /* 0x0001e40000100800 */
[----:B0-----:R-:W2:Y:S02]  /*24a80*/  LDL.LU R12, [R1+0x1174] ;  /* 0x00117400010c7983 */ /* 0x001ea40000300800 */
[----:B--2---:R-:W-:-:S02]  /*24a90*/  F2FP.BF16.PACK_AB R12, R13, R12 ;  /* 0x0000000c0d0c723e */ /* 0x004fc400000010ff */
[----:B------:R-:W2:Y:S03]  /*24aa0*/  LDL.LU R13, [R1+0x1170] ;  /* 0x00117000010d7983 */ /* 0x000ea60000300800 */
[----:B------:R0:W-:Y:S02]  /*24ab0*/  STL [R1+0x4], R12 ;  /* 0x0000040c01007387 */ /* 0x0001e40000100800 */
[----:B0-----:R-:W2:Y:S02]  /*24ac0*/  LDL.LU R12, [R1+0x116c] ;  /* 0x00116c00010c7983 */ /* 0x001ea40000300800 */
[----:B--2---:R-:W-:Y:S02]  /*24ad0*/  F2FP.BF16.PACK_AB R12, R13, R12 ;  /* 0x0000000c0d0c723e */ /* 0x004fe400000010ff */
[----:B------:R-:W2:Y:S03]  /*24ae0*/  LDL.LU R13, [R1+0x1168] ;  /* 0x00116800010d7983 */ /* 0x000ea60000300800 */
[----:B------:R0:W-:Y:S02]  /*24af0*/  STL [R1], R12 ;  /* 0x0000000c01007387 */ /* 0x0001e40000100800 */
[----:B0-----:R-:W2:Y:S02]  /*24b00*/  LDL.LU R12, [R1+0x1164] ;  /* 0x00116400010c7983 */ /* 0x001ea40000300800 */
        /* <DEDUP_REMOVED lines=54> */
[----:B------:R0:W-:Y:S01]  /*24e70*/  STL [R1+0x48], R12 ;  /* 0x0000480c01007387 */ /* 0x0001e20000100800 */
[----:B----4-:R-:W-:-:S02]  /*24e80*/  F2FP.BF16.PACK_AB R24, R15, R24 ;  /* 0x000000180f18723e */ /* 0x010fc400000010ff */
[----:B---3--:R-:W-:Y:S02]  /*24e90*/  F2FP.BF16.PACK_AB R26, R25, R26 ;  /* 0x0000001a191a723e */ /* 0x008fe400000010ff */
[----:B------:R-:W-:Y:S01]  /*24ea0*/  F2FP.BF16.PACK_AB R16, R27, R16 ;  /* 0x000000101b10723e */ /* 0x000fe200000010ff */
[----:B0-----:R0:W5:Y:S01]  /*24eb0*/  LDL.LU R12, [R1+0x10f4] ;  /* 0x0010f400010c7983 */ /* 0x0011620000300800 */
[----:B------:R-:W-:Y:S02]  /*24ec0*/  F2FP.BF16.PACK_AB R18, R17, R18 ;  /* 0x000000121112723e */ /* 0x000fe400000010ff */
[----:B------:R-:W-:Y:S02]  /*24ed0*/  F2FP.BF16.PACK_AB R4, R19, R4 ;  /* 0x000000041304723e */ /* 0x000fe400000010ff */
[----:B------:R-:W-:Y:S02]  /*24ee0*/  F2FP.BF16.PACK_AB R6, R5, R6 ;  /* 0x000000060506723e */ /* 0x000fe400000010ff */
[----:B------:R-:W-:-:S02]  /*24ef0*/  F2FP.BF16.PACK_AB R20, R7, R20 ;  /* 0x000000140714723e */ /* 0x000fc400000010ff */
[----:B------:R-:W-:Y:S02]  /*24f00*/  F2FP.BF16.PACK_AB R22, R21, R22 ;  /* 0x000000161516723e */ /* 0x000fe400000010ff */
[----:B------:R-:W-:Y:S02]  /*24f10*/  F2FP.BF16.PACK_AB R8, R23, R8 ;  /* 0x000000081708723e */ /* 0x000fe400000010ff */
[----:B------:R-:W-:Y:S02]  /*24f20*/  F2FP.BF16.PACK_AB R10, R9, R10 ;  /* 0x0000000a090a723e */ /* 0x000fe400000010ff */
[----:B------:R-:W-:Y:S02]  /*24f30*/  F2FP.BF16.PACK_AB R29, R11, R29 ;  /* 0x0000001d0b1d723e */ /* 0x000fe400000010ff */
[----:B------:R-:W-:Y:S01]  /*24f40*/  F2FP.BF16.PACK_AB R28, R0, R28 ;  /* 0x0000001c001c723e */ /* 0x000fe200000010ff */
[----:B------:R-:W-:Y:S01]  /*24f50*/  F2FP.BF16.PACK_AB R0, R2, R3 ;  /* 0x000000030200723e */ /* 0x000fe200000010ff */
[----:B--2---:R-:W-:-:S02]  /*24f60*/  F2FP.BF16.PACK_AB R14, R13, R14 ;  /* 0x0000000e0d0e723e */ /* 0x004fc400000010ff */
[----:B------:R0:W5:Y:S03]  /*24f70*/  LDL.LU R13, [R1+0x10f0] ;  /* 0x0010f000010d7983 */ /* 0x0001660000300800 */
[----:B------:R1:W-:Y:S02]  /*24f80*/  STL [R1+0x44], R14 ;  /* 0x0000440e01007387 */ /* 0x0003e40000100800 */
[----:B-1----:R0:W5:Y:S01]  /*24f90*/  LDL.LU R14, [R1+0x10ec] ;  /* 0x0010ec00010e7983 */ /* 0x0021620000300800 */
[----:B------:R0:W5:Y:S02]  /*24fa0*/  LDL.LU R15, [R1+0x10e8] ;  /* 0x0010e800010f7983 */ /* 0x0001640000300800 */
        /* <DEDUP_REMOVED lines=31> */
[----:B------:R0:W-:Y:S01]  /*251a0*/  STL [R1+0x70], R0 ;  /* 0x0000700001007387 */ /* 0x0001e20000100800 */
[----:B------:R0:W-:Y:S02]  /*251b0*/  STL [R1+0x74], R28 ;  /* 0x0000741c01007387 */ /* 0x0001e40000100800 */
.L_x_0:
[----:B-----5:R-:W-:Y:S04]  /*251c0*/  STL.64 [R1+0x1300], R14 ;  /* 0x0013000e01007387 */ /* 0x020fe80000100a00 */
[----:B------:R-:W-:Y:S04]  /*251d0*/  STL.64 [R1+0x12f8], R12 ;  /* 0x0012f80c01007387 */ /* 0x000fe80000100a00 */
[----:B------:R-:W-:Y:S04]  /*251e0*/  STL.64 [R1+0x12f0], R26 ;  /* 0x0012f01a01007387 */ /* 0x000fe80000100a00 */
[----:B------:R-:W-:Y:S04]  /*251f0*/  STL.64 [R1+0x12e8], R24 ;  /* 0x0012e81801007387 */ /* 0x000fe80000100a00 */
[----:B------:R-:W-:Y:S04]  /*25200*/  STL.64 [R1+0x12e0], R18 ;  /* 0x0012e01201007387 */ /* 0x000fe80000100a00 */
[----:B------:R-:W-:Y:S04]  /*25210*/  STL.64 [R1+0x12d8], R16 ;  /* 0x0012d81001007387 */ /* 0x000fe80000100a00 */
[----:B------:R-:W-:Y:S04]  /*25220*/  STL.64 [R1+0x12d0], R6 ;  /* 0x0012d00601007387 */ /* 0x000fe80000100a00 */
[----:B------:R2:W-:Y:S04]  /*25230*/  STL.64 [R1+0x12c8], R4 ;  /* 0x0012c80401007387 */ /* 0x0005e80000100a00 */
[----:B--2---:R-:W2:Y:S04]  /*25240*/  LDL.LU R4, [R1+0x20] ;  /* 0x0000200001047983 */ /* 0x004ea80000300800 */
[----:B------:R-:W2:Y:S04]  /*25250*/  LDL.LU R5, [R1+0x24] ;  /* 0x0000240001057983 */ /* 0x000ea80000300800 */
[----:B------:R-:W3:Y:S04]  /*25260*/  LDL.LU R6, [R1+0x28] ;  /* 0x0000280001067983 */ /* 0x000ee80000300800 */
[----:B------:R-:W3:Y:S04]  /*25270*/  LDL.LU R7, [R1+0x2c] ;  /* 0x00002c0001077983 */ /* 0x000ee80000300800 */
[----:B01----:R-:W0:Y:S04]  /*25280*/  S2R R0, SR_TID.X ;  /* 0x0000000000007919 */ /* 0x003e280000002100 */
[----:B------:R-:W1:Y:S04]  /*25290*/  S2R R28, SR_TID.X ;  /* 0x00000000001c7919 */ /* 0x000e680000002100 */
[----:B------:R-:W-:Y:S06]  /*252a0*/  BAR.SYNC.DEFER_BLOCKING 0x0 ;  /* 0x0000000000007b1d */ /* 0x000fec0000010000 */
[----:B---3--:R-:W-:Y:S04]  /*252b0*/  STL.64 [R1+0x1310], R6 ;  /* 0x0013100601007387 */ /* 0x008fe80000100a00 */
[----:B--2---:R2:W-:Y:S04]  /*252c0*/  STL.64 [R1+0x1308], R4 ;  /* 0x0013080401007387 */ /* 0x0045e80000100a00 */
[----:B------:R-:W3:Y:S04]  /*252d0*/  LDL.LU R16, [R1+0x30] ;  /* 0x0000300001107983 */ /* 0x000ee80000300800 */
[----:B------:R-:W3:Y:S04]  /*252e0*/  LDL.LU R17, [R1+0x34] ;  /* 0x0000340001117983 */ /* 0x000ee80000300800 */
[----:B------:R-:W4:Y:S04]  /*252f0*/  LDL.LU R18, [R1+0x38] ;  /* 0x0000380001127983 */ /* 0x000f280000300800 */
[----:B------:R-:W4:Y:S04]  /*25300*/  LDL.LU R19, [R1+0x3c] ;  /* 0x00003c0001137983 */ /* 0x000f280000300800 */
[----:B------:R-:W2:Y:S04]  /*25310*/  LDL.LU R3, [R1+0x18] ;  /* 0x0000180001037983 */ /* 0x000ea80000300800 */
[----:B------:R-:W2:Y:S04]  /*25320*/  LDL.LU R2, [R1+0x1c] ;  /* 0x00001c0001027983 */ /* 0x000ea80000300800 */
[----:B----4-:R-:W-:Y:S04]  /*25330*/  STL.64 [R1+0x1320], R18 ;  /* 0x0013201201007387 */ /* 0x010fe80000100a00 */
[----:B---3--:R3:W-:Y:S04]  /*25340*/  STL.64 [R1+0x1318], R16 ;  /* 0x0013181001007387 */ /* 0x0087e80000100a00 */
[----:B------:R-:W4:Y:S04]  /*25350*/  LDL.LU R12, [R1+0x50] ;  /* 0x00005000010c7983 */ /* 0x000f280000300800 */
[----:B------:R-:W4:Y:S04]  /*25360*/  LDL.LU R13, [R1+0x54] ;  /* 0x00005400010d7983 */ /* 0x000f280000300800 */
[----:B------:R-:W4:Y:S04]  /*25370*/  LDL.LU R14, [R1+0x58] ;  /* 0x00005800010e7983 */ /* 0x000f280000300800 */
[----:B------:R-:W4:Y:S04]  /*25380*/  LDL.LU R15, [R1+0x5c] ;  /* 0x00005c00010f7983 */ /* 0x000f280000300800 */
[----:B--2---:R-:W2:Y:S04]  /*25390*/  LDL.LU R4, [R1+0x60] ;  /* 0x0000600001047983 */ /* 0x004ea80000300800 */
[----:B------:R-:W2:Y:S04]  /*253a0*/  LDL.LU R5, [R1+0x64] ;  /* 0x0000640001057983 */ /* 0x000ea80000300800 */
[----:B------:R-:W2:Y:S04]  /*253b0*/  LDL.LU R6, [R1+0x68] ;  /* 0x0000680001067983 */ /* 0x000ea80000300800 */
[----:B------:R-:W2:Y:S04]  /*253c0*/  LDL.LU R7, [R1+0x6c] ;  /* 0x00006c0001077983 */ /* 0x000ea80000300800 */
[----:B---3--:R-:W3:Y:S04]  /*253d0*/  LDL.LU R16, [R1+0x70] ;  /* 0x0000700001107983 */ /* 0x008ee80000300800 */
[----:B------:R-:W3:Y:S04]  /*253e0*/  LDL.LU R17, [R1+0x74] ;  /* 0x0000740001117983 */ /* 0x000ee80000300800 */
[----:B------:R-:W3:Y:S04]  /*253f0*/  LDL.LU R18, [R1+0x78] ;  /* 0x0000780001127983 */ /* 0x000ee80000300800 */
[----:B------:R-:W3:Y:S04]  /*25400*/  LDL.LU R19, [R1+0x7c] ;  /* 0x00007c0001137983 */ /* 0x000ee80000300800 */
[----:B------:R-:W4:Y:S04]  /*25410*/  LDL.LU R24, [R1+0x40] ;  /* 0x0000400001187983 */ /* 0x000f280000300800 */
[----:B------:R-:W4:Y:S04]  /*25420*/  LDL.LU R25, [R1+0x44] ;  /* 0x0000440001197983 */ /* 0x000f280000300800 */
[----:B------:R-:W4:Y:S04]  /*25430*/  LDL.LU R26, [R1+0x48] ;  /* 0x00004800011a7983 */ /* 0x000f280000300800 */
[----:B------:R-:W4:Y:S04]  /*25440*/  LDL.LU R27, [R1+0x4c] ;  /* 0x00004c00011b7983 */ /* 0x000f280000300800 */
[----:B------:R-:W-:Y:S04]  /*25450*/  STL.64 [R1+0x12c0], R22 ;  /* 0x0012c01601007387 */ /* 0x000fe80000100a00 */
[----:B------:R0:W-:Y:S04]  /*25460*/  STL.64 [R1+0x12b8], R20 ;  /* 0x0012b81401007387 */ /* 0x0001e80000100a00 */
[----:B0-----:R-:W4:Y:S04]  /*25470*/  LDL.LU R20, [R1] ;  /* 0x0000000001147983 */ /* 0x001f280000300800 */
[----:B------:R-:W4:Y:S04]  /*25480*/  LDL.LU R21, [R1+0x4] ;  /* 0x0000040001157983 */ /* 0x000f280000300800 */
[----:B------:R-:W4:Y:S04]  /*25490*/  LDL.LU R22, [R1+0x8] ;  /* 0x0000080001167983 */ /* 0x000f280000300800 */
[----:B------:R-:W4:Y:S04]  /*254a0*/  LDL.LU R23, [R1+0xc] ;  /* 0x00000c0001177983 */ /* 0x000f280000300800 */
[----:B------:R0:W-:Y:S04]  /*254b0*/  STL.64 [R1+0x12b0], R10 ;  /* 0x0012b00a01007387 */ /* 0x0001e80000100a00 */
[----:B------:R1:W-:Y:S01]  /*254c0*/  STL.64 [R1+0x12a8], R8 ;  /* 0x0012a80801007387 */ /* 0x0003e20000100a00 */
[----:B0-----:R-:W-:Y:S01]  /*254d0*/  IMAD.MOV.U32 R11, RZ, RZ, R2 ;  /* 0x000000ffff0b7224 */ /* 0x001fe200078e0002 */
[----:B------:R-:W-:Y:S01]  /*254e0*/  LOP3.LUT R2, R0, 0x7f, RZ, 0xc0, !PT ;  /* 0x0000007f00027812 */ /* 0x000fe200078ec0ff */
[----:B-1----:R-:W-:-:S02]  /*254f0*/  IMAD.SHL.U32 R0, R28, 0x800, RZ ;  /* 0x000008001c007824 */ /* 0x002fc400078e00ff */
[----:B------:R-:W-:Y:S01]  /*25500*/  IMAD.MOV.U32 R10, RZ, RZ, R3 ;  /* 0x000000ffff0a7224 */ /* 0x000fe200078e0003 */
[----:B------:R-:W4:Y:S02]  /*25510*/  LDL.LU R8, [R1+0x10] ;  /* 0x0000100001087983 */ /* 0x000f240000300800 */
[----:B------:R-:W-:Y:S01]  /*25520*/  LOP3.LUT R0, R0, 0x3000, RZ, 0xc0, !PT ;  /* 0x0000300000007812 */ /* 0x000fe200078ec0ff */
[----:B------:R-:W-:Y:S01]  /*25530*/  IMAD.SHL.U32 R3, R28, 0x20, RZ ;  /* 0x000000201c037824 */ /* 0x000fe200078e00ff */
[----:B------:R-:W4:Y:S03]  /*25540*/  LDL.LU R9, [R1+0x14] ;  /* 0x0000140001097983 */ /* 0x000f260000300800 */
[----:B------:R-:W-:Y:S01]  /*25550*/  IMAD R0, R2, 0x10, R0 ;  /* 0x0000001002007824 */ /* 0x000fe200078e0200 */
[----:B------:R-:W-:Y:S01]  /*25560*/  STL [R1+0x10cc], R29 ;  /* 0x0010cc1d01007387 */ /* 0x000fe20000100800 */
[----:B------:R-:W-:-:S05]  /*25570*/  IMAD.SHL.U32 R2, R28, 0x200, RZ ;  /* 0x000002001c027824 */ /* 0x000fca00078e00ff */
[----:B------:R-:W-:-:S04]  /*25580*/  LOP3.LUT R2, R2, 0x3000, RZ, 0xc0, !PT ;  /* 0x0000300002027812 */ /* 0x000fc800078ec0ff */
[----:B------:R-:W-:Y:S01]  /*25590*/  LOP3.LUT R2, R2, 0x60, R3, 0xf8, !PT ;  /* 0x0000006002027812 */ /* 0x000fe200078ef803 */
[C---:B------:R-:W-:Y:S02]  /*255a0*/  IMAD.SHL.U32 R3, R28.reuse, 0x4, RZ ;  /* 0x000000041c037824 */ /* 0x040fe400078e00ff */
[----:B------:R-:W-:-:S03]  /*255b0*/  IMAD.SHL.U32 R28, R28, 0x40, RZ ;  /* 0x000000401c1c7824 */ /* 0x000fc600078e00ff */
[----:B------:R-:W-:Y:S02]  /*255c0*/  LOP3.LUT R2, R2, 0x170, R3, 0x78, !PT ;  /* 0x0000017002027812 */ /* 0x000fe400078e7803 */
[----:B------:R-:W-:Y:S01]  /*255d0*/  LOP3.LUT R3, R28, 0x800, RZ, 0xc0, !PT ;  /* 0x000008001c037812 */ /* 0x000fe200078ec0ff */
[----:B------:R-:W-:Y:S04]  /*255e0*/  STL [R1+0x10d0], R28 ;  /* 0x0010d01c01007387 */ /* 0x000fe80000100800 */
[----:B------:R-:W-:-:S05]  /*255f0*/  IMAD.IADD R2, R3, 0x1, R2 ;  /* 0x0000000103027824 */ /* 0x000fca00078e0202 */
[----:B--2---:R-:W-:Y:S04]  /*25600*/  STS.128 [R2+0x80], R4 ;  /* 0x0000800402007388 */ /* 0x004fe80000000c00 */
[----:B---3--:R0:W-:Y:S04]  /*25610*/  STS.128 [R2], R16 ;  /* 0x0000001002007388 */ /* 0x0081e80000000c00 */
[----:B0-----:R-:W2:Y:S04]  /*25620*/  LDL.LU.64 R18, [R1+0x1320] ;  /* 0x0013200001127983 */ /* 0x001ea80000300a00 */
[----:B------:R-:W2:Y:S04]  /*25630*/  LDL.LU.64 R16, [R1+0x1318] ;  /* 0x0013180001107983 */ /* 0x000ea80000300a00 */
[----:B------:R-:W3:Y:S04]  /*25640*/  LDL.LU.64 R6, [R1+0x1310] ;  /* 0x0013100001067983 */ /* 0x000ee80000300a00 */
[----:B------:R-:W3:Y:S04]  /*25650*/  LDL.LU.64 R4, [R1+0x1308] ;  /* 0x0013080001047983 */ /* 0x000ee80000300a00 */
[----:B----4-:R0:W-:Y:S04]  /*25660*/  STS.128 [R2+0x200], R12 ;  /* 0x0002000c02007388 */ /* 0x0101e80000000c00 */
[----:B------:R1:W-:Y:S04]  /*25670*/  STS.128 [R2+0x280], R24 ;  /* 0x0002801802007388 */ /* 0x0003e80000000c00 */
[----:B------:R-:W-:Y:S04]  /*25680*/  STS.128 [R2+0x680], R20 ;  /* 0x0006801402007388 */ /* 0x000fe80000000c00 */
[----:B0-----:R-:W4:Y:S04]  /*25690*/  LDL.LU.64 R14, [R1+0x1300] ;  /* 0x00130000010e7983 */ /* 0x001f280000300a00 */
[----:B------:R-:W4:Y:S04]  /*256a0*/  LDL.LU.64 R12, [R1+0x12f8] ;  /* 0x0012f800010c7983 */ /* 0x000f280000300a00 */
[----:B-1----:R-:W4:Y:S04]  /*256b0*/  LDL.LU.64 R26, [R1+0x12f0] ;  /* 0x0012f000011a7983 */ /* 0x002f280000300a00 */
[----:B------:R-:W4:Y:S04]  /*256c0*/  LDL.LU.64 R24, [R1+0x12e8] ;  /* 0x0012e80001187983 */ /* 0x000f280000300a00 */
[----:B------:R0:W-:Y:S02]  /*256d0*/  STS.128 [R2+0x600], R8 ;  /* 0x0006000802007388 */ /* 0x0001e40000000c00 */
[----:B0-----:R-:W-:-:S02]  /*256e0*/  LOP3.LUT R8, R0, 0x20, RZ, 0x3c, !PT ;  /* 0x0000002000087812 */ /* 0x001fc400078e3cff */
[C---:B------:R-:W-:Y:S01]  /*256f0*/  LOP3.LUT R29, R0.reuse, 0x40, RZ, 0x3c, !PT ;  /* 0x00000040001d7812 */ /* 0x040fe200078e3cff */
[----:B--2---:R0:W-:Y:S04]  /*25700*/  STS.128 [R2+0x400], R16 ;  /* 0x0004001002007388 */ /* 0x0041e80000000c00 */
[----:B---3--:R1:W-:Y:S04]  /*25710*/  STS.128 [R2+0x480], R4 ;  /* 0x0004800402007388 */ /* 0x0083e80000000c00 */
[----:B------:R-:W-:Y:S06]  /*25720*/  BAR.SYNC.DEFER_BLOCKING 0x0 ;  /* 0x0000000000007b1d */ /* 0x000fec0000010000 */
[----:B0-----:R-:W2:Y:S04]  /*25730*/  LDL.LU.64 R18, [R1+0x12e0] ;  /* 0x0012e00001127983 */ /* 0x001ea80000300a00 */
[----:B------:R-:W2:Y:S04]  /*25740*/  LDL.LU.64 R16, [R1+0x12d8] ;  /* 0x0012d80001107983 */ /* 0x000ea80000300a00 */
[----:B-1----:R-:W3:Y:S04]  /*25750*/  LDL.LU.64 R6, [R1+0x12d0] ;  /* 0x0012d00001067983 */ /* 0x002ee80000300a00 */
[----:B------:R-:W3:Y:S01]  /*25760*/  LDL.LU.64 R4, [R1+0x12c8] ;  /* 0x0012c80001047983 */ /* 0x000ee20000300a00 */
[----:B------:R-:W-:-:S03]  /*25770*/  LOP3.LUT R3, R0, 0x60, RZ, 0x3c, !PT ;  /* 0x0000006000037812 */ /* 0x000fc600078e3cff */
[----:B------:R-:W0:Y:S04]  /*25780*/  LDS.128 R20, [R0] ;  /* 0x0000000000147984 */ /* 0x000e280000000c00 */
[----:B0-----:R-:W-:Y:S04]  /*25790*/  STL.64 [R1+0x30], R20 ;  /* 0x0000301401007387 */ /* 0x001fe80000100a00 */
[----:B------:R-:W-:Y:S04]  /*257a0*/  STL.64 [R1+0x38], R22 ;  /* 0x0000381601007387 */ /* 0x000fe80000100a00 */
[----:B------:R-:W0:Y:S04]  /*257b0*/  LDS.128 R20, [R0+0x800] ;  /* 0x0008000000147984 */ /* 0x000e280000000c00 */
[----:B0-----:R-:W-:Y:S04]  /*257c0*/  STL.64 [R1+0x150], R20 ;  /* 0x0001501401007387 */ /* 0x001fe80000100a00 */
[----:B------:R-:W-:Y:S04]  /*257d0*/  STL.64 [R1+0x158], R22 ;  /* 0x0001581601007387 */ /* 0x000fe80000100a00 */
[----:B------:R-:W0:Y:S04]  /*257e0*/  LDS.128 R20, [R8] ;  /* 0x0000000008147984 */ /* 0x000e280000000c00 */
[----:B------:R-:W1:Y:S04]  /*257f0*/  LDS.128 R8, [R8+0x800] ;  /* 0x0008000008087984 */ /* 0x000e680000000c00 */
[----:B0-----:R-:W-:Y:S04]  /*25800*/  STL.64 [R1+0x40], R20 ;  /* 0x0000401401007387 */ /* 0x001fe80000100a00 */
[----:B------:R0:W-:Y:S04]  /*25810*/  STL.64 [R1+0x48], R22 ;  /* 0x0000481601007387 */ /* 0x0001e80000100a00 */
[----:B0-----:R-:W3:Y:S04]  /*25820*/  LDL.LU.64 R22, [R1+0x12c0] ;  /* 0x0012c00001167983 */ /* 0x001ee80000300a00 */
[----:B------:R-:W3:Y:S04]  /*25830*/  LDL.LU.64 R20, [R1+0x12b8] ;  /* 0x0012b80001147983 */ /* 0x000ee80000300a00 */
[----:B-1----:R-:W-:Y:S04]  /*25840*/  STL.64 [R1+0x160], R8 ;  /* 0x0001600801007387 */ /* 0x002fe80000100a00 */
[----:B------:R-:W-:Y:S04]  /*25850*/  STL.64 [R1+0x168], R10 ;  /* 0x0001680a01007387 */ /* 0x000fe80000100a00 */
[----:B------:R-:W0:Y:S04]  /*25860*/  LDS.128 R8, [R29] ;  /* 0x000000001d087984 */ /* 0x000e280000000c00 */
[----:B0-----:R-:W-:Y:S04]  /*25870*/  STL.64 [R1+0x70], R8 ;  /* 0x0000700801007387 */ /* 0x001fe80000100a00 */
[----:B------:R-:W-:Y:S04]  /*25880*/  STL.64 [R1+0x78], R10 ;  /* 0x0000780a01007387 */ /* 0x000fe80000100a00 */
[----:B------:R-:W0:Y:S04]  /*25890*/  LDS.128 R8, [R29+0x800] ;  /* 0x000800001d087984 */ /* 0x000e280000000c00 */
[----:B0-----:R-:W-:Y:S04]  /*258a0*/  STL.64 [R1+0x170], R8 ;  /* 0x0001700801007387 */ /* 0x001fe80000100a00 */
[----:B------:R-:W-:Y:S04]  /*258b0*/  STL.64 [R1+0x178], R10 ;  /* 0x0001780a01007387 */ /* 0x000fe80000100a00 */
[----:B------:R-:W0:Y:S04]  /*258c0*/  LDS.128 R8, [R3] ;  /* 0x0000000003087984 */ /* 0x000e280000000c00 */
[----:B0-----:R-:W-:Y:S01]  /*258d0*/  STL [R1+0x144], R9 ;  /* 0x0001440901007387 */ /* 0x001fe20000100800 */
[----:B------:R-:W-:-:S03]  /*258e0*/  IMAD.MOV.U32 R28, RZ, RZ, R8 ;  /* 0x000000ffff1c7224 */ /* 0x000fc600078e0008 */
[----:B------:R-:W-:Y:S04]  /*258f0*/  STL.64 [R1+0x148], R10 ;  /* 0x0001480a01007387 */ /* 0x000fe80000100a00 */
[----:B------:R-:W0:Y:S04]  /*25900*/  LDS.128 R8, [R3+0x800] ;  /* 0x0008000003087984 */ /* 0x000e280000000c00 */
[----:B------:R-:W-:Y:S06]  /*25910*/  BAR.SYNC.DEFER_BLOCKING 0x0 ;  /* 0x0000000000007b1d */ /* 0x000fec0000010000 */
[----:B------:R-:W-:Y:S04]  /*25920*/  STL [R1+0x10d4], R28 ;  /* 0x0010d41c01007387 */ /* 0x000fe80000100800 */
[----:B----4-:R-:W-:Y:S04]  /*25930*/  STS.128 [R2], R12 ;  /* 0x0000000c02007388 */ /* 0x010fe80000000c00 */
[----:B0-----:R-:W-:Y:S04]  /*25940*/  STL.64 [R1+0x180], R8 ;  /* 0x0001800801007387 */ /* 0x001fe80000100a00 */
[----:B------:R0:W-:Y:S04]  /*25950*/  STL.64 [R1+0x188], R10 ;  /* 0x0001880a01007387 */ /* 0x0001e80000100a00 */
[----:B0-----:R-:W4:Y:S04]  /*25960*/  LDL.LU.64 R10, [R1+0x12b0] ;  /* 0x0012b000010a7983 */ /* 0x001f280000300a00 */
[----:B------:R-:W4:Y:S04]  /*25970*/  LDL.LU.64 R8, [R1+0x12a8] ;  /* 0x0012a80001087983 */ /* 0x000f280000300a00 */
[----:B------:R-:W3:Y:S04]  /*25980*/  LDL.LU R12, [R1+0x110] ;  /* 0x00011000010c7983 */ /* 0x000ee80000300800 */
[----:B------:R-:W3:Y:S04]  /*25990*/  LDL.LU R13, [R1+0x114] ;  /* 0x00011400010d7983 */ /* 0x000ee80000300800 */
[----:B------:R-:W3:Y:S04]  /*259a0*/  LDL.LU R14, [R1+0x118] ;  /* 0x00011800010e7983 */ /* 0x000ee80000300800 */
[----:B------:R-:W3:Y:S04]  /*259b0*/  LDL.LU R15, [R1+0x11c] ;  /* 0x00011c00010f7983 */ /* 0x000ee80000300800 */
[----:B--2---:R0:W-:Y:S04]  /*259c0*/  STS.128 [R2+0x200], R16 ;  /* 0x0002001002007388 */ /* 0x0041e80000000c00 */
[----:B------:R1:W-:Y:S04]  /*259d0*/  STS.128 [R2+0x80], R24 ;  /* 0x0000801802007388 */ /* 0x0003e80000000c00 */
[----:B---3--:R-:W-:Y:S04]  /*259e0*/  STL.64 [R1+0x1278], R14 ;  /* 0x0012780e01007387 */ /* 0x008fe80000100a00 */
[----:B------:R-:W-:Y:S04]  /*259f0*/  STL.64 [R1+0x1270], R12 ;  /* 0x0012700c01007387 */ /* 0x000fe80000100a00 */
[----:B------:R2:W-:Y:S04]  /*25a00*/  STL [R1+0x12a0], R27 ;  /* 0x0012a01b01007387 */ /* 0x0005e80000100800 */
[----:B0-----:R-:W3:Y:S04]  /*25a10*/  LDL.LU R16, [R1+0x100] ;  /* 0x0001000001107983 */ /* 0x001ee80000300800 */
[----:B------:R-:W3:Y:S04]  /*25a20*/  LDL.LU R17, [R1+0x104] ;  /* 0x0001040001117983 */ /* 0x000ee80000300800 */
[----:B------:R-:W3:Y:S04]  /*25a30*/  LDL.LU R18, [R1+0x108] ;  /* 0x0001080001127983 */ /* 0x000ee80000300800 */
[----:B------:R-:W3:Y:S04]  /*25a40*/  LDL.LU R19, [R1+0x10c] ;  /* 0x00010c0001137983 */ /* 0x000ee80000300800 */
[----:B-1----:R-:W4:Y:S04]  /*25a50*/  LDL.LU R24, [R1+0x80] ;  /* 0x0000800001187983 */ /* 0x002f280000300800 */
[----:B------:R-:W4:Y:S04]  /*25a60*/  LDL.LU R25, [R1+0x84] ;  /* 0x0000840001197983 */ /* 0x000f280000300800 */
[----:B------:R-:W4:Y:S04]  /*25a70*/  LDL.LU R26, [R1+0x88] ;  /* 0x00008800011a7983 */ /* 0x000f280000300800 */
[----:B--2---:R-:W2:Y:S04]  /*25a80*/  LDL.LU R27, [R1+0x8c] ;  /* 0x00008c00011b7983 */ /* 0x004ea80000300800 */
[----:B------:R0:W-:Y:S04]  /*25a90*/  STS.128 [R2+0x280], R4 ;  /* 0x0002800402007388 */ /* 0x0001e80000000c00 */
[----:B------:R1:W-:Y:S04]  /*25aa0*/  STS.128 [R2+0x400], R20 ;  /* 0x0004001402007388 */ /* 0x0003e80000000c00 */
[----:B---3--:R-:W-:Y:S04]  /*25ab0*/  STL.64 [R1+0x1288], R18 ;  /* 0x0012881201007387 */ /* 0x008fe80000100a00 */
[----:B------:R3:W-:Y:S04]  /*25ac0*/  STL.64 [R1+0x1280], R16 ;  /* 0x0012801001007387 */ /* 0x0007e80000100a00 */
[----:B0-----:R-:W3:Y:S04]  /*25ad0*/  LDL.LU R4, [R1+0xa0] ;  /* 0x0000a00001047983 */ /* 0x001ee80000300800 */
[----:B------:R-:W3:Y:S04]  /*25ae0*/  LDL.LU R5, [R1+0xa4] ;  /* 0x0000a40001057983 */ /* 0x000ee80000300800 */
[----:B------:R-:W3:Y:S04]  /*25af0*/  LDL.LU R6, [R1+0xa8] ;  /* 0x0000a80001067983 */ /* 0x000ee80000300800 */
[----:B------:R-:W3:Y:S04]  /*25b00*/  LDL.LU R7, [R1+0xac] ;  /* 0x0000ac0001077983 */ /* 0x000ee80000300800 */
[----:B-1----:R-:W3:Y:S04]  /*25b10*/  LDL.LU R20, [R1+0xf0] ;  /* 0x0000f00001147983 */ /* 0x002ee80000300800 */
[----:B------:R-:W3:Y:S04]  /*25b20*/  LDL.LU R21, [R1+0xf4] ;  /* 0x0000f40001157983 */ /* 0x000ee80000300800 */
[----:B------:R-:W3:Y:S04]  /*25b30*/  LDL.LU R22, [R1+0xf8] ;  /* 0x0000f80001167983 */ /* 0x000ee80000300800 */
[----:B------:R-:W3:Y:S04]  /*25b40*/  LDL.LU R23, [R1+0xfc] ;  /* 0x0000fc0001177983 */ /* 0x000ee80000300800 */
[----:B----4-:R-:W-:Y:S04]  /*25b50*/  STS.128 [R2+0x480], R8 ;  /* 0x0004800802007388 */ /* 0x010fe80000000c00 */
[----:B--2---:R-:W-:Y:S04]  /*25b60*/  STS.128 [R2+0x600], R24 ;  /* 0x0006001802007388 */ /* 0x004fe80000000c00 */
[----:B---3--:R-:W-:Y:S04]  /*25b70*/  STL.64 [R1+0x1298], R22 ;  /* 0x0012981601007387 */ /* 0x008fe80000100a00 */
[----:B------:R0:W-:Y:S04]  /*25b80*/  STL.64 [R1+0x1290], R20 ;  /* 0x0012901401007387 */ /* 0x0001e80000100a00 */
[----:B------:R-:W2:Y:S04]  /*25b90*/  LDL.LU R12, [R1+0xc0] ;  /* 0x0000c000010c7983 */ /* 0x000ea80000300800 */
[----:B------:R-:W2:Y:S04]  /*25ba0*/  LDL.LU R13, [R1+0xc4] ;  /* 0x0000c400010d7983 */ /* 0x000ea80000300800 */
[----:B------:R-:W2:Y:S04]  /*25bb0*/  LDL.LU R14, [R1+0xc8] ;  /* 0x0000c800010e7983 */ /* 0x000ea80000300800 */
[----:B------:R-:W2:Y:S04]  /*25bc0*/  LDL.LU R15, [R1+0xcc] ;  /* 0x0000cc00010f7983 */ /* 0x000ea80000300800 */
[----:B------:R-:W3:Y:S04]  /*25bd0*/  LDL.LU R16, [R1+0xb0] ;  /* 0x0000b00001107983 */ /* 0x000ee80000300800 */
[----:B------:R-:W3:Y:S04]  /*25be0*/  LDL.LU R17, [R1+0xb4] ;  /* 0x0000b40001117983 */ /* 0x000ee80000300800 */
[----:B------:R-:W3:Y:S04]  /*25bf0*/  LDL.LU R18, [R1+0xb8] ;  /* 0x0000b80001127983 */ /* 0x000ee80000300800 */
[----:B------:R-:W3:Y:S04]  /*25c00*/  LDL.LU R19, [R1+0xbc] ;  /* 0x0000bc0001137983 */ /* 0x000ee80000300800 */
[----:B0-----:R-:W4:Y:S04]  /*25c10*/  LDL.LU R20, [R1+0x90] ;  /* 0x0000900001147983 */ /* 0x001f280000300800 */
[----:B------:R-:W4:Y:S04]  /*25c20*/  LDL.LU R21, [R1+0x94] ;  /* 0x0000940001157983 */ /* 0x000f280000300800 */
[----:B------:R-:W4:Y:S04]  /*25c30*/  LDL.LU R22, [R1+0x98] ;  /* 0x0000980001167983 */ /* 0x000f280000300800 */
[----:B------:R-:W4:Y:S04]  /*25c40*/  LDL.LU R23, [R1+0x9c] ;  /* 0x00009c0001177983 */ /* 0x000f280000300800 */
[----:B------:R-:W2:Y:S04]  /*25c50*/  LDL.LU R8, [R1+0xe0] ;  /* 0x0000e00001087983 */ /* 0x000ea80000300800 */
[----:B------:R-:W2:Y:S04]  /*25c60*/  LDL.LU R9, [R1+0xe4] ;  /* 0x0000e40001097983 */ /* 0x000ea80000300800 */
[----:B------:R-:W2:Y:S04]  /*25c70*/  LDL.LU R10, [R1+0xe8] ;  /* 0x0000e800010a7983 */ /* 0x000ea80000300800 */
[----:B------:R-:W2:Y:S04]  /*25c80*/  LDL.LU R11, [R1+0xec] ;  /* 0x0000ec00010b7983 */ /* 0x000ea80000300800 */
[----:B------:R-:W2:Y:S04]  /*25c90*/  LDL.LU R27, [R1+0x12a0] ;  /* 0x0012a000011b7983 */ /* 0x000ea80000300800 */
[----:B------:R-:W-:Y:S04]  /*25ca0*/  STS.128 [R2+0x680], R4 ;  /* 0x0006800402007388 */ /* 0x000fe80000000c00 */
[----:B------:R-:W-:Y:S06]  /*25cb0*/  BAR.SYNC.DEFER_BLOCKING 0x0 ;  /* 0x0000000000007b1d */ /* 0x000fec0000010000 */
[----:B------:R-:W0:Y:S01]  /*25cc0*/  LDS.128 R4, [R0] ;  /* 0x0000000000047984 */ /* 0x000e220000000c00 */
[----:B------:R-:W-:-:S03]  /*25cd0*/  LOP3.LUT R28, R0, 0x20, RZ, 0x3c, !PT ;  /* 0x00000020001c7812 */ /* 0x000fc600078e3cff */
[----:B0-----:R-:W-:Y:S01]  /*25ce0*/  STL [R1+0x4], R5 ;  /* 0x0000040501007387 */ /* 0x001fe20000100800 */
[----:B------:R-:W-:-:S03]  /*25cf0*/  IMAD.MOV.U32 R25, RZ, RZ, R4 ;  /* 0x000000ffff197224 */ /* 0x000fc600078e0004 */
[----:B------:R-:W-:Y:S04]  /*25d00*/  STL.64 [R1+0x8], R6 ;  /* 0x0000080601007387 */ /* 0x000fe80000100a00 */
[----:B------:R-:W0:Y:S04]  /*25d10*/  LDS.128 R4, [R0+0x800] ;  /* 0x0008000000047984 */ /* 0x000e280000000c00 */
[----:B--2---:R-:W-:Y:S04]  /*25d20*/  STL [R1+0x1114], R27 ;  /* 0x0011141b01007387 */ /* 0x004fe80000100800 */
[----:B------:R1:W-:Y:S04]  /*25d30*/  STL [R1+0x1110], R25 ;  /* 0x0011101901007387 */ /* 0x0003e80000100800 */
[----:B------:R-:W2:Y:S04]  /*25d40*/  LDL.LU R24, [R1+0xd0] ;  /* 0x0000d00001187983 */ /* 0x000ea80000300800 */
[----:B-1----:R-:W2:Y:S04]  /*25d50*/  LDL.LU R25, [R1+0xd4] ;  /* 0x0000d40001197983 */ /* 0x002ea80000300800 */
[----:B------:R-:W2:Y:S04]  /*25d60*/  LDL.LU R26, [R1+0xd8] ;  /* 0x0000d800011a7983 */ /* 0x000ea80000300800 */
[----:B------:R-:W2:Y:S04]  /*25d70*/  LDL.LU R27, [R1+0xdc] ;  /* 0x0000dc00011b7983 */ /* 0x000ea80000300800 */
[----:B0-----:R-:W-:Y:S04]  /*25d80*/  STL.64 [R1+0x60], R4 ;  /* 0x0000600401007387 */ /* 0x001fe80000100a00 */
[----:B------:R-:W-:Y:S04]  /*25d90*/  STL.64 [R1+0x68], R6 ;  /* 0x0000680601007387 */ /* 0x000fe80000100a00 */
[----:B------:R-:W0:Y:S04]  /*25da0*/  LDS.128 R4, [R28] ;  /* 0x000000001c047984 */ /* 0x000e280000000c00 */
[----:B0-----:R-:W-:Y:S04]  /*25db0*/  STL.64 [R1+0x20], R4 ;  /* 0x0000200401007387 */ /* 0x001fe80000100a00 */
[----:B------:R-:W-:Y:S04]  /*25dc0*/  STL.64 [R1+0x28], R6 ;  /* 0x0000280601007387 */ /* 0x000fe80000100a00 */
[----:B------:R-:W0:Y:S04]  /*25dd0*/  LDS.128 R4, [R28+0x800] ;  /* 0x000800001c047984 */ /* 0x000e280000000c00 */
[----:B0-----:R-:W-:Y:S04]  /*25de0*/  STL.64 [R1+0xa0], R4 ;  /* 0x0000a00401007387 */ /* 0x001fe80000100a00 */
[----:B------:R-:W-:Y:S04]  /*25df0*/  STL.64 [R1+0xa8], R6 ;  /* 0x0000a80601007387 */ /* 0x000fe80000100a00 */
[----:B------:R-:W0:Y:S02]  /*25e00*/  LDS.128 R4, [R29] ;  /* 0x000000001d047984 */ /* 0x000e240000000c00 */
[----:B0-----:R-:W-:-:S02]  /*25e10*/  IMAD.MOV.U32 R28, RZ, RZ, R4 ;  /* 0x000000ffff1c7224 */ /* 0x001fc400078e0004 */
[----:B------:R-:W-:Y:S04]  /*25e20*/  STL [R1+0x14], R5 ;  /* 0x0000140501007387 */ /* 0x000fe80000100800 */
[----:B------:R-:W-:Y:S04]  /*25e30*/  STL.64 [R1+0x18], R6 ;  /* 0x0000180601007387 */ /* 0x000fe80000100a00 */
[----:B------:R0:W-:Y:S02]  /*25e40*/  STL [R1+0x10d8], R28 ;  /* 0x0010d81c01007387 */ /* 0x0001e40000100800 */
[----:B0-----:R-:W-:-:S05]  /*25e50*/  LOP3.LUT R28, R0, 0x40, RZ, 0x3c, !PT ;  /* 0x00000040001c7812 */ /* 0x001fca00078e3cff */
        /* <DEDUP_REMOVED lines=9> */
[----:B----4-:R1:W-:Y:S04]  /*25ef0*/  STS.128 [R2], R20 ;  /* 0x0000001402007388 */ /* 0x0103e80000000c00 */
[----:B---3--:R3:W-:Y:S04]  /*25f00*/  STS.128 [R2+0x80], R16 ;  /* 0x0000801002007388 */ /* 0x0087e80000000c00 */
[----:B0-----:R-:W-:Y:S04]  /*25f10*/  STL [R1+0x10c8], R6 ;  /* 0x0010c80601007387 */ /* 0x001fe80000100800 */
[----:B------:R-:W-:Y:S04]  /*25f20*/  STL [R1+0x10c4], R7 ;  /* 0x0010c40701007387 */ /* 0x000fe80000100800 */
[----:B-1----:R-:W4:Y:S04]  /*25f30*/  LDL.LU.64 R22, [R1+0x1298] ;  /* 0x0012980001167983 */ /* 0x002f280000300a00 */
[----:B------:R-:W4:Y:S04]  /*25f40*/  LDL.LU.64 R20, [R1+0x1290] ;  /* 0x0012900001147983 */ /* 0x000f280000300a00 */
[----:B---3--:R-:W3:Y:S04]  /*25f50*/  LDL.LU.64 R18, [R1+0x1288] ;  /* 0x0012880001127983 */ /* 0x008ee80000300a00 */
[----:B------:R-:W3:Y:S04]  /*25f60*/  LDL.LU.64 R16, [R1+0x1280] ;  /* 0x0012800001107983 */ /* 0x000ee80000300a00 */
[----:B------:R0:W-:Y:S04]  /*25f70*/  STS.128 [R2+0x200], R12 ;  /* 0x0002000c02007388 */ /* 0x0001e80000000c00 */
[----:B0-----:R-:W3:Y:S04]  /*25f80*/  LDL.LU.64 R14, [R1+0x1278] ;  /* 0x00127800010e7983 */ /* 0x001ee80000300a00 */
[----:B------:R-:W3:Y:S01]  /*25f90*/  LDL.LU.64 R12, [R1+0x1270] ;  /* 0x00127000010c7983 */ /* 0x000ee20000300a00 */
[----:B------:R-:W-:-:S03]  /*25fa0*/  LOP3.LUT R6, R0, 0x20, RZ, 0x3c, !PT ;  /* 0x0000002000067812 */ /* 0x000fc600078e3cff */
[----:B--2---:R-:W-:Y:S04]  /*25fb0*/  STS.128 [R2+0x280], R24 ;  /* 0x0002801802007388 */ /* 0x004fe80000000c00 */
[----:B------:R-:W-:Y:S04]  /*25fc0*/  STS.128 [R2+0x400], R8 ;  /* 0x0004000802007388 */ /* 0x000fe80000000c00 */
[----:B----4-:R-:W-:Y:S04]  /*25fd0*/  STS.128 [R2+0x480], R20 ;  /* 0x0004801402007388 */ /* 0x010fe80000000c00 */
[----:B---3--:R-:W-:Y:S04]  /*25fe0*/  STS.128 [R2+0x600], R16 ;  /* 0x0006001002007388 */ /* 0x008fe80000000c00 */
[----:B------:R-:W-:Y:S04]  /*25ff0*/  STS.128 [R2+0x680], R12 ;  /* 0x0006800c02007388 */ /* 0x000fe80000000c00 */
[----:B------:R-:W-:Y:S06]  /*26000*/  BAR.SYNC.DEFER_BLOCKING 0x0 ;  /* 0x0000000000007b1d */ /* 0x000fec0000010000 */
[----:B------:R-:W0:Y:S04]  /*26010*/  LDS.128 R16, [R0] ;  /* 0x0000000000107984 */ /* 0x000e280000000c00 */
[----:B------:R-:W1:Y:S04]  /*26020*/  LDS.128 R12, [R0+0x800] ;  /* 0x00080000000c7984 */ /* 0x000e680000000c00 */
[----:B------:R-:W2:Y:S04]  /*26030*/  LDS.128 R8, [R6] ;  /* 0x0000000006087984 */ /* 0x000ea80000000c00 */
[----:B0-----:R0:W-:Y:S04]  /*26040*/  STL.64 [R1+0xc0], R16 ;  /* 0x0000c01001007387 */ /* 0x0011e80000100a00 */
[----:B------:R3:W-:Y:S04]  /*26050*/  STL.64 [R1+0xc8], R18 ;  /* 0x0000c81201007387 */ /* 0x0007e80000100a00 */
[----:B0-----:R-:W4:Y:S04]  /*26060*/  LDL.LU R16, [R1+0x480] ;  /* 0x0004800001107983 */ /* 0x001f280000300800 */
[----:B-1----:R-:W-:Y:S04]  /*26070*/  STL.64 [R1+0x1d0], R12 ;  /* 0x0001d00c01007387 */ /* 0x002fe80000100a00 */
[----:B------:R-:W-:Y:S04]  /*26080*/  STL.64 [R1+0x1d8], R14 ;  /* 0x0001d80e01007387 */ /* 0x000fe80000100a00 */
[----:B--2---:R0:W-:Y:S04]  /*26090*/  STL.64 [R1+0xf0], R8 ;  /* 0x0000f00801007387 */ /* 0x0041e80000100a00 */
[----:B------:R1:W-:Y:S04]  /*260a0*/  STL.64 [R1+0xf8], R10 ;  /* 0x0000f80a01007387 */ /* 0x0003e80000100a00 */
[----:B------:R-:W4:Y:S04]  /*260b0*/  LDL.LU R17, [R1+0x484] ;  /* 0x0004840001117983 */ /* 0x000f280000300800 */
[----:B---3--:R-:W2:Y:S04]  /*260c0*/  LDL.LU R18, [R1+0x488] ;  /* 0x0004880001127983 */ /* 0x008ea80000300800 */
[----:B------:R-:W2:Y:S04]  /*260d0*/  LDL.LU R19, [R1+0x48c] ;  /* 0x00048c0001137983 */ /* 0x000ea80000300800 */
[----:B--2---:R-:W-:Y:S04]  /*260e0*/  STL.64 [R1+0x11c8], R18 ;  /* 0x0011c81201007387 */ /* 0x004fe80000100a00 */
[----:B----4-:R-:W-:Y:S04]  /*260f0*/  STL.64 [R1+0x11c0], R16 ;  /* 0x0011c01001007387 */ /* 0x010fe80000100a00 */
[----:B------:R-:W2:Y:S04]  /*26100*/  LDL.LU R20, [R1+0x400] ;  /* 0x0004000001147983 */ /* 0x000ea80000300800 */
[----:B------:R-:W2:Y:S04]  /*26110*/  LDL.LU R21, [R1+0x404] ;  /* 0x0004040001157983 */ /* 0x000ea80000300800 */
[----:B------:R-:W3:Y:S04]  /*26120*/  LDL.LU R22, [R1+0x408] ;  /* 0x0004080001167983 */ /* 0x000ee80000300800 */
[----:B------:R-:W3:Y:S04]  /*26130*/  LDL.LU R23, [R1+0x40c] ;  /* 0x00040c0001177983 */ /* 0x000ee80000300800 */
[----:B---3--:R-:W-:Y:S04]  /*26140*/  STL.64 [R1+0x11d8], R22 ;  /* 0x0011d81601007387 */ /* 0x008fe80000100a00 */
[----:B--2---:R-:W-:Y:S04]  /*26150*/  STL.64 [R1+0x11d0], R20 ;  /* 0x0011d01401007387 */ /* 0x004fe80000100a00 */
[----:B0-----:R-:W2:Y:S04]  /*26160*/  LDL.LU R8, [R1+0x3f0] ;  /* 0x0003f00001087983 */ /* 0x001ea80000300800 */
[----:B------:R-:W2:Y:S04]  /*26170*/  LDL.LU R9, [R1+0x3f4] ;  /* 0x0003f40001097983 */ /* 0x000ea80000300800 */
[----:B-1----:R-:W3:Y:S04]  /*26180*/  LDL.LU R10, [R1+0x3f8] ;  /* 0x0003f800010a7983 */ /* 0x002ee80000300800 */
[----:B------:R-:W3:Y:S04]  /*26190*/  LDL.LU R11, [R1+0x3fc] ;  /* 0x0003fc00010b7983 */ /* 0x000ee80000300800 */
[----:B---3--:R-:W-:Y:S04]  /*261a0*/  STL.64 [R1+0x11e8], R10 ;  /* 0x0011e80a01007387 */ /* 0x008fe80000100a00 */
[----:B--2---:R0:W-:Y:S04]  /*261b0*/  STL.64 [R1+0x11e0], R8 ;  /* 0x0011e00801007387 */ /* 0x0041e80000100a00 */
[----:B0-----:R-:W2:Y:S04]  /*261c0*/  LDL.LU R8, [R1+0x250] ;  /* 0x0002500001087983 */ /* 0x001ea80000300800 */
[----:B------:R-:W2:Y:S04]  /*261d0*/  LDL.LU R9, [R1+0x254] ;  /* 0x0002540001097983 */ /* 0x000ea80000300800 */
[----:B------:R-:W3:Y:S04]  /*261e0*/  LDL.LU R10, [R1+0x258] ;  /* 0x00025800010a7983 */ /* 0x000ee80000300800 */
        /* <DEDUP_REMOVED lines=44> */
[----:B--2---:R-:W-:Y:S04]  /*264b0*/  STL.64 [R1+0x1260], R8 ;  /* 0x0012600801007387 */ /* 0x004fe80000100a00 */
[----:B------:R-:W0:Y:S04]  /*264c0*/  LDS.128 R8, [R6+0x800] ;  /* 0x0008000006087984 */ /* 0x000e280000000c00 */
        /* <DEDUP_REMOVED lines=8> */
[----:B------:R-:W4:Y:S04]  /*26550*/  LDL.LU R24, [R1+0x3d0] ;  /* 0x0003d00001187983 */ /* 0x000f280000300800 */
[----:B------:R-:W4:Y:S04]  /*26560*/  LDL.LU R25, [R1+0x3d4] ;  /* 0x0003d40001197983 */ /* 0x000f280000300800 */
[----:B------:R-:W4:Y:S04]  /*26570*/  LDL.LU R26, [R1+0x3d8] ;  /* 0x0003d800011a7983 */ /* 0x000f280000300800 */
[----:B------:R-:W4:Y:S04]  /*26580*/  LDL.LU R27, [R1+0x3dc] ;  /* 0x0003dc00011b7983 */ /* 0x000f280000300800 */
[----:B------:R-:W2:Y:S04]  /*26590*/  LDL.LU R12, [R1+0x490] ;  /* 0x00049000010c7983 */ /* 0x000ea80000300800 */
[----:B------:R-:W2:Y:S04]  /*265a0*/  LDL.LU R13, [R1+0x494] ;  /* 0x00049400010d7983 */ /* 0x000ea80000300800 */
        /* <DEDUP_REMOVED lines=11> */
[----:B0-----:R-:W-:Y:S04]  /*26660*/  STL.64 [R1+0x1a0], R8 ;  /* 0x0001a00801007387 */ /* 0x001fe80000100a00 */
[----:B------:R-:W-:Y:S04]  /*26670*/  STL.64 [R1+0x1a8], R10 ;  /* 0x0001a80a01007387 */ /* 0x000fe80000100a00 */
[----:B------:R-:W0:Y:S04]  /*26680*/  LDS.128 R8, [R3+0x800] ;  /* 0x0008000003087984 */ /* 0x000e280000000c00 */
[----:B0-----:R-:W-:Y:S04]  /*26690*/  STL.64 [R1+0x210], R8 ;  /* 0x0002100801007387 */ /* 0x001fe80000100a00 */
[----:B------:R0:W-:Y:S04]  /*266a0*/  STL.64 [R1+0x218], R10 ;  /* 0x0002180a01007387 */ /* 0x0001e80000100a00 */
[----:B0-----:R-:W2:Y:S04]  /*266b0*/  LDL.LU.64 R10, [R1+0x1268] ;  /* 0x00126800010a7983 */ /* 0x001ea80000300a00 */
[----:B------:R-:W2:Y:S04]  /*266c0*/  LDL.LU.64 R8, [R1+0x1260] ;  /* 0x0012600001087983 */ /* 0x000ea80000300a00 */
[----:B------:R-:W-:Y:S06]  /*266d0*/  BAR.SYNC.DEFER_BLOCKING 0x0 ;  /* 0x0000000000007b1d */ /* 0x000fec0000010000 */
[----:B--2---:R0:W-:Y:S04]  /*266e0*/  STS.128 [R2], R8 ;  /* 0x0000000802007388 */ /* 0x0041e80000000c00 */
[----:B0-----:R-:W2:Y:S04]  /*266f0*/  LDL.LU.64 R10, [R1+0x1258] ;  /* 0x00125800010a7983 */ /* 0x001ea80000300a00 */
[----:B------:R-:W2:Y:S04]  /*26700*/  LDL.LU.64 R8, [R1+0x1250] ;  /* 0x0012500001087983 */ /* 0x000ea80000300a00 */
[----:B--2---:R0:W-:Y:S04]  /*26710*/  STS.128 [R2+0x80], R8 ;  /* 0x0000800802007388 */ /* 0x0041e80000000c00 */
        /* <DEDUP_REMOVED lines=17> */
[----:B--2---:R-:W-:Y:S04]  /*26830*/  STS.128 [R2+0x680], R8 ;  /* 0x0006800802007388 */ /* 0x004fe80000000c00 */
[----:B------:R-:W-:Y:S06]  /*26840*/  BAR.SYNC.DEFER_BLOCKING 0x0 ;  /* 0x0000000000007b1d */ /* 0x000fec0000010000 */
        /* <DEDUP_REMOVED lines=22> */
[----:B------:R-:W-:Y:S06]  /*269b0*/  BAR.SYNC.DEFER_BLOCKING 0x0 ;  /* 0x0000000000007b1d */ /* 0x000fec0000010000 */
[----:B0-----:R-:W-:Y:S04]  /*269c0*/  STL.64 [R1+0x190], R8 ;  /* 0x0001900801007387 */ /* 0x001fe80000100a00 */
[----:B------:R0:W-:Y:S04]  /*269d0*/  STL.64 [R1+0x198], R10 ;  /* 0x0001980a01007387 */ /* 0x0001e80000100a00 */
[----:B0-----:R-:W2:Y:S04]  /*269e0*/  LDL.LU.64 R10, [R1+0x11e8] ;  /* 0x0011e800010a7983 */ /* 0x001ea80000300a00 */
[----:B------:R-:W2:Y:S04]  /*269f0*/  LDL.LU.64 R8, [R1+0x11e0] ;  /* 0x0011e00001087983 */ /* 0x000ea80000300a00 */
[----:B---3--:R0:W-:Y:S04]  /*26a00*/  STS.128 [R2], R20 ;  /* 0x0000001402007388 */ /* 0x0081e80000000c00 */
[----:B------:R1:W-:Y:S04]  /*26a10*/  STS.128 [R2+0x80], R16 ;  /* 0x0000801002007388 */ /* 0x0003e80000000c00 */
[----:B0-----:R-:W3:Y:S04]  /*26a20*/  LDL.LU.64 R22, [R1+0x11d8] ;  /* 0x0011d80001167983 */ /* 0x001ee80000300a00 */
[----:B------:R-:W3:Y:S04]  /*26a30*/  LDL.LU.64 R20, [R1+0x11d0] ;  /* 0x0011d00001147983 */ /* 0x000ee80000300a00 */
[----:B-1----:R-:W3:Y:S04]  /*26a40*/  LDL.LU.64 R18, [R1+0x11c8] ;  /* 0x0011c80001127983 */ /* 0x002ee80000300a00 */
[----:B------:R-:W3:Y:S04]  /*26a50*/  LDL.LU.64 R16, [R1+0x11c0] ;  /* 0x0011c00001107983 */ /* 0x000ee80000300a00 */
[----:B----4-:R-:W-:Y:S04]  /*26a60*/  STS.128 [R2+0x200], R24 ;  /* 0x0002001802007388 */ /* 0x010fe80000000c00 */
[----:B------:R-:W-:Y:S04]  /*26a70*/  STS.128 [R2+0x600], R12 ;  /* 0x0006000c02007388 */ /* 0x000fe80000000c00 */
[----:B--2---:R0:W-:Y:S04]  /*26a80*/  STS.128 [R2+0x280], R8 ;  /* 0x0002800802007388 */ /* 0x0041e80000000c00 */
[----:B0-----:R-:W2:Y:S04]  /*26a90*/  LDL.LU R8, [R1+0x5c0] ;  /* 0x0005c00001087983 */ /* 0x001ea80000300800 */
[----:B------:R-:W2:Y:S04]  /*26aa0*/  LDL.LU R9, [R1+0x5c4] ;  /* 0x0005c40001097983 */ /* 0x000ea80000300800 */
[----:B------:R-:W4:Y:S04]  /*26ab0*/  LDL.LU R10, [R1+0x5c8] ;  /* 0x0005c800010a7983 */ /* 0x000f280000300800 */
[----:B------:R-:W4:Y:S04]  /*26ac0*/  LDL.LU R11, [R1+0x5cc] ;  /* 0x0005cc00010b7983 */ /* 0x000f280000300800 */
[----:B---3--:R-:W-:Y:S04]  /*26ad0*/  STS.128 [R2+0x480], R16 ;  /* 0x0004801002007388 */ /* 0x008fe80000000c00 */
[----:B------:R-:W-:Y:S04]  /*26ae0*/  STS.128 [R2+0x400], R20 ;  /* 0x0004001402007388 */ /* 0x000fe80000000c00 */
[----:B----4-:R-:W-:Y:S04]  /*26af0*/  STL.64 [R1+0x1168], R10 ;  /* 0x0011680a01007387 */ /* 0x010fe80000100a00 */
[----:B--2---:R0:W-:Y:S04]  /*26b00*/  STL.64 [R1+0x1160], R8 ;  /* 0x0011600801007387 */ /* 0x0041e80000100a00 */
[----:B0-----:R-:W2:Y:S04]  /*26b10*/  LDL.LU R8, [R1+0x590] ;  /* 0x0005900001087983 */ /* 0x001ea80000300800 */
[----:B------:R-:W2:Y:S04]  /*26b20*/  LDL.LU R9, [R1+0x594] ;  /* 0x0005940001097983 */ /* 0x000ea80000300800 */
[----:B------:R-:W3:Y:S04]  /*26b30*/  LDL.LU R10, [R1+0x598] ;  /* 0x00059800010a7983 */ /* 0x000ee80000300800 */
[----:B------:R-:W3:Y:S04]  /*26b40*/  LDL.LU R11, [R1+0x59c] ;  /* 0x00059c00010b7983 */ /* 0x000ee80000300800 */
[----:B------:R-:W4:Y:S04]  /*26b50*/  LDL.LU R16, [R1+0x4a0] ;  /* 0x0004a00001107983 */ /* 0x000f280000300800 */
[----:B------:R-:W4:Y:S04]  /*26b60*/  LDL.LU R17, [R1+0x4a4] ;  /* 0x0004a40001117983 */ /* 0x000f280000300800 */
[----:B------:R-:W4:Y:S04]  /*26b70*/  LDL.LU R18, [R1+0x4a8] ;  /* 0x0004a80001127983 */ /* 0x000f280000300800 */
[----:B------:R-:W4:Y:S04]  /*26b80*/  LDL.LU R19, [R1+0x4ac] ;  /* 0x0004ac0001137983 */ /* 0x000f280000300800 */
        /* <DEDUP_REMOVED lines=24> */
[----:B----4-:R-:W-:Y:S04]  /*26d10*/  STS.128 [R2+0x680], R16 ;  /* 0x0006801002007388 */ /* 0x010fe80000000c00 */
[----:B------:R-:W-:Y:S06]  /*26d20*/  BAR.SYNC.DEFER_BLOCKING 0x0 ;  /* 0x0000000000007b1d */ /* 0x000fec0000010000 */
[----:B------:R-:W0:Y:S04]  /*26d30*/  LDS.128 R24, [R0] ;  /* 0x0000000000187984 */ /* 0x000e280000000c00 */
[----:B------:R-:W1:Y:S04]  /*26d40*/  LDS.128 R16, [R0+0x800] ;  /* 0x0008000000107984 */ /* 0x000e680000000c00 */
[----:B------:R-:W4:Y:S04]  /*26d50*/  LDS.128 R20, [R6] ;  /* 0x0000000006147984 */ /* 0x000f280000000c00 */
[----:B---3--:R-:W-:Y:S04]  /*26d60*/  STL.64 [R1+0x11b8], R10 ;  /* 0x0011b80a01007387 */ /* 0x008fe80000100a00 */
[----:B--2---:R2:W-:Y:S04]  /*26d70*/  STL.64 [R1+0x11b0], R8 ;  /* 0x0011b00801007387 */ /* 0x0045e80000100a00 */
[----:B--2---:R-:W2:Y:S04]  /*26d80*/  LDL.LU R8, [R1+0x510] ;  /* 0x0005100001087983 */ /* 0x004ea80000300800 */
[----:B------:R-:W2:Y:S04]  /*26d90*/  LDL.LU R9, [R1+0x514] ;  /* 0x0005140001097983 */ /* 0x000ea80000300800 */
[----:B------:R-:W2:Y:S04]  /*26da0*/  LDL.LU R10, [R1+0x518] ;  /* 0x00051800010a7983 */ /* 0x000ea80000300800 */
[----:B------:R-:W2:Y:S04]  /*26db0*/  LDL.LU R11, [R1+0x51c] ;  /* 0x00051c00010b7983 */ /* 0x000ea80000300800 */
[----:B------:R-:W3:Y:S04]  /*26dc0*/  LDL.LU R12, [R1+0x5d0] ;  /* 0x0005d000010c7983 */ /* 0x000ee80000300800 */
[----:B------:R-:W3:Y:S04]  /*26dd0*/  LDL.LU R13, [R1+0x5d4] ;  /* 0x0005d400010d7983 */ /* 0x000ee80000300800 */
[----:B------:R-:W3:Y:S04]  /*26de0*/  LDL.LU R14, [R1+0x5d8] ;  /* 0x0005d800010e7983 */ /* 0x000ee80000300800 */
[----:B------:R-:W3:Y:S04]  /*26df0*/  LDL.LU R15, [R1+0x5dc] ;  /* 0x0005dc00010f7983 */ /* 0x000ee80000300800 */
[----:B0-----:R-:W-:Y:S04]  /*26e00*/  STL.64 [R1+0x260], R24 ;  /* 0x0002601801007387 */ /* 0x001fe80000100a00 */
[----:B------:R-:W-:Y:S04]  /*26e10*/  STL.64 [R1+0x268], R26 ;  /* 0x0002681a01007387 */ /* 0x000fe80000100a00 */
[----:B------:R-:W0:Y:S04]  /*26e20*/  LDS.128 R24, [R6+0x800] ;  /* 0x0008000006187984 */ /* 0x000e280000000c00 */
[----:B-1----:R-:W-:Y:S04]  /*26e30*/  STL.64 [R1+0x2c0], R16 ;  /* 0x0002c01001007387 */ /* 0x002fe80000100a00 */
[----:B------:R-:W-:Y:S04]  /*26e40*/  STL.64 [R1+0x2c8], R18 ;  /* 0x0002c81201007387 */ /* 0x000fe80000100a00 */
[----:B------:R-:W1:Y:S04]  /*26e50*/  LDS.128 R16, [R28] ;  /* 0x000000001c107984 */ /* 0x000e680000000c00 */
[----:B----4-:R-:W-:Y:S04]  /*26e60*/  STL.64 [R1+0x270], R20 ;  /* 0x0002701401007387 */ /* 0x010fe80000100a00 */
[----:B------:R-:W-:Y:S04]  /*26e70*/  STL.64 [R1+0x278], R22 ;  /* 0x0002781601007387 */ /* 0x000fe80000100a00 */
[----:B------:R-:W4:Y:S04]  /*26e80*/  LDS.128 R20, [R28+0x800] ;  /* 0x000800001c147984 */ /* 0x000f280000000c00 */
[----:B0-----:R-:W-:Y:S04]  /*26e90*/  STL.64 [R1+0x2b0], R24 ;  /* 0x0002b01801007387 */ /* 0x001fe80000100a00 */
[----:B------:R-:W-:Y:S04]  /*26ea0*/  STL.64 [R1+0x2b8], R26 ;  /* 0x0002b81a01007387 */ /* 0x000fe80000100a00 */
[----:B------:R-:W0:Y:S04]  /*26eb0*/  LDS.128 R24, [R3] ;  /* 0x0000000003187984 */ /* 0x000e280000000c00 */
[----:B-1----:R-:W-:Y:S04]  /*26ec0*/  STL.64 [R1+0x290], R16 ;  /* 0x0002901001007387 */ /* 0x002fe80000100a00 */
[----:B------:R-:W-:Y:S04]  /*26ed0*/  STL.64 [R1+0x298], R18 ;  /* 0x0002981201007387 */ /* 0x000fe80000100a00 */
[----:B------:R-:W1:Y:S04]  /*26ee0*/  LDS.128 R16, [R3+0x800] ;  /* 0x0008000003107984 */ /* 0x000e680000000c00 */
[----:B------:R-:W-:Y:S06]  /*26ef0*/  BAR.SYNC.DEFER_BLOCKING 0x0 ;  /* 0x0000000000007b1d */ /* 0x000fec0000010000 */
[----:B----4-:R4:W-:Y:S04]  /*26f00*/  STL.64 [R1+0x2a0], R20 ;  /* 0x0002a01401007387 */ /* 0x0109e80000100a00 */
[----:B------:R0:W-:Y:S04]  /*26f10*/  STL.64 [R1+0x2a8], R22 ;  /* 0x0002a81601007387 */ /* 0x0001e80000100a00 */
[----:B----4-:R-:W4:Y:S04]  /*26f20*/  LDL.LU R20, [R1+0x610] ;  /* 0x0006100001147983 */ /* 0x010f280000300800 */
[----:B0-----:R0:W-:Y:S04]  /*26f30*/  STL.64 [R1+0x280], R24 ;  /* 0x0002801801007387 */ /* 0x0011e80000100a00 */
[----:B------:R0:W-:Y:S04]  /*26f40*/  STL.64 [R1+0x288], R26 ;  /* 0x0002881a01007387 */ /* 0x0001e80000100a00 */
[----:B-1----:R1:W-:Y:S04]  /*26f50*/  STL.64 [R1+0x2d0], R16 ;  /* 0x0002d01001007387 */ /* 0x0023e80000100a00 */
[----:B------:R0:W-:Y:S04]  /*26f60*/  STL.64 [R1+0x2d8], R18 ;  /* 0x0002d81201007387 */ /* 0x0001e80000100a00 */
[----:B------:R-:W4:Y:S04]  /*26f70*/  LDL.LU R21, [R1+0x614] ;  /* 0x0006140001157983 */ /* 0x000f280000300800 */
[----:B------:R-:W4:Y:S04]  /*26f80*/  LDL.LU R22, [R1+0x618] ;  /* 0x0006180001167983 */ /* 0x000f280000300800 */
[----:B------:R-:W4:Y:S04]  /*26f90*/  LDL.LU R23, [R1+0x61c] ;  /* 0x00061c0001177983 */ /* 0x000f280000300800 */
        /* <DEDUP_REMOVED lines=26> */
[----:B---3--:R-:W-:Y:S04]  /*27140*/  STS.128 [R2+0x680], R12 ;  /* 0x0006800c02007388 */ /* 0x008fe80000000c00 */
[----:B--2---:R-:W-:Y:S04]  /*27150*/  STS.128 [R2+0x600], R8 ;  /* 0x0006000802007388 */ /* 0x004fe80000000c00 */
[----:B------:R-:W-:Y:S06]  /*27160*/  BAR.SYNC.DEFER_BLOCKING 0x0 ;  /* 0x0000000000007b1d */ /* 0x000fec0000010000 */
[----:B------:R-:W0:Y:S04]  /*27170*/  LDS.128 R12, [R0] ;  /* 0x00000000000c7984 */ /* 0x000e280000000c00 */
[----:B------:R-:W1:Y:S04]  /*27180*/  LDS.128 R8, [R0+0x800] ;  /* 0x0008000000087984 */ /* 0x000e680000000c00 */
[----:B0-----:R-:W-:Y:S04]  /*27190*/  STL.64 [R1+0x240], R12 ;  /* 0x0002400c01007387 */ /* 0x001fe80000100a00 */
[----:B------:R-:W-:Y:S04]  /*271a0*/  STL.64 [R1+0x248], R14 ;  /* 0x0002480e01007387 */ /* 0x000fe80000100a00 */
[----:B------:R-:W0:Y:S04]  /*271b0*/  LDS.128 R12, [R6] ;  /* 0x00000000060c7984 */ /* 0x000e280000000c00 */
[----:B-1----:R-:W-:Y:S04]  /*271c0*/  STL.64 [R1+0x230], R8 ;  /* 0x0002300801007387 */ /* 0x002fe80000100a00 */
[----:B------:R-:W-:Y:S04]  /*271d0*/  STL.64 [R1+0x238], R10 ;  /* 0x0002380a01007387 */ /* 0x000fe80000100a00 */
[----:B------:R-:W1:Y:S04]  /*271e0*/  LDS.128 R8, [R6+0x800] ;  /* 0x0008000006087984 */ /* 0x000e680000000c00 */
[----:B------:R-:W-:Y:S04]  /*271f0*/  STL [R1+0x1150], R6 ;  /* 0x0011500601007387 */ /* 0x000fe80000100800 */
[----:B0-----:R-:W-:Y:S04]  /*27200*/  STL.64 [R1+0x220], R12 ;  /* 0x0002200c01007387 */ /* 0x001fe80000100a00 */
[----:B------:R-:W-:Y:S04]  /*27210*/  STL.64 [R1+0x228], R14 ;  /* 0x0002280e01007387 */ /* 0x000fe80000100a00 */
[----:B------:R0:W-:Y:S04]  /*27220*/  STL.64 [R1+0x1148], R4 ;  /* 0x0011480401007387 */ /* 0x0001e80000100a00 */
[----:B-1----:R-:W-:Y:S04]  /*27230*/  STL.64 [R1+0x1e0], R8 ;  /* 0x0001e00801007387 */ /* 0x002fe80000100a00 */
[----:B------:R-:W-:Y:S04]  /*27240*/  STL.64 [R1+0x1e8], R10 ;  /* 0x0001e80a01007387 */ /* 0x000fe80000100a00 */
[----:B------:R-:W1:Y:S04]  /*27250*/  LDS.128 R8, [R28+0x800] ;  /* 0x000800001c087984 */ /* 0x000e680000000c00 */
[----:B------:R-:W2:Y:S04]  /*27260*/  LDS.128 R12, [R28] ;  /* 0x000000001c0c7984 */ /* 0x000ea80000000c00 */
[----:B0-----:R-:W3:Y:S04]  /*27270*/  LDL.LU R4, [R1+0x5f0] ;  /* 0x0005f00001047983 */ /* 0x001ee80000300800 */
[----:B------:R-:W3:Y:S04]  /*27280*/  LDL.LU R5, [R1+0x5f4] ;  /* 0x0005f40001057983 */ /* 0x000ee80000300800 */
[----:B------:R-:W3:Y:S04]  /*27290*/  LDL.LU R6, [R1+0x5f8] ;  /* 0x0005f80001067983 */ /* 0x000ee80000300800 */
[----:B------:R-:W3:Y:S04]  /*272a0*/  LDL.LU R7, [R1+0x5fc] ;  /* 0x0005fc0001077983 */ /* 0x000ee80000300800 */
[----:B-1----:R-:W-:Y:S04]  /*272b0*/  STL [R1+0x10c0], R10 ;  /* 0x0010c00a01007387 */ /* 0x002fe80000100800 */
[----:B--2---:R-:W-:Y:S04]  /*272c0*/  STL.64 [R1+0x1c0], R12 ;  /* 0x0001c00c01007387 */ /* 0x004fe80000100a00 */
[----:B------:R-:W-:Y:S04]  /*272d0*/  STL.64 [R1+0x1c8], R14 ;  /* 0x0001c80e01007387 */ /* 0x000fe80000100a00 */
[----:B------:R-:W0:Y:S04]  /*272e0*/  LDS.128 R12, [R3] ;  /* 0x00000000030c7984 */ /* 0x000e280000000c00 */
[----:B------:R-:W-:Y:S04]  /*272f0*/  STL [R1+0x10bc], R11 ;  /* 0x0010bc0b01007387 */ /* 0x000fe80000100800 */
[----:B------:R1:W-:Y:S04]  /*27300*/  STL.64 [R1+0x1158], R8 ;  /* 0x0011580801007387 */ /* 0x0003e80000100a00 */
[----:B-1----:R-:W2:Y:S04]  /*27310*/  LDL.LU R8, [R1+0x5e0] ;  /* 0x0005e00001087983 */ /* 0x002ea80000300800 */
[----:B------:R-:W2:Y:S04]  /*27320*/  LDL.LU R9, [R1+0x5e4] ;  /* 0x0005e40001097983 */ /* 0x000ea80000300800 */
[----:B------:R-:W2:Y:S04]  /*27330*/  LDL.LU R10, [R1+0x5e8] ;  /* 0x0005e800010a7983 */ /* 0x000ea80000300800 */
[----:B------:R-:W2:Y:S04]  /*27340*/  LDL.LU R11, [R1+0x5ec] ;  /* 0x0005ec00010b7983 */ /* 0x000ea80000300800 */
[----:B0-----:R-:W-:Y:S04]  /*27350*/  STL.64 [R1+0x10e8], R14 ;  /* 0x0010e80e01007387 */ /* 0x001fe80000100a00 */
[----:B------:R-:W-:Y:S04]  /*27360*/  STL.64 [R1+0x10e0], R12 ;  /* 0x0010e00c01007387 */ /* 0x000fe80000100a00 */
[----:B------:R-:W0:Y:S04]  /*27370*/  LDS.128 R12, [R3+0x800] ;  /* 0x00080000030c7984 */ /* 0x000e280000000c00 */
[----:B------:R-:W-:Y:S06]  /*27380*/  BAR.SYNC.DEFER_BLOCKING 0x0 ;  /* 0x0000000000007b1d */ /* 0x000fec0000010000 */
[----:B------:R1:W-:Y:S04]  /*27390*/  STS.128 [R2+0x400], R16 ;  /* 0x0004001002007388 */ /* 0x0003e80000000c00 */
[----:B0-----:R-:W-:Y:S04]  /*273a0*/  STL.64 [R1+0x250], R12 ;  /* 0x0002500c01007387 */ /* 0x001fe80000100a00 */
[----:B------:R-:W-:Y:S04]  /*273b0*/  STL.64 [R1+0x258], R14 ;  /* 0x0002580e01007387 */ /* 0x000fe80000100a00 */
[----:B-1----:R-:W2:Y:S04]  /*273c0*/  LDL.LU R16, [R1+0x6c0] ;  /* 0x0006c00001107983 */ /* 0x002ea80000300800 */
[----:B------:R-:W2:Y:S04]  /*273d0*/  LDL.LU R17, [R1+0x6c4] ;  /* 0x0006c40001117983 */ /* 0x000ea80000300800 */
[----:B------:R-:W2:Y:S04]  /*273e0*/  LDL.LU R18, [R1+0x6c8] ;  /* 0x0006c80001127983 */ /* 0x000ea80000300800 */
[----:B------:R-:W2:Y:S04]  /*273f0*/  LDL.LU R19, [R1+0x6cc] ;  /* 0x0006cc0001137983 */ /* 0x000ea80000300800 */
[----:B------:R-:W-:Y:S04]  /*27400*/  STS.128 [R2+0x200], R24 ;  /* 0x0002001802007388 */ /* 0x000fe80000000c00 */
[----:B--2---:R-:W-:Y:S04]  /*27410*/  STL.64 [R1+0x10f8], R18 ;  /* 0x0010f81201007387 */ /* 0x004fe80000100a00 */
[----:B------:R0:W-:Y:S04]  /*27420*/  STL.64 [R1+0x10f0], R16 ;  /* 0x0010f01001007387 */ /* 0x0001e80000100a00 */
[----:B0-----:R-:W2:Y:S04]  /*27430*/  LDL.LU R16, [R1+0x6b0] ;  /* 0x0006b00001107983 */ /* 0x001ea80000300800 */
[----:B------:R-:W2:Y:S04]  /*27440*/  LDL.LU R17, [R1+0x6b4] ;  /* 0x0006b40001117983 */ /* 0x000ea80000300800 */
[----:B------:R-:W2:Y:S04]  /*27450*/  LDL.LU R18, [R1+0x6b8] ;  /* 0x0006b80001127983 */ /* 0x000ea80000300800 */
[----:B------:R-:W2:Y:S04]  /*27460*/  LDL.LU R19, [R1+0x6bc] ;  /* 0x0006bc0001137983 */ /* 0x000ea80000300800 */
[----:B------:R-:W2:Y:S04]  /*27470*/  LDL.LU R24, [R1+0x690] ;  /* 0x0006900001187983 */ /* 0x000ea80000300800 */
[----:B------:R-:W2:Y:S04]  /*27480*/  LDL.LU R25, [R1+0x694] ;  /* 0x0006940001197983 */ /* 0x000ea80000300800 */
[----:B------:R-:W2:Y:S04]  /*27490*/  LDL.LU R26, [R1+0x698] ;  /* 0x00069800011a7983 */ /* 0x000ea80000300800 */
[----:B------:R-:W2:Y:S04]  /*274a0*/  LDL.LU R27, [R1+0x69c] ;  /* 0x00069c00011b7983 */ /* 0x000ea80000300800 */
[----:B---3--:R0:W-:Y:S04]  /*274b0*/  STS.128 [R2+0x80], R4 ;  /* 0x0000800402007388 */ /* 0x0081e80000000c00 */
[----:B------:R1:W-:Y:S04]  /*274c0*/  STS.128 [R2], R8 ;  /* 0x0000000802007388 */ /* 0x0003e80000000c00 */
        /* <DEDUP_REMOVED lines=8> */
[----:B--2---:R-:W-:Y:S04]  /*27550*/  STL.64 [R1+0x1120], R26 ;  /* 0x0011201a01007387 */ /* 0x004fe80000100a00 */
[----:B------:R0:W-:Y:S04]  /*27560*/  STL.64 [R1+0x1118], R24 ;  /* 0x0011181801007387 */ /* 0x0001e80000100a00 */
[----:B0-----:R-:W2:Y:S04]  /*27570*/  LDL.LU R24, [R1+0x680] ;  /* 0x0006800001187983 */ /* 0x001ea80000300800 */
[----:B------:R-:W2:Y:S04]  /*27580*/  LDL.LU R25, [R1+0x684] ;  /* 0x0006840001197983 */ /* 0x000ea80000300800 */
[----:B------:R-:W2:Y:S04]  /*27590*/  LDL.LU R26, [R1+0x688] ;  /* 0x00068800011a7983 */ /* 0x000ea80000300800 */
[----:B------:R-:W2:Y:S04]  /*275a0*/  LDL.LU R27, [R1+0x68c] ;  /* 0x00068c00011b7983 */ /* 0x000ea80000300800 */
[----:B--2---:R-:W-:Y:S04]  /*275b0*/  STL.64 [R1+0x1130], R26 ;  /* 0x0011301a01007387 */ /* 0x004fe80000100a00 */
[----:B------:R0:W-:Y:S04]  /*275c0*/  STL.64 [R1+0x1128], R24 ;  /* 0x0011281801007387 */ /* 0x0001e80000100a00 */
[----:B0-----:R-:W2:Y:S04]  /*275d0*/  LDL.LU R24, [R1+0x670] ;  /* 0x0006700001187983 */ /* 0x001ea80000300800 */
[----:B------:R-:W2:Y:S04]  /*275e0*/  LDL.LU R25, [R1+0x674] ;  /* 0x0006740001197983 */ /* 0x000ea80000300800 */
[----:B------:R-:W2:Y:S04]  /*275f0*/  LDL.LU R26, [R1+0x678] ;  /* 0x00067800011a7983 */ /* 0x000ea80000300800 */
[----:B------:R-:W2:Y:S04]  /*27600*/  LDL.LU R27, [R1+0x67c] ;  /* 0x00067c00011b7983 */ /* 0x000ea80000300800 */
[----:B----4-:R-:W-:Y:S04]  /*27610*/  STS.128 [R2+0x280], R20 ;  /* 0x0002801402007388 */ /* 0x010fe80000000c00 */
[----:B---3--:R-:W-:Y:S04]  /*27620*/  STS.128 [R2+0x480], R8 ;  /* 0x0004800802007388 */ /* 0x008fe80000000c00 */
[----:B------:R-:W-:Y:S04]  /*27630*/  STS.128 [R2+0x600], R4 ;  /* 0x0006000402007388 */ /* 0x000fe80000000c00 */
[----:B--2---:R-:W-:Y:S04]  /*27640*/  STL.64 [R1+0x1140], R26 ;  /* 0x0011401a01007387 */ /* 0x004fe80000100a00 */
[----:B------:R0:W-:Y:S04]  /*27650*/  STL.64 [R1+0x1138], R24 ;  /* 0x0011381801007387 */ /* 0x0001e80000100a00 */
[----:B0-----:R-:W2:Y:S04]  /*27660*/  LDL.LU R24, [R1+0x660] ;  /* 0x0006600001187983 */ /* 0x001ea80000300800 */
[----:B------:R-:W2:Y:S04]  /*27670*/  LDL.LU R25, [R1+0x664] ;  /* 0x0006640001197983 */ /* 0x000ea80000300800 */
[----:B------:R-:W2:Y:S04]  /*27680*/  LDL.LU R26, [R1+0x668] ;  /* 0x00066800011a7983 */ /* 0x000ea80000300800 */
[----:B------:R-:W2:Y:S04]  /*27690*/  LDL.LU R27, [R1+0x66c] ;  /* 0x00066c00011b7983 */ /* 0x000ea80000300800 */
[----:B------:R-:W-:Y:S04]  /*276a0*/  STL.64 [R1+0x1108], R18 ;  /* 0x0011081201007387 */ /* 0x000fe80000100a00 */
[----:B------:R0:W-:Y:S04]  /*276b0*/  STL.64 [R1+0x1100], R16 ;  /* 0x0011001001007387 */ /* 0x0001e80000100a00 */
[----:B0-----:R-:W3:Y:S04]  /*276c0*/  LDL.LU R16, [R1+0x6a0] ;  /* 0x0006a00001107983 */ /* 0x001ee80000300800 */
[----:B------:R-:W3:Y:S04]  /*276d0*/  LDL.LU R17, [R1+0x6a4] ;  /* 0x0006a40001117983 */ /* 0x000ee80000300800 */
[----:B------:R-:W3:Y:S04]  /*276e0*/  LDL.LU R18, [R1+0x6a8] ;  /* 0x0006a80001127983 */ /* 0x000ee80000300800 */
[----:B------:R-:W3:Y:S04]  /*276f0*/  LDL.LU R19, [R1+0x6ac] ;  /* 0x0006ac0001137983 */ /* 0x000ee80000300800 */
[----:B------:R-:W4:Y:S04]  /*27700*/  LDL.LU R12, [R1+0x6d0] ;  /* 0x0006d000010c7983 */ /* 0x000f280000300800 */
[----:B------:R-:W4:Y:S04]  /*27710*/  LDL.LU R13, [R1+0x6d4] ;  /* 0x0006d400010d7983 */ /* 0x000f280000300800 */
[----:B------:R-:W4:Y:S04]  /*27720*/  LDL.LU R14, [R1+0x6d8] ;  /* 0x0006d800010e7983 */ /* 0x000f280000300800 */
[----:B------:R-:W4:Y:S04]  /*27730*/  LDL.LU R15, [R1+0x6dc] ;  /* 0x0006dc00010f7983 */ /* 0x000f280000300800 */
[----:B------:R-:W3:Y:S04]  /*27740*/  LDL.LU R20, [R1+0x6e0] ;  /* 0x0006e00001147983 */ /* 0x000ee80000300800 */
[----:B------:R-:W3:Y:S04]  /*27750*/  LDL.LU R21, [R1+0x6e4] ;  /* 0x0006e40001157983 */ /* 0x000ee80000300800 */
[----:B------:R-:W3:Y:S04]  /*27760*/  LDL.LU R22, [R1+0x6e8] ;  /* 0x0006e80001167983 */ /* 0x000ee80000300800 */
[----:B------:R-:W3:Y:S04]  /*27770*/  LDL.LU R23, [R1+0x6ec] ;  /* 0x0006ec0001177983 */ /* 0x000ee80000300800 */
[----:B------:R-:W3:Y:S04]  /*27780*/  LDL.LU.64 R8, [R1+0x1158] ;  /* 0x0011580001087983 */ /* 0x000ee80000300a00 */
[----:B------:R-:W3:Y:S04]  /*27790*/  LDL.LU R6, [R1+0x1150] ;  /* 0x0011500001067983 */ /* 0x000ee80000300800 */
[----:B------:R-:W3:Y:S04]  /*277a0*/  LDL.LU.64 R4, [R1+0x1148] ;  /* 0x0011480001047983 */ /* 0x000ee80000300a00 */
[----:B------:R-:W3:Y:S04]  /*277b0*/  LDL R7, [R1+0x128] ;  /* 0x0001280001077983 */ /* 0x000ee80000100800 */
        /* <DEDUP_REMOVED lines=8> */
[----:B---3--:R-:W0:Y:S04]  /*27840*/  LDS.128 R24, [R6] ;  /* 0x0000000006187984 */ /* 0x008e280000000c00 */
[----:B0-----:R-:W-:Y:S04]  /*27850*/  STL.64 [R1+0x300], R24 ;  /* 0x0003001801007387 */ /* 0x001fe80000100a00 */
[----:B------:R-:W-:Y:S04]  /*27860*/  STL.64 [R1+0x308], R26 ;  /* 0x0003081a01007387 */ /* 0x000fe80000100a00 */
[----:B------:R-:W0:Y:S04]  /*27870*/  LDS.128 R24, [R6+0x800] ;  /* 0x0008000006187984 */ /* 0x000e280000000c00 */
[----:B------:R-:W2:Y:S04]  /*27880*/  LDL R10, [R1+0x12c] ;  /* 0x00012c00010a7983 */ /* 0x000ea80000100800 */
        /* <DEDUP_REMOVED lines=15> */
[----:B0-----:R-:W3:Y:S04]  /*27980*/  LDL.LU.64 R26, [R1+0x1140] ;  /* 0x00114000011a7983 */ /* 0x001ee80000300a00 */
[----:B------:R-:W3:Y:S04]  /*27990*/  LDL.LU.64 R24, [R1+0x1138] ;  /* 0x0011380001187983 */ /* 0x000ee80000300a00 */
[----:B---3--:R0:W-:Y:S04]  /*279a0*/  STS.128 [R2], R24 ;  /* 0x0000001802007388 */ /* 0x0081e80000000c00 */
[----:B0-----:R-:W3:Y:S04]  /*279b0*/  LDL.LU.64 R26, [R1+0x1130] ;  /* 0x00113000011a7983 */ /* 0x001ee80000300a00 */
[----:B------:R-:W3:Y:S04]  /*279c0*/  LDL.LU.64 R24, [R1+0x1128] ;  /* 0x0011280001187983 */ /* 0x000ee80000300a00 */
[----:B---3--:R0:W-:Y:S04]  /*279d0*/  STS.128 [R2+0x80], R24 ;  /* 0x0000801802007388 */ /* 0x0081e80000000c00 */
[----:B0-----:R-:W3:Y:S04]  /*279e0*/  LDL.LU.64 R26, [R1+0x1120] ;  /* 0x00112000011a7983 */ /* 0x001ee80000300a00 */
[----:B------:R-:W3:Y:S04]  /*279f0*/  LDL.LU.64 R24, [R1+0x1118] ;  /* 0x0011180001187983 */ /* 0x000ee80000300a00 */
[----:B------:R-:W-:Y:S04]  /*27a00*/  STS.128 [R2+0x280], R16 ;  /* 0x0002801002007388 */ /* 0x000fe80000000c00 */
[----:B---3--:R0:W-:Y:S04]  /*27a10*/  STS.128 [R2+0x200], R24 ;  /* 0x0002001802007388 */ /* 0x0081e80000000c00 */
[----:B0-----:R-:W3:Y:S04]  /*27a20*/  LDL.LU R27, [R1+0x1114] ;  /* 0x00111400011b7983 */ /* 0x001ee80000300800 */
[----:B------:R-:W2:Y:S04]  /*27a30*/  LDL.LU R25, [R1+0x1110] ;  /* 0x0011100001197983 */ /* 0x000ea80000300800 */
[----:B------:R-:W3:Y:S04]  /*27a40*/  LDL.LU R26, [R1+0x30] ;  /* 0x00003000011a7983 */ /* 0x000ee80000300800 */
[----:B------:R-:W2:Y:S04]  /*27a50*/  LDL.LU.64 R18, [R1+0x1108] ;  /* 0x0011080001127983 */ /* 0x000ea80000300a00 */
[----:B------:R-:W2:Y:S04]  /*27a60*/  LDL.LU.64 R16, [R1+0x1100] ;  /* 0x0011000001107983 */ /* 0x000ea80000300a00 */
[----:B----4-:R-:W-:Y:S04]  /*27a70*/  STS.128 [R2+0x600], R12 ;  /* 0x0006000c02007388 */ /* 0x010fe80000000c00 */
[----:B--2---:R0:W-:Y:S04]  /*27a80*/  STS.128 [R2+0x400], R16 ;  /* 0x0004001002007388 */ /* 0x0041e80000000c00 */
[----:B0-----:R-:W2:Y:S04]  /*27a90*/  LDL.LU.64 R18, [R1+0x10f8] ;  /* 0x0010f80001127983 */ /* 0x001ea80000300a00 */
[----:B------:R-:W2:Y:S04]  /*27aa0*/  LDL.LU.64 R16, [R1+0x10f0] ;  /* 0x0010f00001107983 */ /* 0x000ea80000300a00 */
[----:B------:R-:W4:Y:S04]  /*27ab0*/  LDL R11, [R1+0x8e0] ;  /* 0x0008e000010b7983 */ /* 0x000f280000100800 */
[----:B------:R-:W4:Y:S04]  /*27ac0*/  LDL.LU.64 R14, [R1+0x10e8] ;  /* 0x0010e800010e7983 */ /* 0x000f280000300a00 */
[----:B------:R-:W4:Y:S04]  /*27ad0*/  LDL.LU.64 R12, [R1+0x10e0] ;  /* 0x0010e000010c7983 */ /* 0x000f280000300a00 */
[----:B------:R-:W4:Y:S01]  /*27ae0*/  LDL.LU R28, [R1+0x40] ;  /* 0x00004000011c7983 */ /* 0x000f220000300800 */
[----:B------:R-:W-:-:S03]  /*27af0*/  IADD3 R3, R7, 0x1, RZ ;  /* 0x0000000107037810 */ /* 0x000fc60007ffe0ff */
[----:B------:R0:W-:Y:S01]  /*27b00*/  STS.128 [R2+0x680], R20 ;  /* 0x0006801402007388 */ /* 0x0001e20000000c00 */
[----:B------:R-:W-:Y:S01]  /*27b10*/  ISETP.GE.AND P4, PT, R3, c[0x0][0x17c], PT ;  /* 0x00005f0003007a0c */ /* 0x000fe20003f86270 */
[C---:B------:R-:W-:Y:S01]  /*27b20*/  IMAD R3, R10.reuse, c[0x0][0x194], RZ ;  /* 0x000065000a037a24 */ /* 0x040fe200078e02ff */
[C---:B------:R-:W-:Y:S01]  /*27b30*/  ISETP.GE.AND P0, PT, R10.reuse, c[0x0][0x178], PT ;  /* 0x00005e000a007a0c */ /* 0x040fe20003f06270 */
[----:B------:R-:W4:Y:S01]  /*27b40*/  LDL.LU R6, [R1+0x70] ;  /* 0x0000700001067983 */ /* 0x000f220000300800 */
[C---:B------:R-:W-:Y:S02]  /*27b50*/  ISETP.GE.AND P5, PT, R7.reuse, c[0x0][0x17c], PT ;  /* 0x00005f0007007a0c */ /* 0x040fe40003fa6270 */
[C---:B------:R-:W-:Y:S02]  /*27b60*/  ISETP.LT.AND P0, PT, R7.reuse, c[0x0][0x17c], !P0 ;  /* 0x00005f0007007a0c */ /* 0x040fe40004701270 */
[----:B------:R-:W-:Y:S01]  /*27b70*/  ISETP.LT.AND P6, PT, R10, c[0x0][0x178], !P4 ;  /* 0x00005e000a007a0c */ /* 0x000fe200067c1270 */
[C---:B0-----:R-:W-:Y:S01]  /*27b80*/  IMAD R22, R7.reuse, c[0x0][0x198], RZ ;  /* 0x0000660007167a24 */ /* 0x041fe200078e02ff */
[----:B------:R-:W-:-:S02]  /*27b90*/  IADD3 R23, R7, 0x3, RZ ;  /* 0x0000000307177810 */ /* 0x000fc40007ffe0ff */
[C---:B------:R-:W-:Y:S02]  /*27ba0*/  IADD3 R24, R7.reuse, 0x4, RZ ;  /* 0x0000000407187810 */ /* 0x040fe40007ffe0ff */
[----:B---3--:R-:W-:Y:S01]  /*27bb0*/  PRMT R27, R26, 0x7632, R27 ;  /* 0x000076321a1b7816 */ /* 0x008fe2000000001b */
[----:B--2---:R0:W-:Y:S04]  /*27bc0*/  STS.128 [R2+0x480], R16 ;  /* 0x0004801002007388 */ /* 0x0041e80000000c00 */
[----:B------:R-:W-:Y:S01]  /*27bd0*/  BAR.SYNC.DEFER_BLOCKING 0x0 ;  /* 0x0000000000007b1d */ /* 0x000fe20000010000 */
[----:B0-----:R-:W-:Y:S01]  /*27be0*/  IADD3 R16, R7, 0x2, RZ ;  /* 0x0000000207107810 */ /* 0x001fe20007ffe0ff */
[----:B------:R-:W-:-:S03]  /*27bf0*/  IMAD.MOV.U32 R18, RZ, RZ, c[0x0][0x194] ;  /* 0x00006500ff127624 */ /* 0x000fc600078e00ff */
[----:B------:R-:W-:Y:S01]  /*27c00*/  ISETP.GE.AND P2, PT, R16, c[0x0][0x17c], PT ;  /* 0x00005f0010007a0c */ /* 0x000fe20003f46270 */
[----:B------:R-:W-:Y:S01]  /*27c10*/  IMAD R18, R18, 0x80, R3 ;  /* 0x0000008012127824 */ /* 0x000fe200078e0203 */
[----:B------:R-:W-:-:S04]  /*27c20*/  LEA R16, P1, R3, c[0x0][0x170], 0x1 ;  /* 0x00005c0003107a11 */ /* 0x000fc800078208ff */
[C---:B------:R-:W-:Y:S02]  /*27c30*/  LEA R2, P3, R18.reuse, c[0x0][0x170], 0x1 ;  /* 0x00005c0012027a11 */ /* 0x040fe400078608ff */
[----:B------:R-:W-:Y:S02]  /*27c40*/  LEA.HI.X.SX32 R17, R3, c[0x0][0x174], 0x1, P1 ;  /* 0x00005d0003117a11 */ /* 0x000fe400008f0eff */
[----:B----4-:R-:W-:Y:S02]  /*27c50*/  ISETP.LT.AND P5, PT, R11, c[0x0][0x178], !P5 ;  /* 0x00005e000b007a0c */ /* 0x010fe40006fa1270 */
[----:B------:R-:W-:Y:S01]  /*27c60*/  LEA.HI.X.SX32 R3, R18, c[0x0][0x174], 0x1, P3 ;  /* 0x00005d0012037a11 */ /* 0x000fe200018f0eff */
[----:B------:R-:W-:-:S04]  /*27c70*/  IMAD.WIDE R18, R22, 0x2, R16 ;  /* 0x0000000216127825 */ /* 0x000fc800078e0210 */
[----:B------:R-:W-:Y:S01]  /*27c80*/  IMAD.WIDE R20, R22, 0x2, R2 ;  /* 0x0000000216147825 */ /* 0x000fe200078e0202 */
[----:B------:R0:W-:Y:S01]  /*27c90*/  @P0 STG.E.U16 [R18.64], R26 ;  /* 0x0000001a12000986 */ /* 0x0001e2000c101504 */
[----:B------:R-:W-:Y:S02]  /*27ca0*/  ISETP.GE.AND P3, PT, R23, c[0x0][0x17c], PT ;  /* 0x00005f0017007a0c */ /* 0x000fe40003f66270 */
[----:B------:R-:W-:Y:S02]  /*27cb0*/  ISETP.GE.AND P1, PT, R24, c[0x0][0x17c], PT ;  /* 0x00005f0018007a0c */ /* 0x000fe40003f26270 */
[----:B------:R1:W-:Y:S01]  /*27cc0*/  @P5 STG.E.U16 [R20.64], R25 ;  /* 0x0000001914005986 */ /* 0x0003e2000c101504 */
[----:B------:R-:W-:Y:S02]  /*27cd0*/  PRMT R24, R25, 0x7632, R24 ;  /* 0x0000763219187816 */ /* 0x000fe40000000018 */
[----:B0-----:R-:W-:-:S05]  /*27ce0*/  IADD3 R18, R22, c[0x0][0x198], RZ ;  /* 0x0000660016127a10 */ /* 0x001fca0007ffe0ff */
[----:B------:R-:W-:Y:S01]  /*27cf0*/  IMAD.WIDE R22, R18, 0x2, R16 ;  /* 0x0000000212167825 */ /* 0x000fe200078e0210 */
[----:B-1----:R-:W-:Y:S02]  /*27d00*/  IADD3 R25, R7, 0x6, RZ ;  /* 0x0000000607197810 */ /* 0x002fe40007ffe0ff */
[----:B------:R-:W-:Y:S02]  /*27d10*/  ISETP.LT.AND P4, PT, R11, c[0x0][0x178], !P4 ;  /* 0x00005e000b007a0c */ /* 0x000fe40006781270 */
[----:B------:R0:W-:Y:S01]  /*27d20*/  @P6 STG.E.U16 [R22.64], R27 ;  /* 0x0000001b16006986 */ /* 0x0001e2000c101504 */
[----:B------:R-:W-:Y:S02]  /*27d30*/  ISETP.GE.AND P6, PT, R25, c[0x0][0x17c], PT ;  /* 0x00005f0019007a0c */ /* 0x000fe40003fc6270 */
[----:B------:R-:W-:Y:S01]  /*27d40*/  ISETP.LT.AND P5, PT, R10, c[0x0][0x178], !P2 ;  /* 0x00005e000a007a0c */ /* 0x000fe200057a1270 */
[----:B------:R-:W2:Y:S01]  /*27d50*/  LDL.LU R25, [R1+0x20] ;  /* 0x0000200001197983 */ /* 0x000ea20000300800 */
[----:B------:R-:W-:-:S02]  /*27d60*/  IADD3 R20, R7, 0x5, RZ ;  /* 0x0000000507147810 */ /* 0x000fc40007ffe0ff */
[C---:B------:R-:W-:Y:S01]  /*27d70*/  IADD3 R26, R18.reuse, c[0x0][0x198], RZ ;  /* 0x00006600121a7a10 */ /* 0x040fe20007ffe0ff */
[----:B------:R-:W-:Y:S01]  /*27d80*/  IMAD.WIDE R18, R18, 0x2, R2 ;  /* 0x0000000212127825 */ /* 0x000fe200078e0202 */
[----:B------:R-:W-:-:S03]  /*27d90*/  ISETP.GE.AND P0, PT, R20, c[0x0][0x17c], PT ;  /* 0x00005f0014007a0c */ /* 0x000fc60003f06270 */
[----:B------:R-:W-:Y:S01]  /*27da0*/  IMAD.WIDE R20, R26, 0x2, R16 ;  /* 0x000000021a147825 */ /* 0x000fe200078e0210 */
[----:B------:R-:W-:Y:S01]  /*27db0*/  @P4 STG.E.U16 [R18.64], R24 ;  /* 0x0000001812004986 */ /* 0x000fe2000c101504 */
[----:B0-----:R-:W-:-:S03]  /*27dc0*/  PRMT R23, R28, 0x7632, R23 ;  /* 0x000076321c177816 */ /* 0x001fc60000000017 */
[----:B------:R0:W-:Y:S04]  /*27dd0*/  @P5 STG.E.U16 [R20.64], R28 ;  /* 0x0000001c14005986 */ /* 0x0001e8000c101504 */
[----:B0-----:R-:W3:Y:S01]  /*27de0*/  LDL.LU R28, [R1+0x10d8] ;  /* 0x0010d800011c7983 */ /* 0x001ee20000300800 */
[----:B------:R-:W-:Y:S02]  /*27df0*/  ISETP.LT.AND P2, PT, R11, c[0x0][0x178], !P2 ;  /* 0x00005e000b007a0c */ /* 0x000fe40005741270 */
[----:B------:R-:W-:Y:S01]  /*27e00*/  IADD3 R22, R7, 0x7, RZ ;  /* 0x0000000707167810 */ /* 0x000fe20007ffe0ff */
[----:B------:R-:W-:Y:S01]  /*27e10*/  IMAD.WIDE R18, R26, 0x2, R2 ;  /* 0x000000021a127825 */ /* 0x000fe200078e0202 */
[----:B------:R-:W-:Y:S02]  /*27e20*/  ISETP.LT.AND P4, PT, R10, c[0x0][0x178], !P3 ;  /* 0x00005e000a007a0c */ /* 0x000fe40005f81270 */
[----:B------:R-:W-:-:S02]  /*27e30*/  ISETP.LT.AND P3, PT, R11, c[0x0][0x178], !P3 ;  /* 0x00005e000b007a0c */ /* 0x000fc40005f61270 */
[----:B------:R-:W-:Y:S02]  /*27e40*/  ISETP.GE.AND P5, PT, R22, c[0x0][0x17c], PT ;  /* 0x00005f0016007a0c */ /* 0x000fe40003fa6270 */
[----:B------:R-:W-:-:S05]  /*27e50*/  IADD3 R22, R26, c[0x0][0x198], RZ ;  /* 0x000066001a167a10 */ /* 0x000fca0007ffe0ff */
[----:B------:R-:W-:Y:S01]  /*27e60*/  IMAD.WIDE R20, R22, 0x2, R16 ;  /* 0x0000000216147825 */ /* 0x000fe200078e0210 */
[----:B--2---:R0:W-:Y:S01]  /*27e70*/  @P2 STG.E.U16 [R18.64], R25 ;  /* 0x0000001912002986 */ /* 0x0041e2000c101504 */
[----:B------:R-:W-:Y:S02]  /*27e80*/  ISETP.LT.AND P2, PT, R10, c[0x0][0x178], !P1 ;  /* 0x00005e000a007a0c */ /* 0x000fe40004f41270 */
[----:B------:R-:W-:Y:S02]  /*27e90*/  ISETP.LT.AND P1, PT, R11, c[0x0][0x178], !P1 ;  /* 0x00005e000b007a0c */ /* 0x000fe40004f21270 */
[----:B------:R-:W-:Y:S01]  /*27ea0*/  PRMT R24, R25, 0x7632, R24 ;  /* 0x0000763219187816 */ /* 0x000fe20000000018 */
[----:B------:R1:W-:Y:S01]  /*27eb0*/  @P4 STG.E.U16 [R20.64], R23 ;  /* 0x0000001714004986 */ /* 0x0003e2000c101504 */
[C---:B0-----:R-:W-:Y:S01]  /*27ec0*/  IMAD.WIDE R18, R22.reuse, 0x2, R2 ;  /* 0x0000000216127825 */ /* 0x041fe200078e0202 */
[----:B------:R-:W-:-:S04]  /*27ed0*/  IADD3 R22, R22, c[0x0][0x198], RZ ;  /* 0x0000660016167a10 */ /* 0x000fc80007ffe0ff */
[----:B------:R0:W-:Y:S01]  /*27ee0*/  @P3 STG.E.U16 [R18.64], R24 ;  /* 0x0000001812003986 */ /* 0x0001e2000c101504 */
[----:B-1----:R-:W-:-:S04]  /*27ef0*/  IMAD.WIDE R20, R22, 0x2, R2 ;  /* 0x0000000216147825 */ /* 0x002fc800078e0202 */
[----:B0-----:R-:W-:Y:S01]  /*27f00*/  IMAD.WIDE R18, R22, 0x2, R16 ;  /* 0x0000000216127825 */ /* 0x001fe200078e0210 */
[----:B---3--:R-:W-:-:S04]  /*27f10*/  PRMT R24, R28, 0x7632, R24 ;  /* 0x000076321c187816 */ /* 0x008fc80000000018 */
[----:B------:R-:W-:Y:S04]  /*27f20*/  @P2 STG.E.U16 [R18.64], R6 ;  /* 0x0000000612002986 */ /* 0x000fe8000c101504 */
[----:B------:R0:W-:Y:S04]  /*27f30*/  @P1 STG.E.U16 [R20.64], R28 ;  /* 0x0000001c14001986 */ /* 0x0001e8000c101504 */
[----:B0-----:R-:W2:Y:S01]  /*27f40*/  LDL.LU R28, [R1+0x10d4] ;  /* 0x0010d400011c7983 */ /* 0x001ea20000300800 */
[----:B------:R-:W-:Y:S02]  /*27f50*/  ISETP.LT.AND P3, PT, R10, c[0x0][0x178], !P0 ;  /* 0x00005e000a007a0c */ /* 0x000fe40004761270 */
[----:B------:R-:W-:-:S02]  /*27f60*/  ISETP.LT.AND P0, PT, R11, c[0x0][0x178], !P0 ;  /* 0x00005e000b007a0c */ /* 0x000fc40004701270 */
[C---:B------:R-:W-:Y:S02]  /*27f70*/  IADD3 R25, R7.reuse, 0x8, RZ ;  /* 0x0000000807197810 */ /* 0x040fe40007ffe0ff */
[----:B------:R-:W-:Y:S02]  /*27f80*/  IADD3 R22, R22, c[0x0][0x198], RZ ;  /* 0x0000660016167a10 */ /* 0x000fe40007ffe0ff */
[----:B------:R-:W-:Y:S02]  /*27f90*/  IADD3 R23, R7, 0x9, RZ ;  /* 0x0000000907177810 */ /* 0x000fe40007ffe0ff */
[----:B------:R-:W-:Y:S01]  /*27fa0*/  ISETP.GE.AND P4, PT, R25, c[0x0][0x17c], PT ;  /* 0x00005f0019007a0c */ /* 0x000fe20003f86270 */
[----:B------:R-:W-:Y:S01]  /*27fb0*/  IMAD.WIDE R18, R22, 0x2, R16 ;  /* 0x0000000216127825 */ /* 0x000fe200078e0210 */
[----:B------:R-:W-:Y:S02]  /*27fc0*/  PRMT R25, R6, 0x7632, R25 ;  /* 0x0000763206197816 */ /* 0x000fe40000000019 */
[----:B------:R-:W-:Y:S01]  /*27fd0*/  ISETP.LT.AND P1, PT, R10, c[0x0][0x178], !P6 ;  /* 0x00005e000a007a0c */ /* 0x000fe20007721270 */
[C---:B------:R-:W-:Y:S01]  /*27fe0*/  IMAD.WIDE R20, R22.reuse, 0x2, R2 ;  /* 0x0000000216147825 */ /* 0x040fe200078e0202 */
[----:B------:R-:W-:Y:S01]  /*27ff0*/  ISETP.GE.AND P2, PT, R23, c[0x0][0x17c], PT ;  /* 0x00005f0017007a0c */ /* 0x000fe20003f46270 */
[----:B------:R-:W3:Y:S01]  /*28000*/  LDL.LU R6, [R1+0x60] ;  /* 0x0000600001067983 */ /* 0x000ee20000300800 */
[----:B------:R-:W-:-:S02]  /*28010*/  IADD3 R23, R22, c[0x0][0x198], RZ ;  /* 0x0000660016177a10 */ /* 0x000fc40007ffe0ff */
[----:B------:R-:W-:Y:S01]  /*28020*/  IADD3 R22, R7, 0xa, RZ ;  /* 0x0000000a07167810 */ /* 0x000fe20007ffe0ff */
[----:B------:R0:W-:Y:S01]  /*28030*/  @P3 STG.E.U16 [R18.64], R25 ;  /* 0x0000001912003986 */ /* 0x0001e2000c101504 */
[----:B------:R-:W-:-:S03]  /*28040*/  ISETP.LT.AND P6, PT, R11, c[0x0][0x178], !P6 ;  /* 0x00005e000b007a0c */ /* 0x000fc600077c1270 */
[----:B------:R1:W-:Y:S01]  /*28050*/  @P0 STG.E.U16 [R20.64], R24 ;  /* 0x0000001814000986 */ /* 0x0003e2000c101504 */
[----:B------:R-:W-:Y:S02]  /*28060*/  ISETP.LT.AND P0, PT, R10, c[0x0][0x178], !P5 ;  /* 0x00005e000a007a0c */ /* 0x000fe40006f01270 */
[----:B------:R-:W-:Y:S02]  /*28070*/  ISETP.GE.AND P3, PT, R22, c[0x0][0x17c], PT ;  /* 0x00005f0016007a0c */ /* 0x000fe40003f66270 */
[C---:B------:R-:W-:Y:S01]  /*28080*/  IADD3 R22, R23.reuse, c[0x0][0x198], RZ ;  /* 0x0000660017167a10 */ /* 0x040fe20007ffe0ff */
[----:B0-----:R-:W-:Y:S01]  /*28090*/  IMAD.WIDE R18, R23, 0x2, R16 ;  /* 0x0000000217127825 */ /* 0x001fe200078e0210 */
[C---:B-1----:R-:W-:Y:S02]  /*280a0*/  IADD3 R20, R7.reuse, 0xb, RZ ;  /* 0x0000000b07147810 */ /* 0x042fe40007ffe0ff */
[----:B------:R-:W-:Y:S02]  /*280b0*/  IADD3 R25, R7, 0xc, RZ ;  /* 0x0000000c07197810 */ /* 0x000fe40007ffe0ff */
[----:B------:R-:W-:Y:S01]  /*280c0*/  PRMT R27, R29, 0x7632, R27 ;  /* 0x000076321d1b7816 */ /* 0x000fe2000000001b */
[----:B--2---:R0:W-:Y:S01]  /*280d0*/  @P1 STG.E.U16 [R18.64], R28 ;  /* 0x0000001c12001986 */ /* 0x0041e2000c101504 */
[----:B------:R-:W-:Y:S01]  /*280e0*/  ISETP.GE.AND P1, PT, R20, c[0x0][0x17c], PT ;  /* 0x00005f0014007a0c */ /* 0x000fe20003f26270 */
[----:B------:R-:W-:-:S04]  /*280f0*/  IMAD.WIDE R20, R22, 0x2, R16 ;  /* 0x0000000216147825 */ /* 0x000fc800078e0210 */
[----:B0-----:R-:W-:Y:S01]  /*28100*/  IMAD.WIDE R18, R23, 0x2, R2 ;  /* 0x0000000217127825 */ /* 0x001fe200078e0202 */
[----:B------:R-:W-:Y:S02]  /*28110*/  PRMT R23, R28, 0x7632, R23 ;  /* 0x000076321c177816 */ /* 0x000fe40000000017 */
[----:B------:R-:W3:Y:S04]  /*28120*/  LDL.LU R28, [R1+0x10d0] ;  /* 0x0010d000011c7983 */ /* 0x000ee80000300800 */
[----:B------:R0:W-:Y:S04]  /*28130*/  @P6 STG.E.U16 [R18.64], R29 ;  /* 0x0000001d12006986 */ /* 0x0001e8000c101504 */
[----:B------:R1:W-:Y:S01]  /*28140*/  @P0 STG.E.U16 [R20.64], R23 ;  /* 0x0000001714000986 */ /* 0x0003e2000c101504 */
[----:B------:R-:W-:-:S03]  /*28150*/  ISETP.GE.AND P0, PT, R25, c[0x0][0x17c], PT ;  /* 0x00005f0019007a0c */ /* 0x000fc60003f06270 */
[----:B0-----:R-:W2:Y:S04]  /*28160*/  LDL.LU R29, [R1+0x10cc] ;  /* 0x0010cc00011d7983 */ /* 0x001ea80000300800 */
[----:B------:R-:W4:Y:S01]  /*28170*/  LDL.LU R25, [R1+0x150] ;  /* 0x0001500001197983 */ /* 0x000f220000300800 */
[C---:B------:R-:W-:Y:S02]  /*28180*/  ISETP.LT.AND P5, PT, R11.reuse, c[0x0][0x178], !P5 ;  /* 0x00005e000b007a0c */ /* 0x040fe40006fa1270 */
[----:B------:R-:W-:Y:S02]  /*28190*/  ISETP.LT.AND P6, PT, R10, c[0x0][0x178], !P4 ;  /* 0x00005e000a007a0c */ /* 0x000fe400067c1270 */
[----:B------:R-:W-:Y:S02]  /*281a0*/  ISETP.LT.AND P4, PT, R11, c[0x0][0x178], !P4 ;  /* 0x00005e000b007a0c */ /* 0x000fe40006781270 */
[C---:B------:R-:W-:Y:S01]  /*281b0*/  IADD3 R24, R22.reuse, c[0x0][0x198], RZ ;  /* 0x0000660016187a10 */ /* 0x040fe20007ffe0ff */
[----:B-1----:R-:W-:-:S04]  /*281c0*/  IMAD.WIDE R22, R22, 0x2, R2 ;  /* 0x0000000216167825 */ /* 0x002fc800078e0202 */
[----:B------:R-:W-:-:S04]  /*281d0*/  IMAD.WIDE R18, R24, 0x2, R16 ;  /* 0x0000000218127825 */ /* 0x000fc800078e0210 */
[----:B------:R-:W-:Y:S01]  /*281e0*/  IMAD.WIDE R20, R24, 0x2, R2 ;  /* 0x0000000218147825 */ /* 0x000fe200078e0202 */
[----:B------:R-:W-:Y:S01]  /*281f0*/  @P5 STG.E.U16 [R22.64], R27 ;  /* 0x0000001b16005986 */ /* 0x000fe2000c101504 */
[----:B---3--:R-:W-:-:S03]  /*28200*/  PRMT R28, R6, 0x7632, R28 ;  /* 0x00007632061c7816 */ /* 0x008fc6000000001c */
[----:B----4-:R0:W-:Y:S04]  /*28210*/  @P6 STG.E.U16 [R18.64], R25 ;  /* 0x0000001912006986 */ /* 0x0101e8000c101504 */
[----:B------:R1:W-:Y:S01]  /*28220*/  @P4 STG.E.U16 [R20.64], R6 ;  /* 0x0000000614004986 */ /* 0x0003e2000c101504 */
[----:B------:R-:W-:Y:S02]  /*28230*/  ISETP.LT.AND P4, PT, R10, c[0x0][0x178], !P2 ;  /* 0x00005e000a007a0c */ /* 0x000fe40005781270 */
[----:B--2---:R-:W-:Y:S02]  /*28240*/  PRMT R29, R25, 0x7632, R29 ;  /* 0x00007632191d7816 */ /* 0x004fe4000000001d */
[----:B0-----:R-:W-:Y:S01]  /*28250*/  IADD3 R18, R24, c[0x0][0x198], RZ ;  /* 0x0000660018127a10 */ /* 0x001fe20007ffe0ff */
[----:B-1----:R-:W2:Y:S04]  /*28260*/  LDL.LU R6, [R1+0x80] ;  /* 0x0000800001067983 */ /* 0x002ea80000300800 */
[----:B------:R-:W-:-:S05]  /*28270*/  IMAD.WIDE R24, R18, 0x2, R16 ;  /* 0x0000000212187825 */ /* 0x000fca00078e0210 */
[----:B------:R0:W-:Y:S04]  /*28280*/  @P4 STG.E.U16 [R24.64], R29 ;  /* 0x0000001d18004986 */ /* 0x0001e8000c101504 */
[----:B0-----:R-:W3:Y:S04]  /*28290*/  LDL.LU R29, [R1+0x160] ;  /* 0x00016000011d7983 */ /* 0x001ee80000300800 */
[----:B------:R-:W4:Y:S01]  /*282a0*/  LDL.LU R25, [R1+0xa0] ;  /* 0x0000a00001197983 */ /* 0x000f220000300800 */
[----:B------:R-:W-:Y:S02]  /*282b0*/  IADD3 R26, R7, 0xd, RZ ;  /* 0x0000000d071a7810 */ /* 0x000fe40007ffe0ff */
[----:B------:R-:W-:-:S02]  /*282c0*/  ISETP.LT.AND P2, PT, R11, c[0x0][0x178], !P2 ;  /* 0x00005e000b007a0c */ /* 0x000fc40005741270 */
[----:B------:R-:W-:Y:S02]  /*282d0*/  ISETP.LT.AND P6, PT, R10, c[0x0][0x178], !P3 ;  /* 0x00005e000a007a0c */ /* 0x000fe40005fc1270 */
[----:B------:R-:W-:Y:S02]  /*282e0*/  ISETP.GE.AND P5, PT, R26, c[0x0][0x17c], PT ;  /* 0x00005f001a007a0c */ /* 0x000fe40003fa6270 */
[C---:B------:R-:W-:Y:S01]  /*282f0*/  IADD3 R26, R18.reuse, c[0x0][0x198], RZ ;  /* 0x00006600121a7a10 */ /* 0x040fe20007ffe0ff */
[----:B------:R-:W-:Y:S01]  /*28300*/  IMAD.WIDE R22, R18, 0x2, R2 ;  /* 0x0000000212167825 */ /* 0x000fe200078e0202 */
[----:B------:R-:W-:-:S03]  /*28310*/  ISETP.LT.AND P3, PT, R11, c[0x0][0x178], !P3 ;  /* 0x00005e000b007a0c */ /* 0x000fc60005f61270 */
[C---:B------:R-:W-:Y:S02]  /*28320*/  IMAD.WIDE R18, R26.reuse, 0x2, R16 ;  /* 0x000000021a127825 */ /* 0x040fe400078e0210 */
[----:B------:R-:W-:Y:S01]  /*28330*/  @P2 STG.E.U16 [R22.64], R28 ;  /* 0x0000001c16002986 */ /* 0x000fe2000c101504 */
[----:B------:R-:W-:Y:S01]  /*28340*/  IADD3 R27, R7, 0xe, RZ ;  /* 0x0000000e071b7810 */ /* 0x000fe20007ffe0ff */
[----:B------:R-:W-:-:S03]  /*28350*/  IMAD.WIDE R20, R26, 0x2, R2 ;  /* 0x000000021a147825 */ /* 0x000fc600078e0202 */
[----:B------:R-:W-:Y:S01]  /*28360*/  ISETP.GE.AND P4, PT, R27, c[0x0][0x17c], PT ;  /* 0x00005f001b007a0c */ /* 0x000fe20003f86270 */
[----:B---3--:R0:W-:Y:S01]  /*28370*/  @P6 STG.E.U16 [R18.64], R29 ;  /* 0x0000001d12006986 */ /* 0x0081e2000c101504 */
[----:B------:R-:W-:Y:S02]  /*28380*/  ISETP.LT.AND P6, PT, R10, c[0x0][0x178], !P1 ;  /* 0x00005e000a007a0c */ /* 0x000fe40004fc1270 */
[----:B------:R-:W-:Y:S01]  /*28390*/  PRMT R27, R29, 0x7632, R27 ;  /* 0x000076321d1b7816 */ /* 0x000fe2000000001b */
[----:B----4-:R1:W-:Y:S01]  /*283a0*/  @P3 STG.E.U16 [R20.64], R25 ;  /* 0x0000001914003986 */ /* 0x0103e2000c101504 */
[----:B------:R-:W-:Y:S02]  /*283b0*/  PRMT R24, R25, 0x7632, R24 ;  /* 0x0000763219187816 */ /* 0x000fe40000000018 */
[----:B0-----:R-:W-:Y:S01]  /*283c0*/  IADD3 R18, R26, c[0x0][0x198], RZ ;  /* 0x000066001a127a10 */ /* 0x001fe20007ffe0ff */
[----:B------:R-:W3:Y:S01]  /*283d0*/  LDL.LU R29, [R1+0x180] ;  /* 0x00018000011d7983 */ /* 0x000ee20000300800 */
[----:B-1----:R-:W-:-:S03]  /*283e0*/  IADD3 R25, R7, 0x10, RZ ;  /* 0x0000001007197810 */ /* 0x002fc60007ffe0ff */
[----:B------:R-:W-:-:S05]  /*283f0*/  IMAD.WIDE R22, R18, 0x2, R16 ;  /* 0x0000000212167825 */ /* 0x000fca00078e0210 */
[----:B------:R0:W-:Y:S01]  /*28400*/  @P6 STG.E.U16 [R22.64], R27 ;  /* 0x0000001b16006986 */ /* 0x0001e2000c101504 */
[----:B------:R-:W-:-:S03]  /*28410*/  ISETP.GE.AND P6, PT, R25, c[0x0][0x17c], PT ;  /* 0x00005f0019007a0c */ /* 0x000fc60003fc6270 */
[----:B------:R-:W4:Y:S01]  /*28420*/  LDL.LU R25, [R1+0x170] ;  /* 0x0001700001197983 */ /* 0x000f220000300800 */
[C---:B------:R-:W-:Y:S02]  /*28430*/  ISETP.LT.AND P1, PT, R11.reuse, c[0x0][0x178], !P1 ;  /* 0x00005e000b007a0c */ /* 0x040fe40004f21270 */
[----:B------:R-:W-:Y:S02]  /*28440*/  ISETP.LT.AND P3, PT, R10, c[0x0][0x178], !P0 ;  /* 0x00005e000a007a0c */ /* 0x000fe40004761270 */
[----:B------:R-:W-:Y:S02]  /*28450*/  ISETP.LT.AND P0, PT, R11, c[0x0][0x178], !P0 ;  /* 0x00005e000b007a0c */ /* 0x000fe40004701270 */
[C---:B------:R-:W-:Y:S01]  /*28460*/  IADD3 R26, R18.reuse, c[0x0][0x198], RZ ;  /* 0x00006600121a7a10 */ /* 0x040fe20007ffe0ff */
[----:B------:R-:W-:Y:S01]  /*28470*/  IMAD.WIDE R18, R18, 0x2, R2 ;  /* 0x0000000212127825 */ /* 0x000fe200078e0202 */
[----:B------:R-:W-:-:S04]  /*28480*/  IADD3 R20, R7, 0xf, RZ ;  /* 0x0000000f07147810 */ /* 0x000fc80007ffe0ff */
[----:B------:R-:W-:Y:S01]  /*28490*/  ISETP.GE.AND P2, PT, R20, c[0x0][0x17c], PT ;  /* 0x00005f0014007a0c */ /* 0x000fe20003f46270 */
[C---:B------:R-:W-:Y:S01]  /*284a0*/  IMAD.WIDE R20, R26.reuse, 0x2, R16 ;  /* 0x000000021a147825 */ /* 0x040fe200078e0210 */
[----:B------:R1:W-:Y:S01]  /*284b0*/  @P1 STG.E.U16 [R18.64], R24 ;  /* 0x0000001812001986 */ /* 0x0003e2000c101504 */
[----:B0-----:R-:W-:Y:S02]  /*284c0*/  IADD3 R22, R7, 0x11, RZ ;  /* 0x0000001107167810 */ /* 0x001fe40007ffe0ff */
[----:B-1----:R-:W-:Y:S01]  /*284d0*/  IMAD.WIDE R18, R26, 0x2, R2 ;  /* 0x000000021a127825 */ /* 0x002fe200078e0202 */
[----:B--2---:R-:W-:Y:S02]  /*284e0*/  PRMT R24, R6, 0x7632, R24 ;  /* 0x0000763206187816 */ /* 0x004fe40000000018 */
[----:B------:R-:W-:Y:S02]  /*284f0*/  ISETP.LT.AND P1, PT, R10, c[0x0][0x178], !P5 ;  /* 0x00005e000a007a0c */ /* 0x000fe40006f21270 */
[----:B------:R-:W-:Y:S01]  /*28500*/  ISETP.LT.AND P5, PT, R11, c[0x0][0x178], !P5 ;  /* 0x00005e000b007a0c */ /* 0x000fe20006fa1270 */
[----:B----4-:R-:W-:Y:S04]  /*28510*/  @P3 STG.E.U16 [R20.64], R25 ;  /* 0x0000001914003986 */ /* 0x010fe8000c101504 */
[----:B------:R0:W-:Y:S01]  /*28520*/  @P0 STG.E.U16 [R18.64], R6 ;  /* 0x0000000612000986 */ /* 0x0001e2000c101504 */
[----:B------:R-:W-:-:S02]  /*28530*/  ISETP.GE.AND P3, PT, R22, c[0x0][0x17c], PT ;  /* 0x00005f0016007a0c */ /* 0x000fc40003f66270 */
[----:B------:R-:W-:Y:S01]  /*28540*/  IADD3 R22, R26, c[0x0][0x198], RZ ;  /* 0x000066001a167a10 */ /* 0x000fe20007ffe0ff */
[----:B0-----:R-:W2:Y:S04]  /*28550*/  LDL.LU R6, [R1+0x34] ;  /* 0x0000340001067983 */ /* 0x001ea80000300800 */
[----:B------:R-:W4:Y:S01]  /*28560*/  LDL.LU R26, [R1+0x4] ;  /* 0x00000400011a7983 */ /* 0x000f220000300800 */
[----:B------:R-:W-:Y:S01]  /*28570*/  PRMT R23, R25, 0x7632, R23 ;  /* 0x0000763219177816 */ /* 0x000fe20000000017 */
[----:B------:R-:W-:Y:S01]  /*28580*/  IMAD.WIDE R20, R22, 0x2, R16 ;  /* 0x0000000216147825 */ /* 0x000fe200078e0210 */
[----:B------:R-:W-:Y:S02]  /*28590*/  ISETP.LT.AND P0, PT, R10, c[0x0][0x178], !P4 ;  /* 0x00005e000a007a0c */ /* 0x000fe40006701270 */
[----:B------:R-:W-:Y:S01]  /*285a0*/  ISETP.LT.AND P4, PT, R11, c[0x0][0x178], !P4 ;  /* 0x00005e000b007a0c */ /* 0x000fe20006781270 */
[C---:B------:R-:W-:Y:S01]  /*285b0*/  IMAD.WIDE R18, R22.reuse, 0x2, R2 ;  /* 0x0000000216127825 */ /* 0x040fe200078e0202 */
[----:B------:R-:W-:Y:S01]  /*285c0*/  IADD3 R22, R22, c[0x0][0x198], RZ ;  /* 0x0000660016167a10 */ /* 0x000fe20007ffe0ff */
[----:B------:R0:W-:Y:S04]  /*285d0*/  @P1 STG.E.U16 [R20.64], R23 ;  /* 0x0000001714001986 */ /* 0x0001e8000c101504 */
[----:B------:R1:W-:Y:S01]  /*285e0*/  @P5 STG.E.U16 [R18.64], R24 ;  /* 0x0000001812005986 */ /* 0x0003e2000c101504 */
[----:B------:R-:W-:-:S02]  /*285f0*/  ISETP.LT.AND P5, PT, R10, c[0x0][0x178], !P2 ;  /* 0x00005e000a007a0c */ /* 0x000fc400057a1270 */
[----:B------:R-:W-:Y:S01]  /*28600*/  ISETP.LT.AND P2, PT, R11, c[0x0][0x178], !P2 ;  /* 0x00005e000b007a0c */ /* 0x000fe20005741270 */
[----:B0-----:R-:W-:Y:S01]  /*28610*/  IMAD.WIDE R20, R22, 0x2, R2 ;  /* 0x0000000216147825 */ /* 0x001fe200078e0202 */
[----:B------:R-:W-:-:S03]  /*28620*/  IADD3 R23, R7, 0x13, RZ ;  /* 0x0000001307177810 */ /* 0x000fc60007ffe0ff */
[C---:B-1----:R-:W-:Y:S01]  /*28630*/  IMAD.WIDE R18, R22.reuse, 0x2, R16 ;  /* 0x0000000216127825 */ /* 0x042fe200078e0210 */
[----:B------:R-:W-:-:S04]  /*28640*/  IADD3 R22, R22, c[0x0][0x198], RZ ;  /* 0x0000660016167a10 */ /* 0x000fc80007ffe0ff */
[----:B---3--:R0:W-:Y:S01]  /*28650*/  @P0 STG.E.U16 [R18.64], R29 ;  /* 0x0000001d12000986 */ /* 0x0081e2000c101504 */
[----:B------:R-:W-:Y:S02]  /*28660*/  ISETP.GE.AND P0, PT, R23, c[0x0][0x17c], PT ;  /* 0x00005f0017007a0c */ /* 0x000fe40003f06270 */
[----:B------:R-:W-:Y:S01]  /*28670*/  PRMT R23, R29, 0x7632, R23 ;  /* 0x000076321d177816 */ /* 0x000fe20000000017 */
[----:B------:R1:W-:Y:S01]  /*28680*/  @P4 STG.E.U16 [R20.64], R4 ;  /* 0x0000000414004986 */ /* 0x0003e2000c101504 */
[----:B------:R-:W-:Y:S02]  /*28690*/  ISETP.LT.AND P4, PT, R10, c[0x0][0x178], !P6 ;  /* 0x00005e000a007a0c */ /* 0x000fe40007781270 */
[----:B------:R-:W-:Y:S01]  /*286a0*/  PRMT R24, R4, 0x7632, R24 ;  /* 0x0000763204187816 */ /* 0x000fe20000000018 */
[C---:B0-----:R-:W-:Y:S01]  /*286b0*/  IMAD.WIDE R18, R22.reuse, 0x2, R16 ;  /* 0x0000000216127825 */ /* 0x041fe200078e0210 */
[C---:B------:R-:W-:Y:S01]  /*286c0*/  IADD3 R25, R7.reuse, 0x12, RZ ;  /* 0x0000001207197810 */ /* 0x040fe20007ffe0ff */
[----:B------:R-:W3:Y:S02]  /*286d0*/  LDL.LU R29, [R1+0x24] ;  /* 0x00002400011d7983 */ /* 0x000ee40000300800 */
[C---:B-1----:R-:W-:Y:S01]  /*286e0*/  IMAD.WIDE R20, R22.reuse, 0x2, R2 ;  /* 0x0000000216147825 */ /* 0x042fe200078e0202 */
[----:B------:R-:W-:Y:S01]  /*286f0*/  IADD3 R4, R22, c[0x0][0x198], RZ ;  /* 0x0000660016047a10 */ /* 0x000fe20007ffe0ff */
[----:B------:R0:W-:Y:S01]  /*28700*/  @P5 STG.E.U16 [R18.64], R23 ;  /* 0x0000001712005986 */ /* 0x0001e2000c101504 */
[----:B------:R-:W-:-:S02]  /*28710*/  IADD3 R22, R7, 0x14, RZ ;  /* 0x0000001407167810 */ /* 0x000fc40007ffe0ff */
[----:B------:R-:W-:Y:S01]  /*28720*/  ISETP.LT.AND P6, PT, R11, c[0x0][0x178], !P6 ;  /* 0x00005e000b007a0c */ /* 0x000fe200077c1270 */
[----:B------:R1:W-:Y:S01]  /*28730*/  @P2 STG.E.U16 [R20.64], R24 ;  /* 0x0000001814002986 */ /* 0x0003e2000c101504 */
[----:B------:R-:W-:Y:S02]  /*28740*/  ISETP.LT.AND P2, PT, R10, c[0x0][0x178], !P3 ;  /* 0x00005e000a007a0c */ /* 0x000fe40005f41270 */
[----:B------:R-:W-:Y:S02]  /*28750*/  ISETP.GE.AND P5, PT, R22, c[0x0][0x17c], PT ;  /* 0x00005f0016007a0c */ /* 0x000fe40003fa6270 */
[C---:B------:R-:W-:Y:S01]  /*28760*/  IADD3 R22, R4.reuse, c[0x0][0x198], RZ ;  /* 0x0000660004167a10 */ /* 0x040fe20007ffe0ff */
[----:B0-----:R-:W-:Y:S01]  /*28770*/  IMAD.WIDE R18, R4, 0x2, R16 ;  /* 0x0000000204127825 */ /* 0x001fe200078e0210 */
[----:B-1----:R-:W-:Y:S02]  /*28780*/  IADD3 R20, R7, 0x15, RZ ;  /* 0x0000001507147810 */ /* 0x002fe40007ffe0ff */
[----:B------:R-:W-:-:S02]  /*28790*/  ISETP.GE.AND P1, PT, R25, c[0x0][0x17c], PT ;  /* 0x00005f0019007a0c */ /* 0x000fc40003f26270 */
[----:B------:R-:W-:Y:S01]  /*287a0*/  IADD3 R25, R7, 0x16, RZ ;  /* 0x0000001607197810 */ /* 0x000fe20007ffe0ff */
[----:B--2---:R0:W-:Y:S01]  /*287b0*/  @P4 STG.E.U16 [R18.64], R6 ;  /* 0x0000000612004986 */ /* 0x0041e2000c101504 */
[----:B------:R-:W-:Y:S01]  /*287c0*/  ISETP.GE.AND P4, PT, R20, c[0x0][0x17c], PT ;  /* 0x00005f0014007a0c */ /* 0x000fe20003f86270 */
[----:B------:R-:W-:-:S04]  /*287d0*/  IMAD.WIDE R20, R22, 0x2, R16 ;  /* 0x0000000216147825 */ /* 0x000fc800078e0210 */
[----:B0-----:R-:W-:Y:S01]  /*287e0*/  IMAD.WIDE R18, R4, 0x2, R2 ;  /* 0x0000000204127825 */ /* 0x001fe200078e0202 */
[----:B------:R-:W-:Y:S02]  /*287f0*/  PRMT R4, R6, 0x7632, R4 ;  /* 0x0000763206047816 */ /* 0x000fe40000000004 */
[----:B------:R-:W2:Y:S04]  /*28800*/  LDL.LU R6, [R1+0x14] ;  /* 0x0000140001067983 */ /* 0x000ea80000300800 */
[----:B----4-:R-:W-:Y:S04]  /*28810*/  @P6 STG.E.U16 [R18.64], R26 ;  /* 0x0000001a12006986 */ /* 0x010fe8000c101504 */
[----:B------:R0:W-:Y:S01]  /*28820*/  @P2 STG.E.U16 [R20.64], R4 ;  /* 0x0000000414002986 */ /* 0x0001e2000c101504 */
[----:B------:R-:W-:-:S03]  /*28830*/  ISETP.GE.AND P2, PT, R25, c[0x0][0x17c], PT ;  /* 0x00005f0019007a0c */ /* 0x000fc60003f46270 */
[----:B------:R-:W4:Y:S01]  /*28840*/  LDL.LU R25, [R1+0x44] ;  /* 0x0000440001197983 */ /* 0x000f220000300800 */
[C---:B------:R-:W-:Y:S02]  /*28850*/  ISETP.LT.AND P3, PT, R11.reuse, c[0x0][0x178], !P3 ;  /* 0x00005e000b007a0c */ /* 0x040fe40005f61270 */
[----:B------:R-:W-:Y:S02]  /*28860*/  ISETP.LT.AND P6, PT, R10, c[0x0][0x178], !P1 ;  /* 0x00005e000a007a0c */ /* 0x000fe40004fc1270 */
[----:B------:R-:W-:Y:S02]  /*28870*/  ISETP.LT.AND P1, PT, R11, c[0x0][0x178], !P1 ;  /* 0x00005e000b007a0c */ /* 0x000fe40004f21270 */
[C---:B0-----:R-:W-:Y:S01]  /*28880*/  IADD3 R4, R22.reuse, c[0x0][0x198], RZ ;  /* 0x0000660016047a10 */ /* 0x041fe20007ffe0ff */
[----:B------:R-:W-:Y:S01]  /*28890*/  IMAD.WIDE R22, R22, 0x2, R2 ;  /* 0x0000000216167825 */ /* 0x000fe200078e0202 */
[----:B------:R-:W-:-:S03]  /*288a0*/  PRMT R24, R26, 0x7632, R24 ;  /* 0x000076321a187816 */ /* 0x000fc60000000018 */
[----:B------:R-:W-:-:S04]  /*288b0*/  IMAD.WIDE R18, R4, 0x2, R16 ;  /* 0x0000000204127825 */ /* 0x000fc800078e0210 */
[----:B------:R-:W-:Y:S01]  /*288c0*/  IMAD.WIDE R20, R4, 0x2, R2 ;  /* 0x0000000204147825 */ /* 0x000fe200078e0202 */
[----:B------:R-:W-:Y:S01]  /*288d0*/  @P3 STG.E.U16 [R22.64], R24 ;  /* 0x0000001816003986 */ /* 0x000fe2000c101504 */
[----:B------:R-:W-:-:S04]  /*288e0*/  IADD3 R26, R7, 0x17, RZ ;  /* 0x00000017071a7810 */ /* 0x000fc80007ffe0ff */
[----:B------:R-:W-:Y:S02]  /*288f0*/  ISETP.GE.AND P3, PT, R26, c[0x0][0x17c], PT ;  /* 0x00005f001a007a0c */ /* 0x000fe40003f66270 */
[----:B------:R-:W-:Y:S02]  /*28900*/  IADD3 R26, R7, 0x18, RZ ;  /* 0x00000018071a7810 */ /* 0x000fe40007ffe0ff */
[----:B---3--:R-:W-:Y:S01]  /*28910*/  PRMT R27, R29, 0x7632, R27 ;  /* 0x000076321d1b7816 */ /* 0x008fe2000000001b */
[----:B----4-:R0:W-:Y:S04]  /*28920*/  @P6 STG.E.U16 [R18.64], R25 ;  /* 0x0000001912006986 */ /* 0x0101e8000c101504 */
[----:B------:R1:W-:Y:S01]  /*28930*/  @P1 STG.E.U16 [R20.64], R29 ;  /* 0x0000001d14001986 */ /* 0x0003e2000c101504 */
[----:B------:R-:W-:-:S02]  /*28940*/  ISETP.LT.AND P1, PT, R10, c[0x0][0x178], !P0 ;  /* 0x00005e000a007a0c */ /* 0x000fc40004721270 */
[----:B------:R-:W-:Y:S02]  /*28950*/  PRMT R28, R25, 0x7632, R28 ;  /* 0x00007632191c7816 */ /* 0x000fe4000000001c */
[----:B0-----:R-:W-:Y:S01]  /*28960*/  IADD3 R18, R4, c[0x0][0x198], RZ ;  /* 0x0000660004127a10 */ /* 0x001fe20007ffe0ff */
[----:B-1----:R-:W3:Y:S04]  /*28970*/  LDL.LU R29, [R1+0x54] ;  /* 0x00005400011d7983 */ /* 0x002ee80000300800 */
        /* <DEDUP_REMOVED lines=8> */
[----:B------:R-:W-:-:S04]  /*28a00*/  IMAD.WIDE R22, R18, 0x2, R2 ;  /* 0x0000000212167825 */ /* 0x000fc800078e0202 */
[----:B------:R-:W-:-:S04]  /*28a10*/  IMAD.WIDE R18, R4, 0x2, R16 ;  /* 0x0000000204127825 */ /* 0x000fc800078e0210 */
[----:B------:R-:W-:Y:S01]  /*28a20*/  IMAD.WIDE R20, R4, 0x2, R2 ;  /* 0x0000000204147825 */ /* 0x000fe200078e0202 */
[----:B------:R-:W-:Y:S01]  /*28a30*/  @P0 STG.E.U16 [R22.64], R27 ;  /* 0x0000001b16000986 */ /* 0x000fe2000c101504 */
[----:B--2---:R-:W-:-:S03]  /*28a40*/  PRMT R24, R6, 0x7632, R24 ;  /* 0x0000763206187816 */ /* 0x004fc60000000018 */
[----:B----4-:R0:W-:Y:S04]  /*28a50*/  @P6 STG.E.U16 [R18.64], R26 ;  /* 0x0000001a12006986 */ /* 0x0101e8000c101504 */
[----:B------:R1:W-:Y:S01]  /*28a60*/  @P5 STG.E.U16 [R20.64], R6 ;  /* 0x0000000614005986 */ /* 0x0003e2000c101504 */
[----:B------:R-:W-:Y:S02]  /*28a70*/  ISETP.LT.AND P5, PT, R10, c[0x0][0x178], !P4 ;  /* 0x00005e000a007a0c */ /* 0x000fe400067a1270 */
[----:B------:R-:W-:Y:S02]  /*28a80*/  PRMT R25, R26, 0x7632, R25 ;  /* 0x000076321a197816 */ /* 0x000fe40000000019 */
[----:B0-----:R-:W-:Y:S01]  /*28a90*/  IADD3 R18, R4, c[0x0][0x198], RZ ;  /* 0x0000660004127a10 */ /* 0x001fe20007ffe0ff */
[----:B-1----:R-:W2:Y:S04]  /*28aa0*/  LDL.LU R6, [R1+0x154] ;  /* 0x0001540001067983 */ /* 0x002ea80000300800 */
[----:B------:R-:W-:-:S05]  /*28ab0*/  IMAD.WIDE R22, R18, 0x2, R16 ;  /* 0x0000000212167825 */ /* 0x000fca00078e0210 */
[----:B------:R0:W-:Y:S04]  /*28ac0*/  @P5 STG.E.U16 [R22.64], R25 ;  /* 0x0000001916005986 */ /* 0x0001e8000c101504 */
[----:B0-----:R-:W4:Y:S01]  /*28ad0*/  LDL.LU R25, [R1+0x144] ;  /* 0x0001440001197983 */ /* 0x001f220000300800 */
[----:B------:R-:W-:Y:S02]  /*28ae0*/  ISETP.LT.AND P4, PT, R11, c[0x0][0x178], !P4 ;  /* 0x00005e000b007a0c */ /* 0x000fe40006781270 */
[----:B------:R-:W-:Y:S02]  /*28af0*/  ISETP.LT.AND P6, PT, R10, c[0x0][0x178], !P2 ;  /* 0x00005e000a007a0c */ /* 0x000fe400057c1270 */
[----:B------:R-:W-:Y:S02]  /*28b00*/  IADD3 R20, R7, 0x19, RZ ;  /* 0x0000001907147810 */ /* 0x000fe40007ffe0ff */
[----:B------:R-:W-:-:S02]  /*28b10*/  IADD3 R26, R18, c[0x0][0x198], RZ ;  /* 0x00006600121a7a10 */ /* 0x000fc40007ffe0ff */
[C---:B------:R-:W-:Y:S01]  /*28b20*/  IADD3 R4, R7.reuse, 0x1a, RZ ;  /* 0x0000001a07047810 */ /* 0x040fe20007ffe0ff */
[----:B------:R-:W-:Y:S01]  /*28b30*/  IMAD.WIDE R18, R18, 0x2, R2 ;  /* 0x0000000212127825 */ /* 0x000fe200078e0202 */
[----:B------:R-:W-:Y:S02]  /*28b40*/  ISETP.GE.AND P0, PT, R20, c[0x0][0x17c], PT ;  /* 0x00005f0014007a0c */ /* 0x000fe40003f06270 */
[----:B------:R-:W-:Y:S01]  /*28b50*/  ISETP.GE.AND P5, PT, R4, c[0x0][0x17c], PT ;  /* 0x00005f0004007a0c */ /* 0x000fe20003fa6270 */
[C---:B------:R-:W-:Y:S01]  /*28b60*/  IMAD.WIDE R20, R26.reuse, 0x2, R16 ;  /* 0x000000021a147825 */ /* 0x040fe200078e0210 */
[----:B------:R-:W-:Y:S01]  /*28b70*/  IADD3 R4, R7, 0x1b, RZ ;  /* 0x0000001b07047810 */ /* 0x000fe20007ffe0ff */
[----:B------:R0:W-:Y:S01]  /*28b80*/  @P4 STG.E.U16 [R18.64], R24 ;  /* 0x0000001812004986 */ /* 0x0001e2000c101504 */
[----:B------:R-:W-:Y:S01]  /*28b90*/  ISETP.LT.AND P2, PT, R11, c[0x0][0x178], !P2 ;  /* 0x00005e000b007a0c */ /* 0x000fe20005741270 */
[----:B0-----:R-:W-:Y:S01]  /*28ba0*/  IMAD.WIDE R18, R26, 0x2, R2 ;  /* 0x000000021a127825 */ /* 0x001fe200078e0202 */
[----:B---3--:R-:W-:Y:S01]  /*28bb0*/  PRMT R23, R29, 0x7632, R23 ;  /* 0x000076321d177816 */ /* 0x008fe20000000017 */
[----:B----4-:R0:W-:Y:S01]  /*28bc0*/  @P6 STG.E.U16 [R20.64], R25 ;  /* 0x0000001914006986 */ /* 0x0101e2000c101504 */
[----:B------:R-:W-:-:S02]  /*28bd0*/  ISETP.GE.AND P6, PT, R4, c[0x0][0x17c], PT ;  /* 0x00005f0004007a0c */ /* 0x000fc40003fc6270 */
[----:B------:R-:W-:Y:S02]  /*28be0*/  IADD3 R4, R26, c[0x0][0x198], RZ ;  /* 0x000066001a047a10 */ /* 0x000fe40007ffe0ff */
[----:B------:R-:W3:Y:S01]  /*28bf0*/  LDL.LU R26, [R1+0x64] ;  /* 0x00006400011a7983 */ /* 0x000ee20000300800 */
[----:B------:R-:W-:-:S03]  /*28c00*/  PRMT R22, R25, 0x7632, R22 ;  /* 0x0000763219167816 */ /* 0x000fc60000000016 */
[----:B0-----:R-:W4:Y:S04]  /*28c10*/  LDL.LU R25, [R1+0x164] ;  /* 0x0001640001197983 */ /* 0x001f280000300800 */
[----:B------:R0:W-:Y:S04]  /*28c20*/  @P2 STG.E.U16 [R18.64], R29 ;  /* 0x0000001d12002986 */ /* 0x0001e8000c101504 */
[----:B0-----:R-:W4:Y:S01]  /*28c30*/  LDL.LU R29, [R1+0xa4] ;  /* 0x0000a400011d7983 */ /* 0x001f220000300800 */
[----:B------:R-:W-:Y:S02]  /*28c40*/  ISETP.LT.AND P4, PT, R10, c[0x0][0x178], !P3 ;  /* 0x00005e000a007a0c */ /* 0x000fe40005f81270 */
[----:B------:R-:W-:Y:S01]  /*28c50*/  ISETP.LT.AND P3, PT, R11, c[0x0][0x178], !P3 ;  /* 0x00005e000b007a0c */ /* 0x000fe20005f61270 */
[----:B------:R-:W-:Y:S01]  /*28c60*/  IMAD.WIDE R20, R4, 0x2, R16 ;  /* 0x0000000204147825 */ /* 0x000fe200078e0210 */
[----:B------:R-:W-:-:S02]  /*28c70*/  ISETP.LT.AND P2, PT, R10, c[0x0][0x178], !P1 ;  /* 0x00005e000a007a0c */ /* 0x000fc40004f41270 */
[----:B------:R-:W-:Y:S01]  /*28c80*/  ISETP.LT.AND P1, PT, R11, c[0x0][0x178], !P1 ;  /* 0x00005e000b007a0c */ /* 0x000fe20004f21270 */
[C---:B------:R-:W-:Y:S01]  /*28c90*/  IMAD.WIDE R18, R4.reuse, 0x2, R2 ;  /* 0x0000000204127825 */ /* 0x040fe200078e0202 */
[----:B------:R-:W-:-:S05]  /*28ca0*/  IADD3 R4, R4, c[0x0][0x198], RZ ;  /* 0x0000660004047a10 */ /* 0x000fca0007ffe0ff */
[----:B------:R0:W-:Y:S04]  /*28cb0*/  @P4 STG.E.U16 [R20.64], R22 ;  /* 0x0000001614004986 */ /* 0x0001e8000c101504 */
[----:B------:R1:W-:Y:S01]  /*28cc0*/  @P3 STG.E.U16 [R18.64], R23 ;  /* 0x0000001712003986 */ /* 0x0003e2000c101504 */
[----:B------:R-:W-:Y:S02]  /*28cd0*/  ISETP.LT.AND P3, PT, R10, c[0x0][0x178], !P0 ;  /* 0x00005e000a007a0c */ /* 0x000fe40004761270 */
[----:B------:R-:W-:Y:S01]  /*28ce0*/  ISETP.LT.AND P0, PT, R11, c[0x0][0x178], !P0 ;  /* 0x00005e000b007a0c */ /* 0x000fe20004701270 */
[----:B0-----:R-:W-:Y:S01]  /*28cf0*/  IMAD.WIDE R20, R4, 0x2, R2 ;  /* 0x0000000204147825 */ /* 0x001fe200078e0202 */
[----:B------:R-:W-:-:S03]  /*28d00*/  IADD3 R22, R7, 0x1d, RZ ;  /* 0x0000001d07167810 */ /* 0x000fc60007ffe0ff */
[C---:B-1----:R-:W-:Y:S01]  /*28d10*/  IMAD.WIDE R18, R4.reuse, 0x2, R16 ;  /* 0x0000000204127825 */ /* 0x042fe200078e0210 */
[----:B------:R-:W-:Y:S02]  /*28d20*/  IADD3 R4, R4, c[0x0][0x198], RZ ;  /* 0x0000660004047a10 */ /* 0x000fe40007ffe0ff */
[----:B--2---:R-:W-:Y:S02]  /*28d30*/  PRMT R23, R6, 0x7632, R23 ;  /* 0x0000763206177816 */ /* 0x004fe40000000017 */
[----:B------:R0:W-:Y:S01]  /*28d40*/  @P2 STG.E.U16 [R18.64], R6 ;  /* 0x0000000612002986 */ /* 0x0001e2000c101504 */
[----:B------:R-:W-:Y:S01]  /*28d50*/  ISETP.GE.AND P2, PT, R22, c[0x0][0x17c], PT ;  /* 0x00005f0016007a0c */ /* 0x000fe20003f46270 */
[----:B0-----:R-:W-:Y:S01]  /*28d60*/  IMAD.WIDE R18, R4, 0x2, R16 ;  /* 0x0000000204127825 */ /* 0x001fe200078e0210 */
[----:B------:R-:W-:Y:S01]  /*28d70*/  IADD3 R24, R7, 0x1c, RZ ;  /* 0x0000001c07187810 */ /* 0x000fe20007ffe0ff */
[----:B------:R-:W2:Y:S03]  /*28d80*/  LDL.LU R6, [R1+0x10c8] ;  /* 0x0010c80001067983 */ /* 0x000ea60000300800 */
[----:B------:R-:W-:Y:S01]  /*28d90*/  ISETP.GE.AND P4, PT, R24, c[0x0][0x17c], PT ;  /* 0x00005f0018007a0c */ /* 0x000fe20003f86270 */
[----:B---3--:R0:W-:Y:S01]  /*28da0*/  @P1 STG.E.U16 [R20.64], R26 ;  /* 0x0000001a14001986 */ /* 0x0081e2000c101504 */
[----:B------:R-:W-:-:S02]  /*28db0*/  ISETP.LT.AND P1, PT, R10, c[0x0][0x178], !P5 ;  /* 0x00005e000a007a0c */ /* 0x000fc40006f21270 */
[----:B------:R-:W-:Y:S01]  /*28dc0*/  PRMT R22, R26, 0x7632, R22 ;  /* 0x000076321a167816 */ /* 0x000fe20000000016 */
[----:B------:R1:W-:Y:S01]  /*28dd0*/  @P3 STG.E.U16 [R18.64], R23 ;  /* 0x0000001712003986 */ /* 0x0003e2000c101504 */
[----:B------:R-:W-:Y:S01]  /*28de0*/  ISETP.LT.AND P5, PT, R11, c[0x0][0x178], !P5 ;  /* 0x00005e000b007a0c */ /* 0x000fe20006fa1270 */
[C---:B0-----:R-:W-:Y:S01]  /*28df0*/  IMAD.WIDE R20, R4.reuse, 0x2, R2 ;  /* 0x0000000204147825 */ /* 0x041fe200078e0202 */
[----:B------:R-:W-:-:S04]  /*28e00*/  IADD3 R4, R4, c[0x0][0x198], RZ ;  /* 0x0000660004047a10 */ /* 0x000fc80007ffe0ff */
[----:B------:R0:W-:Y:S01]  /*28e10*/  @P0 STG.E.U16 [R20.64], R22 ;  /* 0x0000001614000986 */ /* 0x0001e2000c101504 */
[----:B------:R-:W-:Y:S01]  /*28e20*/  ISETP.LT.AND P0, PT, R10, c[0x0][0x178], !P6 ;  /* 0x00005e000a007a0c */ /* 0x000fe20007701270 */
[----:B-1----:R-:W-:Y:S01]  /*28e30*/  IMAD.WIDE R18, R4, 0x2, R16 ;  /* 0x0000000204127825 */ /* 0x002fe200078e0210 */
[----:B------:R-:W-:-:S04]  /*28e40*/  ISETP.LT.AND P6, PT, R11, c[0x0][0x178], !P6 ;  /* 0x00005e000b007a0c */ /* 0x000fc800077c1270 */
[----:B----4-:R1:W-:Y:S01]  /*28e50*/  @P1 STG.E.U16 [R18.64], R25 ;  /* 0x0000001912001986 */ /* 0x0103e2000c101504 */
[----:B0-----:R-:W-:Y:S02]  /*28e60*/  IADD3 R20, R7, 0x1f, RZ ;  /* 0x0000001f07147810 */ /* 0x001fe40007ffe0ff */
[----:B------:R-:W-:Y:S02]  /*28e70*/  IADD3 R22, R4, c[0x0][0x198], RZ ;  /* 0x0000660004167a10 */ /* 0x000fe40007ffe0ff */
[----:B------:R-:W-:Y:S01]  /*28e80*/  ISETP.GE.AND P1, PT, R20, c[0x0][0x17c], PT ;  /* 0x00005f0014007a0c */ /* 0x000fe20003f26270 */
[----:B-1----:R-:W-:Y:S01]  /*28e90*/  IMAD.WIDE R18, R4, 0x2, R2 ;  /* 0x0000000204127825 */ /* 0x002fe200078e0202 */
[----:B------:R-:W-:-:S03]  /*28ea0*/  PRMT R4, R25, 0x7632, R4 ;  /* 0x0000763219047816 */ /* 0x000fc60000000004 */
[C---:B------:R-:W-:Y:S01]  /*28eb0*/  IMAD.WIDE R20, R22.reuse, 0x2, R16 ;  /* 0x0000000216147825 */ /* 0x040fe200078e0210 */
[C---:B------:R-:W-:Y:S01]  /*28ec0*/  IADD3 R23, R7.reuse, 0x1e, RZ ;  /* 0x0000001e07177810 */ /* 0x040fe20007ffe0ff */
[----:B------:R0:W-:Y:S01]  /*28ed0*/  @P5 STG.E.U16 [R18.64], R29 ;  /* 0x0000001d12005986 */ /* 0x0001e2000c101504 */
[----:B------:R-:W-:Y:S02]  /*28ee0*/  IADD3 R25, R7, 0x20, RZ ;  /* 0x0000002007197810 */ /* 0x000fe40007ffe0ff */
[----:B------:R-:W-:Y:S01]  /*28ef0*/  ISETP.GE.AND P3, PT, R23, c[0x0][0x17c], PT ;  /* 0x00005f0017007a0c */ /* 0x000fe20003f66270 */
[----:B------:R1:W-:Y:S01]  /*28f00*/  @P0 STG.E.U16 [R20.64], R4 ;  /* 0x0000000414000986 */ /* 0x0003e2000c101504 */
[----:B------:R-:W-:Y:S02]  /*28f10*/  PRMT R24, R29, 0x7632, R24 ;  /* 0x000076321d187816 */ /* 0x000fe40000000018 */
[----:B------:R-:W-:Y:S01]  /*28f20*/  ISETP.GE.AND P0, PT, R25, c[0x0][0x17c], PT ;  /* 0x00005f0019007a0c */ /* 0x000fe20003f06270 */
[----:B0-----:R-:W3:Y:S01]  /*28f30*/  LDL.LU R29, [R1+0x184] ;  /* 0x00018400011d7983 */ /* 0x001ee20000300800 */
[C---:B-1----:R-:W-:Y:S01]  /*28f40*/  IADD3 R4, R22.reuse, c[0x0][0x198], RZ ;  /* 0x0000660016047a10 */ /* 0x042fe20007ffe0ff */
[----:B------:R-:W-:-:S02]  /*28f50*/  IMAD.WIDE R22, R22, 0x2, R2 ;  /* 0x0000000216167825 */ /* 0x000fc400078e0202 */
[----:B------:R-:W4:Y:S04]  /*28f60*/  LDL.LU R25, [R1+0x84] ;  /* 0x0000840001197983 */ /* 0x000f280000300800 */
[----:B------:R0:W-:Y:S04]  /*28f70*/  @P6 STG.E.U16 [R22.64], R24 ;  /* 0x0000001816006986 */ /* 0x0001e8000c101504 */
[----:B0-----:R-:W2:Y:S01]  /*28f80*/  LDL.LU R23, [R1+0x174] ;  /* 0x0001740001177983 */ /* 0x001ea20000300800 */
[----:B------:R-:W-:Y:S01]  /*28f90*/  ISETP.LT.AND P5, PT, R10, c[0x0][0x178], !P4 ;  /* 0x00005e000a007a0c */ /* 0x000fe200067a1270 */
[----:B------:R-:W-:Y:S01]  /*28fa0*/  IMAD.WIDE R18, R4, 0x2, R16 ;  /* 0x0000000204127825 */ /* 0x000fe200078e0210 */
[----:B------:R-:W-:-:S03]  /*28fb0*/  ISETP.LT.AND P4, PT, R11, c[0x0][0x178], !P4 ;  /* 0x00005e000b007a0c */ /* 0x000fc60006781270 */
[----:B------:R-:W-:Y:S01]  /*28fc0*/  IMAD.WIDE R20, R4, 0x2, R2 ;  /* 0x0000000204147825 */ /* 0x000fe200078e0202 */
[----:B------:R-:W-:-:S04]  /*28fd0*/  IADD3 R26, R7, 0x21, RZ ;  /* 0x00000021071a7810 */ /* 0x000fc80007ffe0ff */
[----:B------:R-:W-:Y:S02]  /*28fe0*/  ISETP.GE.AND P6, PT, R26, c[0x0][0x17c], PT ;  /* 0x00005f001a007a0c */ /* 0x000fe40003fc6270 */
[----:B------:R-:W-:Y:S02]  /*28ff0*/  IADD3 R26, R7, 0x22, RZ ;  /* 0x00000022071a7810 */ /* 0x000fe40007ffe0ff */
[----:B------:R-:W3:Y:S01]  /*29000*/  LDL.LU R7, [R1+0x10c4] ;  /* 0x0010c40001077983 */ /* 0x000ee20000300800 */
[----:B----4-:R-:W-:-:S03]  /*29010*/  PRMT R27, R25, 0x7632, R27 ;  /* 0x00007632191b7816 */ /* 0x010fc6000000001b */
[----:B--2---:R0:W-:Y:S01]  /*29020*/  @P5 STG.E.U16 [R18.64], R23 ;  /* 0x0000001712005986 */ /* 0x0041e2000c101504 */
[----:B------:R-:W-:Y:S02]  /*29030*/  ISETP.LT.AND P5, PT, R10, c[0x0][0x178], !P2 ;  /* 0x00005e000a007a0c */ /* 0x000fe400057a1270 */
[----:B------:R-:W-:Y:S01]  /*29040*/  ISETP.LT.AND P2, PT, R11, c[0x0][0x178], !P2 ;  /* 0x00005e000b007a0c */ /* 0x000fe20005741270 */
[----:B------:R1:W-:Y:S01]  /*29050*/  @P4 STG.E.U16 [R20.64], R25 ;  /* 0x0000001914004986 */ /* 0x0003e2000c101504 */
[----:B------:R-:W-:Y:S02]  /*29060*/  PRMT R28, R23, 0x7632, R28 ;  /* 0x00007632171c7816 */ /* 0x000fe4000000001c */
[----:B0-----:R-:W-:-:S05]  /*29070*/  IADD3 R18, R4, c[0x0][0x198], RZ ;  /* 0x0000660004127a10 */ /* 0x001fca0007ffe0ff */
[----:B-1----:R-:W-:-:S04]  /*29080*/  IMAD.WIDE R24, R18, 0x2, R16 ;  /* 0x0000000212187825 */ /* 0x002fc800078e0210 */
[----:B------:R-:W-:Y:S01]  /*29090*/  IMAD.WIDE R22, R18, 0x2, R2 ;  /* 0x0000000212167825 */ /* 0x000fe200078e0202 */
[----:B------:R0:W-:Y:S01]  /*290a0*/  @P5 STG.E.U16 [R24.64], R28 ;  /* 0x0000001c18005986 */ /* 0x0001e2000c101504 */
[----:B------:R-:W-:-:S03]  /*290b0*/  ISETP.GE.AND P5, PT, R26, c[0x0][0x17c], PT ;  /* 0x00005f001a007a0c */ /* 0x000fc60003fa6270 */
[----:B------:R-:W-:Y:S04]  /*290c0*/  @P2 STG.E.U16 [R22.64], R27 ;  /* 0x0000001b16002986 */ /* 0x000fe8000c101504 */
[----:B0-----:R-:W2:Y:S04]  /*290d0*/  LDL R28, [R1+0x128] ;  /* 0x00012800011c7983 */ /* 0x001ea80000100800 */
[----:B------:R0:W-:Y:S04]  /*290e0*/  STL [R1+0x10a0], R26 ;  /* 0x0010a01a01007387 */ /* 0x0001e80000100800 */
[----:B0-----:R-:W4:Y:S04]  /*290f0*/  LDL.LU R26, [R1+0x8] ;  /* 0x00000800011a7983 */ /* 0x001f280000300800 */
[----:B------:R-:W4:Y:S01]  /*29100*/  LDL.LU R27, [R1+0x38] ;  /* 0x00003800011b7983 */ /* 0x000f220000300800 */
[----:B------:R-:W-:-:S02]  /*29110*/  ISETP.LT.AND P4, PT, R10, c[0x0][0x178], !P3 ;  /* 0x00005e000a007a0c */ /* 0x000fc40005f81270 */
[----:B------:R-:W-:Y:S02]  /*29120*/  ISETP.LT.AND P3, PT, R11, c[0x0][0x178], !P3 ;  /* 0x00005e000b007a0c */ /* 0x000fe40005f61270 */
[----:B------:R-:W-:-:S05]  /*29130*/  IADD3 R4, R18, c[0x0][0x198], RZ ;  /* 0x0000660012047a10 */ /* 0x000fca0007ffe0ff */
[----:B------:R-:W-:-:S04]  /*29140*/  IMAD.WIDE R18, R4, 0x2, R16 ;  /* 0x0000000204127825 */ /* 0x000fc800078e0210 */
[----:B------:R-:W-:Y:S01]  /*29150*/  IMAD.WIDE R20, R4, 0x2, R2 ;  /* 0x0000000204147825 */ /* 0x000fe200078e0202 */
[----:B---3--:R0:W-:Y:S04]  /*29160*/  @P4 STG.E.U16 [R18.64], R29 ;  /* 0x0000001d12004986 */ /* 0x0081e8000c101504 */
[----:B------:R1:W-:Y:S01]  /*29170*/  @P3 STG.E.U16 [R20.64], R5 ;  /* 0x0000000514003986 */ /* 0x0003e2000c101504 */
[----:B------:R-:W-:Y:S02]  /*29180*/  ISETP.LT.AND P3, PT, R10, c[0x0][0x178], !P1 ;  /* 0x00005e000a007a0c */ /* 0x000fe40004f61270 */
[----:B------:R-:W-:Y:S02]  /*29190*/  ISETP.LT.AND P1, PT, R11, c[0x0][0x178], !P1 ;  /* 0x00005e000b007a0c */ /* 0x000fe40004f21270 */
[----:B------:R-:W-:-:S02]  /*291a0*/  IADD3 R4, R4, c[0x0][0x198], RZ ;  /* 0x0000660004047a10 */ /* 0x000fc40007ffe0ff */
[----:B------:R-:W-:Y:S02]  /*291b0*/  PRMT R22, R29, 0x7632, R22 ;  /* 0x000076321d167816 */ /* 0x000fe40000000016 */
[----:B------:R-:W-:Y:S01]  /*291c0*/  ISETP.LT.AND P2, PT, R10, c[0x0][0x178], !P0 ;  /* 0x00005e000a007a0c */ /* 0x000fe20004741270 */
[C---:B0-----:R-:W-:Y:S01]  /*291d0*/  IMAD.WIDE R18, R4.reuse, 0x2, R16 ;  /* 0x0000000204127825 */ /* 0x041fe200078e0210 */
[----:B------:R-:W-:Y:S01]  /*291e0*/  ISETP.LT.AND P0, PT, R11, c[0x0][0x178], !P0 ;  /* 0x00005e000b007a0c */ /* 0x000fe20004701270 */
[----:B------:R-:W3:Y:S01]  /*291f0*/  LDL.LU R29, [R1+0x28] ;  /* 0x00002800011d7983 */ /* 0x000ee20000300800 */
[----:B-1----:R-:W-:Y:S02]  /*29200*/  PRMT R21, R5, 0x7632, R21 ;  /* 0x0000763205157816 */ /* 0x002fe40000000015 */
[C---:B------:R-:W-:Y:S01]  /*29210*/  IADD3 R20, R4.reuse, c[0x0][0x198], RZ ;  /* 0x0000660004147a10 */ /* 0x040fe20007ffe0ff */
[----:B------:R-:W-:Y:S01]  /*29220*/  IMAD.WIDE R4, R4, 0x2, R2 ;  /* 0x0000000204047825 */ /* 0x000fe200078e0202 */
[----:B------:R0:W-:Y:S04]  /*29230*/  @P3 STG.E.U16 [R18.64], R22 ;  /* 0x0000001612003986 */ /* 0x0001e8000c101504 */
[----:B------:R1:W-:Y:S01]  /*29240*/  @P1 STG.E.U16 [R4.64], R21 ;  /* 0x0000001504001986 */ /* 0x0003e2000c101504 */
[----:B------:R-:W-:Y:S01]  /*29250*/  ISETP.LT.AND P1, PT, R10, c[0x0][0x178], !P6 ;  /* 0x00005e000a007a0c */ /* 0x000fe20007721270 */
[----:B0-----:R-:W-:-:S04]  /*29260*/  IMAD.WIDE R18, R20, 0x2, R16 ;  /* 0x0000000214127825 */ /* 0x001fc800078e0210 */
[C---:B-1----:R-:W-:Y:S01]  /*29270*/  IMAD.WIDE R4, R20.reuse, 0x2, R2 ;  /* 0x0000000214047825 */ /* 0x042fe200078e0202 */
[----:B------:R-:W-:Y:S02]  /*29280*/  IADD3 R20, R20, c[0x0][0x198], RZ ;  /* 0x0000660014147a10 */ /* 0x000fe40007ffe0ff */
[C---:B--2---:R-:W-:Y:S02]  /*29290*/  IADD3 R23, R28.reuse, 0x23, RZ ;  /* 0x000000231c177810 */ /* 0x044fe40007ffe0ff */
[----:B------:R-:W-:Y:S02]  /*292a0*/  IADD3 R21, R28, 0x25, RZ ;  /* 0x000000251c157810 */ /* 0x000fe40007ffe0ff */
[----:B------:R-:W-:Y:S01]  /*292b0*/  ISETP.GE.AND P4, PT, R23, c[0x0][0x17c], PT ;  /* 0x00005f0017007a0c */ /* 0x000fe20003f86270 */
[----:B----4-:R0:W-:Y:S01]  /*292c0*/  @P2 STG.E.U16 [R18.64], R27 ;  /* 0x0000001b12002986 */ /* 0x0101e2000c101504 */
[----:B------:R-:W-:-:S03]  /*292d0*/  PRMT R23, R27, 0x7632, R23 ;  /* 0x000076321b177816 */ /* 0x000fc60000000017 */
[----:B------:R1:W-:Y:S01]  /*292e0*/  @P0 STG.E.U16 [R4.64], R26 ;  /* 0x0000001a04000986 */ /* 0x0003e2000c101504 */
[----:B------:R-:W-:Y:S02]  /*292f0*/  ISETP.GE.AND P2, PT, R21, c[0x0][0x17c], PT ;  /* 0x00005f0015007a0c */ /* 0x000fe40003f46270 */
[----:B------:R-:W-:Y:S01]  /*29300*/  PRMT R21, R26, 0x7632, R21 ;  /* 0x000076321a157816 */ /* 0x000fe20000000015 */
[----:B0-----:R-:W2:Y:S01]  /*29310*/  LDL.LU R27, [R1+0x78] ;  /* 0x00007800011b7983 */ /* 0x001ea20000300800 */
[----:B-1----:R-:W-:-:S03]  /*29320*/  IMAD.WIDE R4, R20, 0x2, R16 ;  /* 0x0000000214047825 */ /* 0x002fc600078e0210 */
[----:B------:R-:W4:Y:S04]  /*29330*/  LDL.LU R26, [R1+0x18] ;  /* 0x00001800011a7983 */ /* 0x000f280000300800 */
[----:B------:R0:W-:Y:S04]  /*29340*/  @P1 STG.E.U16 [R4.64], R23 ;  /* 0x0000001704001986 */ /* 0x0001e8000c101504 */
[----:B0-----:R-:W3:Y:S01]  /*29350*/  LDL.LU R23, [R1+0x48] ;  /* 0x0000480001177983 */ /* 0x001ee20000300800 */
[----:B------:R-:W-:Y:S01]  /*29360*/  ISETP.LT.AND P6, PT, R11, c[0x0][0x178], !P6 ;  /* 0x00005e000b007a0c */ /* 0x000fe200077c1270 */
[----:B------:R-:W-:Y:S01]  /*29370*/  IMAD.WIDE R18, R20, 0x2, R2 ;  /* 0x0000000214127825 */ /* 0x000fe200078e0202 */
[----:B------:R-:W-:-:S02]  /*29380*/  ISETP.LT.AND P0, PT, R10, c[0x0][0x178], !P5 ;  /* 0x00005e000a007a0c */ /* 0x000fc40006f01270 */
[----:B------:R-:W-:Y:S02]  /*29390*/  ISETP.LT.AND P5, PT, R11, c[0x0][0x178], !P5 ;  /* 0x00005e000b007a0c */ /* 0x000fe40006fa1270 */
[----:B------:R-:W-:Y:S02]  /*293a0*/  IADD3 R4, R20, c[0x0][0x198], RZ ;  /* 0x0000660014047a10 */ /* 0x000fe40007ffe0ff */
[----:B------:R-:W-:Y:S02]  /*293b0*/  IADD3 R22, R28, 0x26, RZ ;  /* 0x000000261c167810 */ /* 0x000fe40007ffe0ff */
[----:B------:R-:W-:-:S03]  /*293c0*/  IADD3 R20, R4, c[0x0][0x198], RZ ;  /* 0x0000660004147a10 */ /* 0x000fc60007ffe0ff */
[----:B------:R0:W-:Y:S01]  /*293d0*/  @P6 STG.E.U16 [R18.64], R21 ;  /* 0x0000001512006986 */ /* 0x0001e2000c101504 */
[----:B------:R-:W-:Y:S02]  /*293e0*/  ISETP.LT.AND P6, PT, R10, c[0x0][0x178], !P4 ;  /* 0x00005e000a007a0c */ /* 0x000fe400067c1270 */
[----:B------:R-:W-:Y:S02]  /*293f0*/  ISETP.LT.AND P4, PT, R11, c[0x0][0x178], !P4 ;  /* 0x00005e000b007a0c */ /* 0x000fe40006781270 */
[----:B------:R-:W-:Y:S02]  /*29400*/  IADD3 R24, R28, 0x24, RZ ;  /* 0x000000241c187810 */ /* 0x000fe40007ffe0ff */
[----:B------:R-:W-:Y:S01]  /*29410*/  ISETP.GE.AND P1, PT, R22, c[0x0][0x17c], PT ;  /* 0x00005f0016007a0c */ /* 0x000fe20003f26270 */
[----:B0-----:R-:W-:Y:S01]  /*29420*/  IMAD.WIDE R18, R4, 0x2, R16 ;  /* 0x0000000204127825 */ /* 0x001fe200078e0210 */
[----:B------:R-:W-:-:S03]  /*29430*/  IADD3 R21, R28, 0x27, RZ ;  /* 0x000000271c157810 */ /* 0x000fc60007ffe0ff */
[----:B------:R-:W-:Y:S01]  /*29440*/  IMAD.WIDE R4, R4, 0x2, R2 ;  /* 0x0000000204047825 */ /* 0x000fe200078e0202 */
[----:B------:R-:W-:Y:S02]  /*29450*/  ISETP.GE.AND P3, PT, R24, c[0x0][0x17c], PT ;  /* 0x00005f0018007a0c */ /* 0x000fe40003f66270 */
[----:B--2---:R-:W-:Y:S01]  /*29460*/  PRMT R24, R27, 0x7632, R24 ;  /* 0x000076321b187816 */ /* 0x004fe20000000018 */
[----:B---3--:R0:W-:Y:S01]  /*29470*/  @P0 STG.E.U16 [R18.64], R23 ;  /* 0x0000001712000986 */ /* 0x0081e2000c101504 */
[----:B------:R-:W-:Y:S02]  /*29480*/  PRMT R22, R23, 0x7632, R22 ;  /* 0x0000763217167816 */ /* 0x000fe40000000016 */
[----:B------:R-:W-:Y:S01]  /*29490*/  ISETP.GE.AND P0, PT, R21, c[0x0][0x17c], PT ;  /* 0x00005f0015007a0c */ /* 0x000fe20003f06270 */
[----:B------:R1:W-:Y:S01]  /*294a0*/  @P5 STG.E.U16 [R4.64], R29 ;  /* 0x0000001d04005986 */ /* 0x0003e2000c101504 */
[----:B------:R-:W-:Y:S02]  /*294b0*/  PRMT R21, R29, 0x7632, R21 ;  /* 0x000076321d157816 */ /* 0x000fe40000000015 */
[----:B------:R-:W-:Y:S01]  /*294c0*/  ISETP.LT.AND P5, PT, R10, c[0x0][0x178], !P3 ;  /* 0x00005e000a007a0c */ /* 0x000fe20005fa1270 */
[----:B0-----:R-:W-:-:S04]  /*294d0*/  IMAD.WIDE R18, R20, 0x2, R16 ;  /* 0x0000000214127825 */ /* 0x001fc800078e0210 */
[----:B-1----:R-:W-:Y:S01]  /*294e0*/  IMAD.WIDE R4, R20, 0x2, R2 ;  /* 0x0000000214047825 */ /* 0x002fe200078e0202 */
[----:B------:R0:W-:Y:S01]  /*294f0*/  @P6 STG.E.U16 [R18.64], R22 ;  /* 0x0000001612006986 */ /* 0x0001e2000c101504 */
[----:B------:R-:W-:-:S03]  /*29500*/  ISETP.LT.AND P3, PT, R11, c[0x0][0x178], !P3 ;  /* 0x00005e000b007a0c */ /* 0x000fc60005f61270 */
[----:B------:R1:W-:Y:S01]  /*29510*/  @P4 STG.E.U16 [R4.64], R21 ;  /* 0x0000001504004986 */ /* 0x0003e2000c101504 */
[----:B------:R-:W-:-:S03]  /*29520*/  ISETP.LT.AND P4, PT, R10, c[0x0][0x178], !P2 ;  /* 0x00005e000a007a0c */ /* 0x000fc60005781270 */
[----:B------:R-:W2:Y:S01]  /*29530*/  LDL.LU R29, [R1+0x58] ;  /* 0x00005800011d7983 */ /* 0x000ea20000300800 */
[----:B0-----:R-:W-:Y:S02]  /*29540*/  IADD3 R19, R20, c[0x0][0x198], RZ ;  /* 0x0000660014137a10 */ /* 0x001fe40007ffe0ff */
[----:B------:R-:W-:Y:S02]  /*29550*/  IADD3 R18, R28, 0x28, RZ ;  /* 0x000000281c127810 */ /* 0x000fe40007ffe0ff */
[C---:B------:R-:W-:Y:S01]  /*29560*/  IADD3 R23, R19.reuse, c[0x0][0x198], RZ ;  /* 0x0000660013177a10 */ /* 0x040fe20007ffe0ff */
[----:B-1----:R-:W-:Y:S01]  /*29570*/  IMAD.WIDE R4, R19, 0x2, R16 ;  /* 0x0000000213047825 */ /* 0x002fe200078e0210 */
[----:B------:R-:W-:-:S03]  /*29580*/  ISETP.GE.AND P6, PT, R18, c[0x0][0x17c], PT ;  /* 0x00005f0012007a0c */ /* 0x000fc60003fc6270 */
[----:B------:R-:W-:Y:S01]  /*29590*/  IMAD.WIDE R18, R19, 0x2, R2 ;  /* 0x0000000213127825 */ /* 0x000fe200078e0202 */
[----:B------:R-:W-:Y:S03]  /*295a0*/  @P5 STG.E.U16 [R4.64], R27 ;  /* 0x0000001b04005986 */ /* 0x000fe6000c101504 */
[----:B------:R-:W-:Y:S01]  /*295b0*/  IMAD.WIDE R20, R23, 0x2, R16 ;  /* 0x0000000217147825 */ /* 0x000fe200078e0210 */
[----:B----4-:R-:W-:Y:S04]  /*295c0*/  @P3 STG.E.U16 [R18.64], R26 ;  /* 0x0000001a12003986 */ /* 0x010fe8000c101504 */
[----:B------:R0:W-:Y:S04]  /*295d0*/  @P4 STG.E.U16 [R20.64], R24 ;  /* 0x0000001814004986 */ /* 0x0001e8000c101504 */
[----:B0-----:R-:W3:Y:S04]  /*295e0*/  LDL.LU R24, [R1+0x148] ;  /* 0x0001480001187983 */ /* 0x001ee80000300800 */
[----:B------:R-:W4:Y:S01]  /*295f0*/  LDL.LU R27, [R1+0x158] ;  /* 0x00015800011b7983 */ /* 0x000f220000300800 */
[----:B------:R-:W-:-:S03]  /*29600*/  PRMT R20, R26, 0x7632, R20 ;  /* 0x000076321a147816 */ /* 0x000fc60000000014 */
[----:B------:R-:W4:Y:S01]  /*29610*/  LDL.LU R26, [R1+0x68] ;  /* 0x00006800011a7983 */ /* 0x000f220000300800 */
[C---:B------:R-:W-:Y:S02]  /*29620*/  ISETP.LT.AND P2, PT, R11.reuse, c[0x0][0x178], !P2 ;  /* 0x00005e000b007a0c */ /* 0x040fe40005741270 */
[----:B------:R-:W-:Y:S02]  /*29630*/  ISETP.LT.AND P3, PT, R10, c[0x0][0x178], !P1 ;  /* 0x00005e000a007a0c */ /* 0x000fe40004f61270 */
[----:B------:R-:W-:Y:S01]  /*29640*/  ISETP.LT.AND P1, PT, R11, c[0x0][0x178], !P1 ;  /* 0x00005e000b007a0c */ /* 0x000fe20004f21270 */
[C---:B------:R-:W-:Y:S01]  /*29650*/  IMAD.WIDE R4, R23.reuse, 0x2, R2 ;  /* 0x0000000217047825 */ /* 0x040fe200078e0202 */
[----:B------:R-:W-:Y:S02]  /*29660*/  IADD3 R22, R28, 0x29, RZ ;  /* 0x000000291c167810 */ /* 0x000fe40007ffe0ff */
[----:B------:R-:W-:Y:S02]  /*29670*/  IADD3 R21, R23, c[0x0][0x198], RZ ;  /* 0x0000660017157a10 */ /* 0x000fe40007ffe0ff */
[----:B------:R-:W-:-:S02]  /*29680*/  ISETP.GE.AND P5, PT, R22, c[0x0][0x17c], PT ;  /* 0x00005f0016007a0c */ /* 0x000fc40003fa6270 */
[----:B------:R-:W-:Y:S01]  /*29690*/  IADD3 R22, R28, 0x2a, RZ ;  /* 0x0000002a1c167810 */ /* 0x000fe20007ffe0ff */
[----:B------:R-:W-:Y:S01]  /*296a0*/  IMAD.WIDE R18, R21, 0x2, R16 ;  /* 0x0000000215127825 */ /* 0x000fe200078e0210 */
[----:B------:R0:W-:Y:S01]  /*296b0*/  @P2 STG.E.U16 [R4.64], R20 ;  /* 0x0000001404002986 */ /* 0x0001e2000c101504 */
[----:B------:R-:W-:Y:S02]  /*296c0*/  ISETP.LT.AND P4, PT, R10, c[0x0][0x178], !P0 ;  /* 0x00005e000a007a0c */ /* 0x000fe40004781270 */
[----:B------:R-:W-:Y:S02]  /*296d0*/  ISETP.GE.AND P2, PT, R22, c[0x0][0x17c], PT ;  /* 0x00005f0016007a0c */ /* 0x000fe40003f46270 */
[----:B------:R-:W-:Y:S02]  /*296e0*/  IADD3 R22, R28, 0x2b, RZ ;  /* 0x0000002b1c167810 */ /* 0x000fe40007ffe0ff */
[----:B------:R-:W-:Y:S01]  /*296f0*/  ISETP.LT.AND P0, PT, R11, c[0x0][0x178], !P0 ;  /* 0x00005e000b007a0c */ /* 0x000fe20004701270 */
[C---:B0-----:R-:W-:Y:S01]  /*29700*/  IMAD.WIDE R4, R21.reuse, 0x2, R2 ;  /* 0x0000000215047825 */ /* 0x041fe200078e0202 */
[----:B------:R-:W-:-:S02]  /*29710*/  IADD3 R20, R21, c[0x0][0x198], RZ ;  /* 0x0000660015147a10 */ /* 0x000fc40007ffe0ff */
[----:B--2---:R-:W-:Y:S01]  /*29720*/  PRMT R23, R29, 0x7632, R23 ;  /* 0x000076321d177816 */ /* 0x004fe20000000017 */
[----:B---3--:R0:W-:Y:S01]  /*29730*/  @P3 STG.E.U16 [R18.64], R24 ;  /* 0x0000001812003986 */ /* 0x0081e2000c101504 */
[----:B------:R-:W-:-:S03]  /*29740*/  PRMT R21, R24, 0x7632, R21 ;  /* 0x0000763218157816 */ /* 0x000fc60000000015 */
[----:B------:R1:W-:Y:S01]  /*29750*/  @P1 STG.E.U16 [R4.64], R29 ;  /* 0x0000001d04001986 */ /* 0x0003e2000c101504 */
[----:B------:R-:W-:Y:S02]  /*29760*/  ISETP.LT.AND P1, PT, R10, c[0x0][0x178], !P6 ;  /* 0x00005e000a007a0c */ /* 0x000fe40007721270 */
[----:B------:R-:W-:Y:S02]  /*29770*/  ISETP.GE.AND P3, PT, R22, c[0x0][0x17c], PT ;  /* 0x00005f0016007a0c */ /* 0x000fe40003f66270 */
[C---:B------:R-:W-:Y:S01]  /*29780*/  IADD3 R22, R20.reuse, c[0x0][0x198], RZ ;  /* 0x0000660014167a10 */ /* 0x040fe20007ffe0ff */
[----:B0-----:R-:W-:Y:S01]  /*29790*/  IMAD.WIDE R18, R20, 0x2, R16 ;  /* 0x0000000214127825 */ /* 0x001fe200078e0210 */
[----:B------:R-:W-:-:S03]  /*297a0*/  ISETP.LT.AND P6, PT, R11, c[0x0][0x178], !P6 ;  /* 0x00005e000b007a0c */ /* 0x000fc600077c1270 */
[----:B-1----:R-:W-:Y:S01]  /*297b0*/  IMAD.WIDE R4, R20, 0x2, R2 ;  /* 0x0000000214047825 */ /* 0x002fe200078e0202 */
[----:B------:R0:W-:Y:S04]  /*297c0*/  @P4 STG.E.U16 [R18.64], R21 ;  /* 0x0000001512004986 */ /* 0x0001e8000c101504 */
[----:B------:R1:W-:Y:S01]  /*297d0*/  @P0 STG.E.U16 [R4.64], R23 ;  /* 0x0000001704000986 */ /* 0x0003e2000c101504 */
[----:B----4-:R-:W-:-:S03]  /*297e0*/  PRMT R25, R27, 0x7632, R25 ;  /* 0x000076321b197816 */ /* 0x010fc60000000019 */
[----:B------:R-:W2:Y:S01]  /*297f0*/  LDL.LU R29, [R1+0xa8] ;  /* 0x0000a800011d7983 */ /* 0x000ea20000300800 */
[----:B0-----:R-:W-:Y:S01]  /*29800*/  IMAD.WIDE R18, R22, 0x2, R16 ;  /* 0x0000000216127825 */ /* 0x001fe200078e0210 */
[----:B------:R-:W-:-:S04]  /*29810*/  IADD3 R21, R28, 0x2c, RZ ;  /* 0x0000002c1c157810 */ /* 0x000fc80007ffe0ff */
[----:B------:R0:W-:Y:S01]  /*29820*/  @P1 STG.E.U16 [R18.64], R27 ;  /* 0x0000001b12001986 */ /* 0x0001e2000c101504 */
[----:B------:R-:W-:Y:S02]  /*29830*/  ISETP.LT.AND P1, PT, R10, c[0x0][0x178], !P5 ;  /* 0x00005e000a007a0c */ /* 0x000fe40006f21270 */
[----:B------:R-:W-:Y:S01]  /*29840*/  ISETP.GE.AND P4, PT, R21, c[0x0][0x17c], PT ;  /* 0x00005f0015007a0c */ /* 0x000fe20003f86270 */
[C---:B------:R-:W-:Y:S01]  /*29850*/  IMAD.WIDE R20, R22.reuse, 0x2, R2 ;  /* 0x0000000216147825 */ /* 0x040fe200078e0202 */
[----:B-1----:R-:W-:-:S04]  /*29860*/  IADD3 R4, R22, c[0x0][0x198], RZ ;  /* 0x0000660016047a10 */ /* 0x002fc80007ffe0ff */
[----:B------:R1:W-:Y:S01]  /*29870*/  @P6 STG.E.U16 [R20.64], R26 ;  /* 0x0000001a14006986 */ /* 0x0003e2000c101504 */
[----:B------:R-:W-:-:S03]  /*29880*/  PRMT R23, R26, 0x7632, R23 ;  /* 0x000076321a177816 */ /* 0x000fc60000000017 */
[----:B0-----:R-:W3:Y:S01]  /*29890*/  LDL.LU R27, [R1+0x178] ;  /* 0x00017800011b7983 */ /* 0x001ee20000300800 */
[----:B-1----:R-:W-:-:S03]  /*298a0*/  IMAD.WIDE R20, R4, 0x2, R16 ;  /* 0x0000000204147825 */ /* 0x002fc600078e0210 */
[----:B------:R-:W4:Y:S04]  /*298b0*/  LDL.LU R26, [R1+0x88] ;  /* 0x00008800011a7983 */ /* 0x000f280000300800 */
[----:B------:R0:W-:Y:S04]  /*298c0*/  @P1 STG.E.U16 [R20.64], R25 ;  /* 0x0000001914001986 */ /* 0x0001e8000c101504 */
[----:B0-----:R-:W2:Y:S01]  /*298d0*/  LDL.LU R25, [R1+0x168] ;  /* 0x0001680001197983 */ /* 0x001ea20000300800 */
[----:B------:R-:W-:Y:S02]  /*298e0*/  ISETP.LT.AND P5, PT, R11, c[0x0][0x178], !P5 ;  /* 0x00005e000b007a0c */ /* 0x000fe40006fa1270 */
[----:B------:R-:W-:-:S02]  /*298f0*/  ISETP.LT.AND P6, PT, R10, c[0x0][0x178], !P2 ;  /* 0x00005e000a007a0c */ /* 0x000fc400057c1270 */
[C---:B------:R-:W-:Y:S02]  /*29900*/  IADD3 R22, R4.reuse, c[0x0][0x198], RZ ;  /* 0x0000660004167a10 */ /* 0x040fe40007ffe0ff */
[----:B------:R-:W-:Y:S01]  /*29910*/  ISETP.LT.AND P2, PT, R11, c[0x0][0x178], !P2 ;  /* 0x00005e000b007a0c */ /* 0x000fe20005741270 */
[----:B------:R-:W-:-:S04]  /*29920*/  IMAD.WIDE R18, R4, 0x2, R2 ;  /* 0x0000000204127825 */ /* 0x000fc800078e0202 */
[C---:B------:R-:W-:Y:S02]  /*29930*/  IMAD.WIDE R4, R22.reuse, 0x2, R16 ;  /* 0x0000000216047825 */ /* 0x040fe400078e0210 */
[----:B------:R0:W-:Y:S02]  /*29940*/  @P5 STG.E.U16 [R18.64], R23 ;  /* 0x0000001712005986 */ /* 0x0001e4000c101504 */
[----:B------:R-:W-:Y:S01]  /*29950*/  IMAD.WIDE R20, R22, 0x2, R2 ;  /* 0x0000000216147825 */ /* 0x000fe200078e0202 */
[----:B------:R-:W-:Y:S02]  /*29960*/  ISETP.LT.AND P5, PT, R10, c[0x0][0x178], !P4 ;  /* 0x00005e000a007a0c */ /* 0x000fe400067a1270 */
[----:B------:R-:W-:Y:S02]  /*29970*/  ISETP.LT.AND P4, PT, R11, c[0x0][0x178], !P4 ;  /* 0x00005e000b007a0c */ /* 0x000fe40006781270 */
[----:B0-----:R-:W-:Y:S01]  /*29980*/  IADD3 R23, R28, 0x2f, RZ ;  /* 0x0000002f1c177810 */ /* 0x001fe20007ffe0ff */
[----:B--2---:R0:W-:Y:S01]  /*29990*/  @P6 STG.E.U16 [R4.64], R25 ;  /* 0x0000001904006986 */ /* 0x0041e2000c101504 */
[----:B------:R-:W-:-:S02]  /*299a0*/  ISETP.LT.AND P6, PT, R10, c[0x0][0x178], !P3 ;  /* 0x00005e000a007a0c */ /* 0x000fc40005fc1270 */
[----:B------:R-:W-:Y:S01]  /*299b0*/  ISETP.LT.AND P3, PT, R11, c[0x0][0x178], !P3 ;  /* 0x00005e000b007a0c */ /* 0x000fe20005f61270 */
[----:B------:R1:W-:Y:S01]  /*299c0*/  @P2 STG.E.U16 [R20.64], R29 ;  /* 0x0000001d14002986 */ /* 0x0003e2000c101504 */
[----:B0-----:R-:W-:Y:S02]  /*299d0*/  IADD3 R4, R22, c[0x0][0x198], RZ ;  /* 0x0000660016047a10 */ /* 0x001fe40007ffe0ff */
[----:B-1----:R-:W-:Y:S02]  /*299e0*/  PRMT R21, R29, 0x7632, R21 ;  /* 0x000076321d157816 */ /* 0x002fe40000000015 */
[----:B------:R-:W2:Y:S01]  /*299f0*/  LDL.LU R29, [R1+0x188] ;  /* 0x00018800011d7983 */ /* 0x000ea20000300800 */
[----:B------:R-:W-:Y:S01]  /*29a00*/  PRMT R22, R25, 0x7632, R22 ;  /* 0x0000763219167816 */ /* 0x000fe20000000016 */
[C---:B------:R-:W-:Y:S01]  /*29a10*/  IMAD.WIDE R18, R4.reuse, 0x2, R16 ;  /* 0x0000000204127825 */ /* 0x040fe200078e0210 */
[----:B------:R-:W-:-:S03]  /*29a20*/  IADD3 R20, R4, c[0x0][0x198], RZ ;  /* 0x0000660004147a10 */ /* 0x000fc60007ffe0ff */
[----:B------:R-:W-:Y:S01]  /*29a30*/  IMAD.WIDE R4, R4, 0x2, R2 ;  /* 0x0000000204047825 */ /* 0x000fe200078e0202 */
[----:B------:R0:W-:Y:S04]  /*29a40*/  @P6 STG.E.U16 [R18.64], R22 ;  /* 0x0000001612006986 */ /* 0x0001e8000c101504 */
[----:B------:R1:W-:Y:S01]  /*29a50*/  @P3 STG.E.U16 [R4.64], R21 ;  /* 0x0000001504003986 */ /* 0x0003e2000c101504 */
[----:B0-----:R-:W-:-:S05]  /*29a60*/  IMAD.WIDE R18, R20, 0x2, R16 ;  /* 0x0000000214127825 */ /* 0x001fca00078e0210 */
[----:B---3--:R0:W-:Y:S01]  /*29a70*/  @P5 STG.E.U16 [R18.64], R27 ;  /* 0x0000001b12005986 */ /* 0x0081e2000c101504 */
[----:B-1----:R-:W-:Y:S01]  /*29a80*/  IMAD.WIDE R4, R20, 0x2, R2 ;  /* 0x0000000214047825 */ /* 0x002fe200078e0202 */
[----:B------:R-:W-:Y:S02]  /*29a90*/  ISETP.GE.AND P2, PT, R23, c[0x0][0x17c], PT ;  /* 0x00005f0017007a0c */ /* 0x000fe40003f46270 */
[----:B----4-:R-:W-:Y:S02]  /*29aa0*/  PRMT R23, R26, 0x7632, R23 ;  /* 0x000076321a177816 */ /* 0x010fe40000000017 */
[----:B0-----:R-:W-:Y:S02]  /*29ab0*/  PRMT R19, R27, 0x7632, R19 ;  /* 0x000076321b137816 */ /* 0x001fe40000000013 */
[----:B------:R-:W3:Y:S04]  /*29ac0*/  LDL.LU R27, [R1+0x3c] ;  /* 0x00003c00011b7983 */ /* 0x000ee80000300800 */
[----:B------:R0:W-:Y:S04]  /*29ad0*/  @P4 STG.E.U16 [R4.64], R26 ;  /* 0x0000001a04004986 */ /* 0x0001e8000c101504 */
[----:B0-----:R-:W4:Y:S01]  /*29ae0*/  LDL.LU R26, [R1+0xc] ;  /* 0x00000c00011a7983 */ /* 0x001f220000300800 */
[----:B------:R-:W-:-:S04]  /*29af0*/  IADD3 R24, R28, 0x2d, RZ ;  /* 0x0000002d1c187810 */ /* 0x000fc80007ffe0ff */
[----:B------:R-:W-:-:S04]  /*29b00*/  ISETP.GE.AND P0, PT, R24, c[0x0][0x17c], PT ;  /* 0x00005f0018007a0c */ /* 0x000fc80003f06270 */
[----:B------:R-:W-:Y:S02]  /*29b10*/  ISETP.LT.AND P6, PT, R10, c[0x0][0x178], !P0 ;  /* 0x00005e000a007a0c */ /* 0x000fe400047c1270 */
[----:B------:R-:W-:Y:S02]  /*29b20*/  IADD3 R24, R28, 0x2e, RZ ;  /* 0x0000002e1c187810 */ /* 0x000fe40007ffe0ff */
[----:B------:R-:W-:Y:S02]  /*29b30*/  IADD3 R18, R20, c[0x0][0x198], RZ ;  /* 0x0000660014127a10 */ /* 0x000fe40007ffe0ff */
[----:B------:R-:W-:Y:S02]  /*29b40*/  ISETP.LT.AND P0, PT, R11, c[0x0][0x178], !P0 ;  /* 0x00005e000b007a0c */ /* 0x000fe40004701270 */
[----:B------:R-:W-:Y:S01]  /*29b50*/  ISETP.GE.AND P1, PT, R24, c[0x0][0x17c], PT ;  /* 0x00005f0018007a0c */ /* 0x000fe20003f26270 */
[----:B------:R-:W-:Y:S01]  /*29b60*/  IMAD.WIDE R4, R18, 0x2, R16 ;  /* 0x0000000212047825 */ /* 0x000fe200078e0210 */
[----:B------:R-:W-:-:S02]  /*29b70*/  IADD3 R22, R28, 0x30, RZ ;  /* 0x000000301c167810 */ /* 0x000fc40007ffe0ff */
[----:B------:R-:W-:Y:S02]  /*29b80*/  IADD3 R20, R28, 0x31, RZ ;  /* 0x000000311c147810 */ /* 0x000fe40007ffe0ff */
[----:B------:R-:W-:Y:S01]  /*29b90*/  ISETP.LT.AND P5, PT, R10, c[0x0][0x178], !P1 ;  /* 0x00005e000a007a0c */ /* 0x000fe20004fa1270 */
[----:B------:R0:W-:Y:S01]  /*29ba0*/  @P6 STG.E.U16 [R4.64], R19 ;  /* 0x0000001304006986 */ /* 0x0001e2000c101504 */
[----:B------:R-:W-:Y:S02]  /*29bb0*/  ISETP.LT.AND P1, PT, R11, c[0x0][0x178], !P1 ;  /* 0x00005e000b007a0c */ /* 0x000fe40004f21270 */
[----:B------:R-:W-:Y:S02]  /*29bc0*/  ISETP.GE.AND P3, PT, R22, c[0x0][0x17c], PT ;  /* 0x00005f0016007a0c */ /* 0x000fe40003f66270 */
[----:B------:R-:W-:Y:S02]  /*29bd0*/  ISETP.GE.AND P4, PT, R20, c[0x0][0x17c], PT ;  /* 0x00005f0014007a0c */ /* 0x000fe40003f86270 */
[----:B------:R-:W-:-:S02]  /*29be0*/  IADD3 R22, R18, c[0x0][0x198], RZ ;  /* 0x0000660012167a10 */ /* 0x000fc40007ffe0ff */
[----:B------:R-:W-:Y:S01]  /*29bf0*/  IADD3 R20, R28, 0x32, RZ ;  /* 0x000000321c147810 */ /* 0x000fe20007ffe0ff */
[----:B0-----:R-:W-:-:S03]  /*29c00*/  IMAD.WIDE R4, R18, 0x2, R2 ;  /* 0x0000000212047825 */ /* 0x001fc600078e0202 */
[----:B------:R-:W-:Y:S01]  /*29c10*/  ISETP.GE.AND P6, PT, R20, c[0x0][0x17c], PT ;  /* 0x00005f0014007a0c */ /* 0x000fe20003fc6270 */
[----:B------:R-:W-:Y:S01]  /*29c20*/  IMAD.WIDE R18, R22, 0x2, R16 ;  /* 0x0000000216127825 */ /* 0x000fe200078e0210 */
[----:B------:R0:W-:Y:S01]  /*29c30*/  @P0 STG.E.U16 [R4.64], R23 ;  /* 0x0000001704000986 */ /* 0x0001e2000c101504 */
[----:B------:R-:W-:Y:S02]  /*29c40*/  ISETP.LT.AND P0, PT, R10, c[0x0][0x178], !P2 ;  /* 0x00005e000a007a0c */ /* 0x000fe40005701270 */
[C---:B------:R-:W-:Y:S01]  /*29c50*/  IMAD.WIDE R20, R22.reuse, 0x2, R2 ;  /* 0x0000000216147825 */ /* 0x040fe200078e0202 */
[----:B------:R-:W-:Y:S02]  /*29c60*/  ISETP.LT.AND P2, PT, R11, c[0x0][0x178], !P2 ;  /* 0x00005e000b007a0c */ /* 0x000fe40005741270 */
[----:B0-----:R-:W-:Y:S02]  /*29c70*/  IADD3 R4, R22, c[0x0][0x198], RZ ;  /* 0x0000660016047a10 */ /* 0x001fe40007ffe0ff */
[----:B------:R-:W-:Y:S01]  /*29c80*/  IADD3 R24, R28, 0x33, RZ ;  /* 0x000000331c187810 */ /* 0x000fe20007ffe0ff */
[----:B--2---:R0:W-:Y:S04]  /*29c90*/  @P5 STG.E.U16 [R18.64], R29 ;  /* 0x0000001d12005986 */ /* 0x0041e8000c101504 */
[----:B------:R1:W-:Y:S01]  /*29ca0*/  @P1 STG.E.U16 [R20.64], R6 ;  /* 0x0000000614001986 */ /* 0x0003e2000c101504 */
[----:B------:R-:W-:Y:S01]  /*29cb0*/  ISETP.LT.AND P1, PT, R10, c[0x0][0x178], !P3 ;  /* 0x00005e000a007a0c */ /* 0x000fe20005f21270 */
[----:B0-----:R-:W-:Y:S01]  /*29cc0*/  IMAD.WIDE R18, R4, 0x2, R16 ;  /* 0x0000000204127825 */ /* 0x001fe200078e0210 */
[----:B-1----:R-:W-:-:S02]  /*29cd0*/  PRMT R21, R29, 0x7632, R21 ;  /* 0x000076321d157816 */ /* 0x002fc40000000015 */
[C---:B------:R-:W-:Y:S01]  /*29ce0*/  IADD3 R20, R4.reuse, c[0x0][0x198], RZ ;  /* 0x0000660004147a10 */ /* 0x040fe20007ffe0ff */
[----:B------:R-:W-:Y:S01]  /*29cf0*/  IMAD.WIDE R4, R4, 0x2, R2 ;  /* 0x0000000204047825 */ /* 0x000fe200078e0202 */
[----:B------:R-:W-:Y:S01]  /*29d00*/  PRMT R6, R6, 0x7632, R6 ;  /* 0x0000763206067816 */ /* 0x000fe20000000006 */
[----:B------:R0:W-:Y:S01]  /*29d10*/  @P0 STG.E.U16 [R18.64], R21 ;  /* 0x0000001512000986 */ /* 0x0001e2000c101504 */
[----:B------:R-:W-:-:S03]  /*29d20*/  ISETP.LT.AND P3, PT, R11, c[0x0][0x178], !P3 ;  /* 0x00005e000b007a0c */ /* 0x000fc60005f61270 */
[----:B------:R1:W-:Y:S01]  /*29d30*/  @P2 STG.E.U16 [R4.64], R6 ;  /* 0x0000000604002986 */ /* 0x0003e2000c101504 */
[----:B------:R-:W-:-:S03]  /*29d40*/  ISETP.GE.AND P5, PT, R24, c[0x0][0x17c], PT ;  /* 0x00005f0018007a0c */ /* 0x000fc60003fa6270 */
[----:B------:R-:W2:Y:S01]  /*29d50*/  LDL.LU R29, [R1+0x2c] ;  /* 0x00002c00011d7983 */ /* 0x000ea20000300800 */
[----:B0-----:R-:W-:-:S05]  /*29d60*/  IMAD.WIDE R18, R20, 0x2, R16 ;  /* 0x0000000214127825 */ /* 0x001fca00078e0210 */
[----:B---3--:R0:W-:Y:S01]  /*29d70*/  @P1 STG.E.U16 [R18.64], R27 ;  /* 0x0000001b12001986 */ /* 0x0081e2000c101504 */
[----:B------:R-:W-:Y:S01]  /*29d80*/  ISETP.LT.AND P1, PT, R10, c[0x0][0x178], !P4 ;  /* 0x00005e000a007a0c */ /* 0x000fe20006721270 */
[----:B-1----:R-:W-:Y:S01]  /*29d90*/  IMAD.WIDE R4, R20, 0x2, R2 ;  /* 0x0000000214047825 */ /* 0x002fe200078e0202 */
[----:B------:R-:W-:Y:S02]  /*29da0*/  PRMT R6, R27, 0x7632, R6 ;  /* 0x000076321b067816 */ /* 0x000fe40000000006 */
[----:B------:R-:W-:Y:S02]  /*29db0*/  IADD3 R24, R28, 0x36, RZ ;  /* 0x000000361c187810 */ /* 0x000fe40007ffe0ff */
[----:B0-----:R-:W-:Y:S01]  /*29dc0*/  IADD3 R18, R20, c[0x0][0x198], RZ ;  /* 0x0000660014127a10 */ /* 0x001fe20007ffe0ff */
[----:B------:R-:W3:Y:S04]  /*29dd0*/  LDL.LU R27, [R1+0x7c] ;  /* 0x00007c00011b7983 */ /* 0x000ee80000300800 */
[----:B----4-:R0:W-:Y:S01]  /*29de0*/  @P3 STG.E.U16 [R4.64], R26 ;  /* 0x0000001a04003986 */ /* 0x0101e2000c101504 */
[----:B------:R-:W-:Y:S01]  /*29df0*/  PRMT R23, R26, 0x7632, R23 ;  /* 0x000076321a177816 */ /* 0x000fe20000000017 */
[----:B0-----:R-:W-:-:S02]  /*29e00*/  IMAD.WIDE R4, R18, 0x2, R16 ;  /* 0x0000000212047825 */ /* 0x001fc400078e0210 */
[----:B------:R-:W4:Y:S04]  /*29e10*/  LDL.LU R26, [R1+0x1c] ;  /* 0x00001c00011a7983 */ /* 0x000f280000300800 */
[----:B------:R0:W-:Y:S01]  /*29e20*/  @P1 STG.E.U16 [R4.64], R6 ;  /* 0x0000000604001986 */ /* 0x0001e2000c101504 */
[----:B------:R-:W-:-:S03]  /*29e30*/  ISETP.GE.AND P1, PT, R24, c[0x0][0x17c], PT ;  /* 0x00005f0018007a0c */ /* 0x000fc60003f26270 */
[----:B------:R-:W3:Y:S01]  /*29e40*/  LDL.LU R24, [R1+0x4c] ;  /* 0x00004c0001187983 */ /* 0x000ee20000300800 */
[----:B------:R-:W-:Y:S02]  /*29e50*/  IADD3 R22, R28, 0x34, RZ ;  /* 0x000000341c167810 */ /* 0x000fe40007ffe0ff */
[C---:B------:R-:W-:Y:S02]  /*29e60*/  ISETP.LT.AND P4, PT, R11.reuse, c[0x0][0x178], !P4 ;  /* 0x00005e000b007a0c */ /* 0x040fe40006781270 */
[----:B------:R-:W-:Y:S02]  /*29e70*/  ISETP.LT.AND P3, PT, R10, c[0x0][0x178], !P6 ;  /* 0x00005e000a007a0c */ /* 0x000fe40007761270 */
[----:B------:R-:W-:Y:S02]  /*29e80*/  ISETP.GE.AND P0, PT, R22, c[0x0][0x17c], PT ;  /* 0x00005f0016007a0c */ /* 0x000fe40003f06270 */
[----:B------:R-:W-:Y:S02]  /*29e90*/  IADD3 R21, R28, 0x35, RZ ;  /* 0x000000351c157810 */ /* 0x000fe40007ffe0ff */
[C---:B------:R-:W-:Y:S01]  /*29ea0*/  IADD3 R22, R18.reuse, c[0x0][0x198], RZ ;  /* 0x0000660012167a10 */ /* 0x040fe20007ffe0ff */
[----:B------:R-:W-:Y:S01]  /*29eb0*/  IMAD.WIDE R18, R18, 0x2, R2 ;  /* 0x0000000212127825 */ /* 0x000fe200078e0202 */
[----:B------:R-:W-:-:S02]  /*29ec0*/  ISETP.LT.AND P6, PT, R11, c[0x0][0x178], !P6 ;  /* 0x00005e000b007a0c */ /* 0x000fc400077c1270 */
[----:B------:R-:W-:Y:S01]  /*29ed0*/  ISETP.GE.AND P2, PT, R21, c[0x0][0x17c], PT ;  /* 0x00005f0015007a0c */ /* 0x000fe20003f46270 */
[C---:B------:R-:W-:Y:S01]  /*29ee0*/  IMAD.WIDE R20, R22.reuse, 0x2, R16 ;  /* 0x0000000216147825 */ /* 0x040fe200078e0210 */
[----:B------:R1:W-:Y:S03]  /*29ef0*/  @P4 STG.E.U16 [R18.64], R23 ;  /* 0x0000001712004986 */ /* 0x0003e6000c101504 */
[C---:B0-----:R-:W-:Y:S01]  /*29f00*/  IMAD.WIDE R4, R22.reuse, 0x2, R2 ;  /* 0x0000000216047825 */ /* 0x041fe200078e0202 */
[----:B------:R-:W-:-:S05]  /*29f10*/  IADD3 R22, R22, c[0x0][0x198], RZ ;  /* 0x0000660016167a10 */ /* 0x000fca0007ffe0ff */
[----:B-1----:R-:W-:Y:S01]  /*29f20*/  IMAD.WIDE R18, R22, 0x2, R16 ;  /* 0x0000000216127825 */ /* 0x002fe200078e0210 */
[----:B------:R-:W-:Y:S02]  /*29f30*/  IADD3 R23, R28, 0x38, RZ ;  /* 0x000000381c177810 */ /* 0x000fe40007ffe0ff */
[----:B--2---:R-:W-:Y:S01]  /*29f40*/  PRMT R6, R29, 0x7632, R6 ;  /* 0x000076321d067816 */ /* 0x004fe20000000006 */
[----:B---3--:R0:W-:Y:S01]  /*29f50*/  @P3 STG.E.U16 [R20.64], R24 ;  /* 0x0000001814003986 */ /* 0x0081e2000c101504 */
[C---:B------:R-:W-:Y:S02]  /*29f60*/  ISETP.LT.AND P3, PT, R10.reuse, c[0x0][0x178], !P5 ;  /* 0x00005e000a007a0c */ /* 0x040fe40006f61270 */
[----:B------:R-:W-:Y:S01]  /*29f70*/  ISETP.LT.AND P5, PT, R11, c[0x0][0x178], !P5 ;  /* 0x00005e000b007a0c */ /* 0x000fe20006fa1270 */
[----:B------:R1:W-:Y:S01]  /*29f80*/  @P6 STG.E.U16 [R4.64], R29 ;  /* 0x0000001d04006986 */ /* 0x0003e2000c101504 */
[----:B------:R-:W-:Y:S02]  /*29f90*/  ISETP.LT.AND P6, PT, R10, c[0x0][0x178], !P0 ;  /* 0x00005e000a007a0c */ /* 0x000fe400047c1270 */
[----:B0-----:R-:W-:-:S02]  /*29fa0*/  PRMT R21, R24, 0x7632, R21 ;  /* 0x0000763218157816 */ /* 0x001fc40000000015 */
[C---:B------:R-:W-:Y:S01]  /*29fb0*/  IADD3 R20, R22.reuse, c[0x0][0x198], RZ ;  /* 0x0000660016147a10 */ /* 0x040fe20007ffe0ff */
[----:B-1----:R-:W-:-:S04]  /*29fc0*/  IMAD.WIDE R4, R22, 0x2, R2 ;  /* 0x0000000216047825 */ /* 0x002fc800078e0202 */
[----:B------:R0:W-:Y:S01]  /*29fd0*/  @P3 STG.E.U16 [R18.64], R21 ;  /* 0x0000001512003986 */ /* 0x0001e2000c101504 */
[----:B------:R-:W-:-:S03]  /*29fe0*/  ISETP.LT.AND P0, PT, R11, c[0x0][0x178], !P0 ;  /* 0x00005e000b007a0c */ /* 0x000fc60004701270 */
[----:B------:R1:W-:Y:S04]  /*29ff0*/  @P5 STG.E.U16 [R4.64], R6 ;  /* 0x0000000604005986 */ /* 0x0003e8000c101504 */
[----:B------:R-:W2:Y:S01]  /*2a000*/  LDL.LU R29, [R1+0x5c] ;  /* 0x00005c00011d7983 */ /* 0x000ea20000300800 */
[----:B0-----:R-:W-:-:S05]  /*2a010*/  IMAD.WIDE R18, R20, 0x2, R16 ;  /* 0x0000000214127825 */ /* 0x001fca00078e0210 */
[----:B------:R0:W-:Y:S01]  /*2a020*/  @P6 STG.E.U16 [R18.64], R27 ;  /* 0x0000001b12006986 */ /* 0x0001e2000c101504 */
[----:B------:R-:W-:Y:S01]  /*2a030*/  ISETP.LT.AND P6, PT, R10, c[0x0][0x178], !P2 ;  /* 0x00005e000a007a0c */ /* 0x000fe200057c1270 */
[----:B-1----:R-:W-:Y:S01]  /*2a040*/  IMAD.WIDE R4, R20, 0x2, R2 ;  /* 0x0000000214047825 */ /* 0x002fe200078e0202 */
[----:B------:R-:W-:Y:S02]  /*2a050*/  PRMT R6, R27, 0x7632, R6 ;  /* 0x000076321b067816 */ /* 0x000fe40000000006 */
[----:B------:R-:W-:Y:S02]  /*2a060*/  IADD3 R24, R28, 0x3a, RZ ;  /* 0x0000003a1c187810 */ /* 0x000fe40007ffe0ff */
[----:B----4-:R1:W-:Y:S01]  /*2a070*/  @P0 STG.E.U16 [R4.64], R26 ;  /* 0x0000001a04000986 */ /* 0x0103e2000c101504 */
[----:B0-----:R-:W-:-:S03]  /*2a080*/  IADD3 R18, R20, c[0x0][0x198], RZ ;  /* 0x0000660014127a10 */ /* 0x001fc60007ffe0ff */
[----:B------:R-:W3:Y:S01]  /*2a090*/  LDL.LU R27, [R1+0x15c] ;  /* 0x00015c00011b7983 */ /* 0x000ee20000300800 */
[----:B------:R-:W-:Y:S01]  /*2a0a0*/  ISETP.GE.AND P3, PT, R23, c[0x0][0x17c], PT ;  /* 0x00005f0017007a0c */ /* 0x000fe20003f66270 */
[----:B-1----:R-:W-:Y:S01]  /*2a0b0*/  IMAD.WIDE R4, R18, 0x2, R16 ;  /* 0x0000000212047825 */ /* 0x002fe200078e0210 */
[----:B------:R-:W-:Y:S02]  /*2a0c0*/  PRMT R23, R26, 0x7632, R23 ;  /* 0x000076321a177816 */ /* 0x000fe40000000017 */
[----:B------:R-:W4:Y:S04]  /*2a0d0*/  LDL.LU R26, [R1+0x6c] ;  /* 0x00006c00011a7983 */ /* 0x000f280000300800 */
[----:B------:R0:W-:Y:S01]  /*2a0e0*/  @P6 STG.E.U16 [R4.64], R6 ;  /* 0x0000000604006986 */ /* 0x0001e2000c101504 */
[----:B------:R-:W-:-:S03]  /*2a0f0*/  ISETP.GE.AND P6, PT, R24, c[0x0][0x17c], PT ;  /* 0x00005f0018007a0c */ /* 0x000fc60003fc6270 */
[----:B------:R-:W3:Y:S01]  /*2a100*/  LDL.LU R24, [R1+0x14c] ;  /* 0x00014c0001187983 */ /* 0x000ee20000300800 */
[C---:B------:R-:W-:Y:S02]  /*2a110*/  ISETP.LT.AND P2, PT, R11.reuse, c[0x0][0x178], !P2 ;  /* 0x00005e000b007a0c */ /* 0x040fe40005741270 */
[----:B------:R-:W-:Y:S02]  /*2a120*/  ISETP.LT.AND P0, PT, R10, c[0x0][0x178], !P1 ;  /* 0x00005e000a007a0c */ /* 0x000fe40004f01270 */
[----:B------:R-:W-:Y:S02]  /*2a130*/  IADD3 R21, R28, 0x39, RZ ;  /* 0x000000391c157810 */ /* 0x000fe40007ffe0ff */
[C---:B------:R-:W-:Y:S01]  /*2a140*/  IADD3 R22, R18.reuse, c[0x0][0x198], RZ ;  /* 0x0000660012167a10 */ /* 0x040fe20007ffe0ff */
[----:B------:R-:W-:Y:S01]  /*2a150*/  IMAD.WIDE R18, R18, 0x2, R2 ;  /* 0x0000000212127825 */ /* 0x000fe200078e0202 */
[----:B------:R-:W-:Y:S02]  /*2a160*/  IADD3 R25, R28, 0x37, RZ ;  /* 0x000000371c197810 */ /* 0x000fe40007ffe0ff */
[----:B------:R-:W-:-:S02]  /*2a170*/  ISETP.LT.AND P1, PT, R11, c[0x0][0x178], !P1 ;  /* 0x00005e000b007a0c */ /* 0x000fc40004f21270 */
[----:B------:R-:W-:Y:S01]  /*2a180*/  ISETP.GE.AND P5, PT, R21, c[0x0][0x17c], PT ;  /* 0x00005f0015007a0c */ /* 0x000fe20003fa6270 */
[C---:B------:R-:W-:Y:S01]  /*2a190*/  IMAD.WIDE R20, R22.reuse, 0x2, R16 ;  /* 0x0000000216147825 */ /* 0x040fe200078e0210 */
[----:B------:R-:W-:Y:S01]  /*2a1a0*/  ISETP.GE.AND P4, PT, R25, c[0x0][0x17c], PT ;  /* 0x00005f0019007a0c */ /* 0x000fe20003f86270 */
[----:B------:R1:W-:Y:S02]  /*2a1b0*/  @P2 STG.E.U16 [R18.64], R23 ;  /* 0x0000001712002986 */ /* 0x0003e4000c101504 */
        /* <DEDUP_REMOVED lines=35> */
[----:B------:R-:W-:Y:S02]  /*2a3f0*/  ISETP.LT.AND P6, PT, R11, c[0x0][0x178], !P6 ;  /* 0x00005e000b007a0c */ /* 0x000fe400077c1270 */
[----:B------:R-:W-:Y:S02]  /*2a400*/  IADD3 R21, R28, 0x3d, RZ ;  /* 0x0000003d1c157810 */ /* 0x000fe40007ffe0ff */
[C---:B------:R-:W-:Y:S01]  /*2a410*/  IADD3 R22, R18.reuse, c[0x0][0x198], RZ ;  /* 0x0000660012167a10 */ /* 0x040fe20007ffe0ff */
[----:B------:R-:W-:Y:S01]  /*2a420*/  IMAD.WIDE R18, R18, 0x2, R2 ;  /* 0x0000000212127825 */ /* 0x000fe200078e0202 */
[----:B------:R-:W-:-:S02]  /*2a430*/  IADD3 R25, R28, 0x3b, RZ ;  /* 0x0000003b1c197810 */ /* 0x000fc40007ffe0ff */
[----:B------:R-:W-:Y:S01]  /*2a440*/  ISETP.GE.AND P4, PT, R21, c[0x0][0x17c], PT ;  /* 0x00005f0015007a0c */ /* 0x000fe20003f86270 */
[----:B------:R-:W-:Y:S01]  /*2a450*/  IMAD.WIDE R20, R22, 0x2, R16 ;  /* 0x0000000216147825 */ /* 0x000fe200078e0210 */
[----:B------:R-:W-:-:S03]  /*2a460*/  ISETP.GE.AND P2, PT, R25, c[0x0][0x17c], PT ;  /* 0x00005f0019007a0c */ /* 0x000fc60003f46270 */
[C---:B0-----:R-:W-:Y:S01]  /*2a470*/  IMAD.WIDE R4, R22.reuse, 0x2, R2 ;  /* 0x0000000216047825 */ /* 0x041fe200078e0202 */
[----:B------:R0:W-:Y:S01]  /*2a480*/  @P5 STG.E.U16 [R18.64], R23 ;  /* 0x0000001712005986 */ /* 0x0001e2000c101504 */
[----:B------:R-:W-:-:S05]  /*2a490*/  IADD3 R22, R22, c[0x0][0x198], RZ ;  /* 0x0000660016167a10 */ /* 0x000fca0007ffe0ff */
[----:B0-----:R-:W-:Y:S01]  /*2a4a0*/  IMAD.WIDE R18, R22, 0x2, R16 ;  /* 0x0000000216127825 */ /* 0x001fe200078e0210 */
[----:B--2---:R-:W-:Y:S01]  /*2a4b0*/  PRMT R6, R29, 0x7632, R6 ;  /* 0x000076321d067816 */ /* 0x004fe20000000006 */
[----:B---3--:R-:W-:Y:S01]  /*2a4c0*/  @P3 STG.E.U16 [R20.64], R24 ;  /* 0x0000001814003986 */ /* 0x008fe2000c101504 */
[----:B------:R-:W-:-:S03]  /*2a4d0*/  ISETP.LT.AND P3, PT, R10, c[0x0][0x178], !P2 ;  /* 0x00005e000a007a0c */ /* 0x000fc60005761270 */
[----:B------:R0:W-:Y:S01]  /*2a4e0*/  @P6 STG.E.U16 [R4.64], R29 ;  /* 0x0000001d04006986 */ /* 0x0001e2000c101504 */
[C---:B------:R-:W-:Y:S02]  /*2a4f0*/  ISETP.LT.AND P2, PT, R11.reuse, c[0x0][0x178], !P2 ;  /* 0x00005e000b007a0c */ /* 0x040fe40005741270 */
[----:B------:R-:W-:Y:S02]  /*2a500*/  ISETP.LT.AND P6, PT, R10, c[0x0][0x178], !P0 ;  /* 0x00005e000a007a0c */ /* 0x000fe400047c1270 */
[----:B------:R-:W-:Y:S01]  /*2a510*/  ISETP.LT.AND P0, PT, R11, c[0x0][0x178], !P0 ;  /* 0x00005e000b007a0c */ /* 0x000fe20004701270 */
[----:B0-----:R-:W2:Y:S01]  /*2a520*/  LDL.LU R29, [R1+0x18c] ;  /* 0x00018c00011d7983 */ /* 0x001ea20000300800 */
[----:B------:R-:W-:Y:S01]  /*2a530*/  PRMT R21, R24, 0x7632, R21 ;  /* 0x0000763218157816 */ /* 0x000fe20000000015 */
[C---:B------:R-:W-:Y:S01]  /*2a540*/  IMAD.WIDE R4, R22.reuse, 0x2, R2 ;  /* 0x0000000216047825 */ /* 0x040fe200078e0202 */
[----:B------:R-:W-:-:S03]  /*2a550*/  IADD3 R20, R22, c[0x0][0x198], RZ ;  /* 0x0000660016147a10 */ /* 0x000fc60007ffe0ff */
[----:B------:R0:W-:Y:S04]  /*2a560*/  @P3 STG.E.U16 [R18.64], R21 ;  /* 0x0000001512003986 */ /* 0x0001e8000c101504 */
[----:B------:R1:W-:Y:S01]  /*2a570*/  @P2 STG.E.U16 [R4.64], R6 ;  /* 0x0000000604002986 */ /* 0x0003e2000c101504 */
[----:B----4-:R-:W-:Y:S01]  /*2a580*/  PRMT R22, R26, 0x7632, R22 ;  /* 0x000076321a167816 */ /* 0x010fe20000000016 */
[----:B0-----:R-:W-:-:S04]  /*2a590*/  IMAD.WIDE R18, R20, 0x2, R16 ;  /* 0x0000000214127825 */ /* 0x001fc800078e0210 */
[----:B-1----:R-:W-:Y:S01]  /*2a5a0*/  IMAD.WIDE R4, R20, 0x2, R2 ;  /* 0x0000000214047825 */ /* 0x002fe200078e0202 */
[----:B------:R-:W-:Y:S01]  /*2a5b0*/  PRMT R6, R27, 0x7632, R6 ;  /* 0x000076321b067816 */ /* 0x000fe20000000006 */
[----:B------:R0:W-:Y:S04]  /*2a5c0*/  @P6 STG.E.U16 [R18.64], R27 ;  /* 0x0000001b12006986 */ /* 0x0001e8000c101504 */
[----:B------:R1:W-:Y:S04]  /*2a5d0*/  @P0 STG.E.U16 [R4.64], R26 ;  /* 0x0000001a04000986 */ /* 0x0003e8000c101504 */
[----:B0-----:R-:W3:Y:S04]  /*2a5e0*/  LDL.LU R27, [R1+0xc0] ;  /* 0x0000c000011b7983 */ /* 0x001ee80000300800 */
[----:B-1----:R-:W4:Y:S01]  /*2a5f0*/  LDL.LU R26, [R1+0xb0] ;  /* 0x0000b000011a7983 */ /* 0x002f220000300800 */
[----:B------:R-:W-:-:S02]  /*2a600*/  ISETP.LT.AND P6, PT, R10, c[0x0][0x178], !P4 ;  /* 0x00005e000a007a0c */ /* 0x000fc400067c1270 */
[----:B------:R-:W-:Y:S02]  /*2a610*/  ISETP.LT.AND P4, PT, R11, c[0x0][0x178], !P4 ;  /* 0x00005e000b007a0c */ /* 0x000fe40006781270 */
[----:B------:R-:W-:Y:S02]  /*2a620*/  IADD3 R18, R20, c[0x0][0x198], RZ ;  /* 0x0000660014127a10 */ /* 0x000fe40007ffe0ff */
[----:B------:R-:W-:Y:S02]  /*2a630*/  ISETP.LT.AND P0, PT, R10, c[0x0][0x178], !P1 ;  /* 0x00005e000a007a0c */ /* 0x000fe40004f01270 */
[----:B------:R-:W-:Y:S02]  /*2a640*/  IADD3 R21, R28, 0x41, RZ ;  /* 0x000000411c157810 */ /* 0x000fe40007ffe0ff */
[C---:B------:R-:W-:Y:S01]  /*2a650*/  IADD3 R24, R18.reuse, c[0x0][0x198], RZ ;  /* 0x0000660012187a10 */ /* 0x040fe20007ffe0ff */
[----:B------:R-:W-:Y:S01]  /*2a660*/  IMAD.WIDE R4, R18, 0x2, R16 ;  /* 0x0000000212047825 */ /* 0x000fe200078e0210 */
[----:B------:R-:W-:-:S02]  /*2a670*/  IADD3 R25, R28, 0x3f, RZ ;  /* 0x0000003f1c197810 */ /* 0x000fc40007ffe0ff */
[----:B------:R-:W-:Y:S01]  /*2a680*/  ISETP.LT.AND P1, PT, R11, c[0x0][0x178], !P1 ;  /* 0x00005e000b007a0c */ /* 0x000fe20004f21270 */
[----:B------:R-:W-:Y:S01]  /*2a690*/  IMAD.WIDE R18, R18, 0x2, R2 ;  /* 0x0000000212127825 */ /* 0x000fe200078e0202 */
[----:B------:R-:W-:-:S03]  /*2a6a0*/  ISETP.GE.AND P2, PT, R21, c[0x0][0x17c], PT ;  /* 0x00005f0015007a0c */ /* 0x000fc60003f46270 */
[----:B------:R-:W-:Y:S01]  /*2a6b0*/  IMAD.WIDE R20, R24, 0x2, R16 ;  /* 0x0000000218147825 */ /* 0x000fe200078e0210 */
[----:B------:R-:W-:Y:S01]  /*2a6c0*/  ISETP.GE.AND P5, PT, R25, c[0x0][0x17c], PT ;  /* 0x00005f0019007a0c */ /* 0x000fe20003fa6270 */
[----:B------:R0:W-:Y:S01]  /*2a6d0*/  @P6 STG.E.U16 [R4.64], R6 ;  /* 0x0000000604006986 */ /* 0x0001e2000c101504 */
[----:B------:R-:W-:-:S03]  /*2a6e0*/  IADD3 R23, R28, 0x40, RZ ;  /* 0x000000401c177810 */ /* 0x000fc60007ffe0ff */
[----:B------:R1:W-:Y:S01]  /*2a6f0*/  @P4 STG.E.U16 [R18.64], R22 ;  /* 0x0000001612004986 */ /* 0x0003e2000c101504 */
[----:B------:R-:W-:Y:S02]  /*2a700*/  ISETP.GE.AND P3, PT, R23, c[0x0][0x17c], PT ;  /* 0x00005f0017007a0c */ /* 0x000fe40003f66270 */
[----:B------:R-:W-:Y:S01]  /*2a710*/  IADD3 R23, R28, 0x42, RZ ;  /* 0x000000421c177810 */ /* 0x000fe20007ffe0ff */
[C---:B0-----:R-:W-:Y:S01]  /*2a720*/  IMAD.WIDE R4, R24.reuse, 0x2, R2 ;  /* 0x0000000218047825 */ /* 0x041fe200078e0202 */
[----:B------:R-:W-:Y:S02]  /*2a730*/  IADD3 R6, R24, c[0x0][0x198], RZ ;  /* 0x0000660018067a10 */ /* 0x000fe40007ffe0ff */
[----:B------:R-:W-:Y:S02]  /*2a740*/  ISETP.GE.AND P6, PT, R23, c[0x0][0x17c], PT ;  /* 0x00005f0017007a0c */ /* 0x000fe40003fc6270 */
[----:B-1----:R-:W-:Y:S02]  /*2a750*/  PRMT R19, R7, 0x7632, R19 ;  /* 0x0000763207137816 */ /* 0x002fe40000000013 */
[----:B------:R-:W-:-:S04]  /*2a760*/  IADD3 R25, R28, 0x43, RZ ;  /* 0x000000431c197810 */ /* 0x000fc80007ffe0ff */
[----:B------:R-:W-:Y:S01]  /*2a770*/  ISETP.GE.AND P4, PT, R25, c[0x0][0x17c], PT ;  /* 0x00005f0019007a0c */ /* 0x000fe20003f86270 */
[----:B--2---:R0:W-:Y:S01]  /*2a780*/  @P0 STG.E.U16 [R20.64], R29 ;  /* 0x0000001d14000986 */ /* 0x0041e2000c101504 */
[----:B------:R-:W-:Y:S02]  /*2a790*/  PRMT R18, R29, 0x7632, R18 ;  /* 0x000076321d127816 */ /* 0x000fe40000000012 */
[C---:B------:R-:W-:Y:S02]  /*2a7a0*/  ISETP.LT.AND P0, PT, R10.reuse, c[0x0][0x178], !P5 ;  /* 0x00005e000a007a0c */ /* 0x040fe40006f01270 */
[C---:B------:R-:W-:Y:S01]  /*2a7b0*/  ISETP.LT.AND P5, PT, R11.reuse, c[0x0][0x178], !P5 ;  /* 0x00005e000b007a0c */ /* 0x040fe20006fa1270 */
[----:B------:R1:W-:Y:S04]  /*2a7c0*/  @P1 STG.E.U16 [R4.64], R7 ;  /* 0x0000000704001986 */ /* 0x0003e8000c101504 */
[----:B0-----:R-:W2:Y:S01]  /*2a7d0*/  LDL.LU R29, [R1+0xf0] ;  /* 0x0000f000011d7983 */ /* 0x001ea20000300800 */
[----:B------:R-:W-:Y:S01]  /*2a7e0*/  ISETP.LT.AND P1, PT, R10, c[0x0][0x178], !P3 ;  /* 0x00005e000a007a0c */ /* 0x000fe20005f21270 */
[C---:B------:R-:W-:Y:S01]  /*2a7f0*/  IMAD.WIDE R20, R6.reuse, 0x2, R2 ;  /* 0x0000000206147825 */ /* 0x040fe200078e0202 */
[----:B------:R-:W-:Y:S01]  /*2a800*/  ISETP.LT.AND P3, PT, R11, c[0x0][0x178], !P3 ;  /* 0x00005e000b007a0c */ /* 0x000fe20005f61270 */
[----:B------:R-:W2:Y:S02]  /*2a810*/  LDL.LU R23, [R1+0x90] ;  /* 0x0000900001177983 */ /* 0x000ea40000300800 */
[C-C-:B-1----:R-:W-:Y:S01]  /*2a820*/  IMAD.WIDE R4, R6.reuse, 0x2, R16.reuse ;  /* 0x0000000206047825 */ /* 0x142fe200078e0210 */
[----:B------:R-:W-:Y:S01]  /*2a830*/  IADD3 R6, R6, c[0x0][0x198], RZ ;  /* 0x0000660006067a10 */ /* 0x000fe20007ffe0ff */
[----:B------:R-:W2:Y:S04]  /*2a840*/  LDL.LU R25, [R1+0x100] ;  /* 0x0001000001197983 */ /* 0x000ea80000300800 */
[----:B------:R0:W-:Y:S04]  /*2a850*/  @P0 STG.E.U16 [R4.64], R18 ;  /* 0x0000001204000986 */ /* 0x0001e8000c101504 */
[----:B------:R1:W-:Y:S01]  /*2a860*/  @P5 STG.E.U16 [R20.64], R19 ;  /* 0x0000001314005986 */ /* 0x0003e2000c101504 */
[----:B0-----:R-:W-:-:S04]  /*2a870*/  IMAD.WIDE R4, R6, 0x2, R16 ;  /* 0x0000000206047825 */ /* 0x001fc800078e0210 */
[----:B-1----:R-:W-:Y:S01]  /*2a880*/  IMAD.WIDE R18, R6, 0x2, R2 ;  /* 0x0000000206127825 */ /* 0x002fe200078e0202 */
[----:B---3--:R-:W-:Y:S04]  /*2a890*/  @P1 STG.E.U16 [R4.64], R27 ;  /* 0x0000001b04001986 */ /* 0x008fe8000c101504 */
[----:B----4-:R0:W-:Y:S02]  /*2a8a0*/  @P3 STG.E.U16 [R18.64], R26 ;  /* 0x0000001a12003986 */ /* 0x0101e4000c101504 */
[----:B0-----:R-:W-:Y:S02]  /*2a8b0*/  PRMT R18, R26, 0x7632, R18 ;  /* 0x000076321a127816 */ /* 0x001fe40000000012 */
[----:B------:R-:W3:Y:S01]  /*2a8c0*/  LDL.LU R26, [R1+0xe0] ;  /* 0x0000e000011a7983 */ /* 0x000ee20000300800 */
[----:B------:R-:W-:-:S02]  /*2a8d0*/  ISETP.LT.AND P5, PT, R10, c[0x0][0x178], !P2 ;  /* 0x00005e000a007a0c */ /* 0x000fc400057a1270 */
[----:B------:R-:W-:Y:S02]  /*2a8e0*/  IADD3 R7, R28, 0x44, RZ ;  /* 0x000000441c077810 */ /* 0x000fe40007ffe0ff */
[----:B------:R-:W-:Y:S02]  /*2a8f0*/  IADD3 R20, R6, c[0x0][0x198], RZ ;  /* 0x0000660006147a10 */ /* 0x000fe40007ffe0ff */
[----:B------:R-:W-:Y:S02]  /*2a900*/  ISETP.LT.AND P2, PT, R11, c[0x0][0x178], !P2 ;  /* 0x00005e000b007a0c */ /* 0x000fe40005741270 */
[----:B------:R-:W-:Y:S01]  /*2a910*/  ISETP.LT.AND P3, PT, R10, c[0x0][0x178], !P6 ;  /* 0x00005e000a007a0c */ /* 0x000fe20007761270 */
[----:B------:R-:W-:Y:S01]  /*2a920*/  IMAD.WIDE R4, R20, 0x2, R16 ;  /* 0x0000000214047825 */ /* 0x000fe200078e0210 */
[----:B------:R-:W-:Y:S02]  /*2a930*/  ISETP.GE.AND P0, PT, R7, c[0x0][0x17c], PT ;  /* 0x00005f0007007a0c */ /* 0x000fe40003f06270 */
[----:B------:R-:W-:-:S02]  /*2a940*/  IADD3 R7, R28, 0x45, RZ ;  /* 0x000000451c077810 */ /* 0x000fc40007ffe0ff */
[----:B------:R-:W-:Y:S02]  /*2a950*/  PRMT R21, R27, 0x7632, R21 ;  /* 0x000076321b157816 */ /* 0x000fe40000000015 */
[C---:B------:R-:W-:Y:S01]  /*2a960*/  IADD3 R19, R20.reuse, c[0x0][0x198], RZ ;  /* 0x0000660014137a10 */ /* 0x040fe20007ffe0ff */
[----:B------:R-:W4:Y:S01]  /*2a970*/  LDL.LU R27, [R1+0x1a0] ;  /* 0x0001a000011b7983 */ /* 0x000f220000300800 */
[----:B------:R-:W-:Y:S01]  /*2a980*/  ISETP.GE.AND P1, PT, R7, c[0x0][0x17c], PT ;  /* 0x00005f0007007a0c */ /* 0x000fe20003f26270 */
[----:B------:R-:W-:Y:S01]  /*2a990*/  IMAD.WIDE R6, R20, 0x2, R2 ;  /* 0x0000000214067825 */ /* 0x000fe200078e0202 */
[----:B------:R-:W-:Y:S01]  /*2a9a0*/  ISETP.LT.AND P6, PT, R11, c[0x0][0x178], !P6 ;  /* 0x00005e000b007a0c */ /* 0x000fe200077c1270 */
[----:B------:R0:W-:Y:S04]  /*2a9b0*/  @P5 STG.E.U16 [R4.64], R21 ;  /* 0x0000001504005986 */ /* 0x0001e8000c101504 */
[----:B------:R1:W-:Y:S01]  /*2a9c0*/  @P2 STG.E.U16 [R6.64], R18 ;  /* 0x0000001206002986 */ /* 0x0003e2000c101504 */
[----:B------:R-:W-:Y:S01]  /*2a9d0*/  ISETP.LT.AND P2, PT, R10, c[0x0][0x178], !P4 ;  /* 0x00005e000a007a0c */ /* 0x000fe20006741270 */
[C---:B0-----:R-:W-:Y:S01]  /*2a9e0*/  IMAD.WIDE R4, R19.reuse, 0x2, R16 ;  /* 0x0000000213047825 */ /* 0x041fe200078e0210 */
[----:B-1----:R-:W-:-:S02]  /*2a9f0*/  IADD3 R18, R19, c[0x0][0x198], RZ ;  /* 0x0000660013127a10 */ /* 0x002fc40007ffe0ff */
[C---:B------:R-:W-:Y:S02]  /*2aa00*/  IADD3 R6, R28.reuse, 0x47, RZ ;  /* 0x000000471c067810 */ /* 0x040fe40007ffe0ff */
[----:B------:R-:W-:Y:S02]  /*2aa10*/  IADD3 R20, R28, 0x46, RZ ;  /* 0x000000461c147810 */ /* 0x000fe40007ffe0ff */
[----:B------:R-:W-:Y:S02]  /*2aa20*/  ISETP.LT.AND P4, PT, R11, c[0x0][0x178], !P4 ;  /* 0x00005e000b007a0c */ /* 0x000fe40006781270 */
[----:B------:R-:W-:Y:S02]  /*2aa30*/  ISETP.GE.AND P5, PT, R20, c[0x0][0x17c], PT ;  /* 0x00005f0014007a0c */ /* 0x000fe40003fa6270 */
[----:B------:R-:W-:Y:S02]  /*2aa40*/  IADD3 R20, R18, c[0x0][0x198], RZ ;  /* 0x0000660012147a10 */ /* 0x000fe40007ffe0ff */
[----:B------:R-:W-:Y:S01]  /*2aa50*/  IADD3 R22, R28, 0x48, RZ ;  /* 0x000000481c167810 */ /* 0x000fe20007ffe0ff */
[----:B--2---:R0:W-:Y:S01]  /*2aa60*/  @P3 STG.E.U16 [R4.64], R29 ;  /* 0x0000001d04003986 */ /* 0x0041e2000c101504 */
[----:B------:R-:W-:Y:S01]  /*2aa70*/  ISETP.GE.AND P3, PT, R6, c[0x0][0x17c], PT ;  /* 0x00005f0006007a0c */ /* 0x000fe20003f66270 */
[----:B------:R-:W-:-:S04]  /*2aa80*/  IMAD.WIDE R6, R18, 0x2, R16 ;  /* 0x0000000212067825 */ /* 0x000fc800078e0210 */
[----:B0-----:R-:W-:Y:S01]  /*2aa90*/  IMAD.WIDE R4, R19, 0x2, R2 ;  /* 0x0000000213047825 */ /* 0x001fe200078e0202 */
[----:B------:R-:W-:Y:S02]  /*2aaa0*/  PRMT R19, R29, 0x7632, R19 ;  /* 0x000076321d137816 */ /* 0x000fe40000000013 */
[----:B------:R-:W2:Y:S04]  /*2aab0*/  LDL.LU R29, [R1+0xd0] ;  /* 0x0000d000011d7983 */ /* 0x000ea80000300800 */
[----:B------:R0:W-:Y:S01]  /*2aac0*/  @P6 STG.E.U16 [R4.64], R23 ;  /* 0x0000001704006986 */ /* 0x0001e2000c101504 */
[----:B------:R-:W-:Y:S02]  /*2aad0*/  ISETP.LT.AND P6, PT, R10, c[0x0][0x178], !P0 ;  /* 0x00005e000a007a0c */ /* 0x000fe400047c1270 */
[----:B------:R-:W-:Y:S01]  /*2aae0*/  ISETP.LT.AND P0, PT, R11, c[0x0][0x178], !P0 ;  /* 0x00005e000b007a0c */ /* 0x000fe20004701270 */
[----:B------:R1:W-:Y:S01]  /*2aaf0*/  @P2 STG.E.U16 [R6.64], R19 ;  /* 0x0000001306002986 */ /* 0x0003e2000c101504 */
[----:B------:R-:W-:Y:S01]  /*2ab00*/  PRMT R21, R23, 0x7632, R21 ;  /* 0x0000763217157816 */ /* 0x000fe20000000015 */
[----:B0-----:R-:W-:-:S04]  /*2ab10*/  IMAD.WIDE R4, R18, 0x2, R2 ;  /* 0x0000000212047825 */ /* 0x001fc800078e0202 */
[C---:B-1----:R-:W-:Y:S01]  /*2ab20*/  IMAD.WIDE R6, R20.reuse, 0x2, R16 ;  /* 0x0000000214067825 */ /* 0x042fe200078e0210 */
[----:B------:R-:W-:Y:S03]  /*2ab30*/  @P4 STG.E.U16 [R4.64], R21 ;  /* 0x0000001504004986 */ /* 0x000fe6000c101504 */
[----:B------:R-:W-:Y:S01]  /*2ab40*/  IMAD.WIDE R18, R20, 0x2, R2 ;  /* 0x0000000214127825 */ /* 0x000fe200078e0202 */
[----:B------:R0:W-:Y:S04]  /*2ab50*/  @P6 STG.E.U16 [R6.64], R25 ;  /* 0x0000001906006986 */ /* 0x0001e8000c101504 */
[----:B---3--:R1:W-:Y:S01]  /*2ab60*/  @P0 STG.E.U16 [R18.64], R26 ;  /* 0x0000001a12000986 */ /* 0x0083e2000c101504 */
[----:B------:R-:W-:-:S02]  /*2ab70*/  ISETP.LT.AND P0, PT, R10, c[0x0][0x178], !P1 ;  /* 0x00005e000a007a0c */ /* 0x000fc40004f01270 */
[----:B0-----:R-:W-:Y:S02]  /*2ab80*/  IADD3 R6, R20, c[0x0][0x198], RZ ;  /* 0x0000660014067a10 */ /* 0x001fe40007ffe0ff */
[----:B------:R-:W-:Y:S02]  /*2ab90*/  ISETP.GE.AND P2, PT, R22, c[0x0][0x17c], PT ;  /* 0x00005f0016007a0c */ /* 0x000fe40003f46270 */
[----:B------:R-:W-:Y:S01]  /*2aba0*/  PRMT R22, R25, 0x7632, R22 ;  /* 0x0000763219167816 */ /* 0x000fe20000000016 */
[----:B------:R-:W-:Y:S01]  /*2abb0*/  IMAD.WIDE R4, R6, 0x2, R16 ;  /* 0x0000000206047825 */ /* 0x000fe200078e0210 */
[----:B------:R-:W-:Y:S02]  /*2abc0*/  IADD3 R25, R28, 0x4a, RZ ;  /* 0x0000004a1c197810 */ /* 0x000fe40007ffe0ff */
[----:B------:R-:W-:-:S03]  /*2abd0*/  PRMT R24, R26, 0x7632, R24 ;  /* 0x000076321a187816 */ /* 0x000fc60000000018 */
[----:B------:R-:W-:Y:S01]  /*2abe0*/  @P0 STG.E.U16 [R4.64], R22 ;  /* 0x0000001604000986 */ /* 0x000fe2000c101504 */
[----:B------:R-:W-:-:S03]  /*2abf0*/  ISETP.GE.AND P0, PT, R25, c[0x0][0x17c], PT ;  /* 0x00005f0019007a0c */ /* 0x000fc60003f06270 */
[----:B-1----:R-:W3:Y:S04]  /*2ac00*/  LDL.LU R26, [R1+0x130] ;  /* 0x00013000011a7983 */ /* 0x002ee80000300800 */
[----:B------:R-:W3:Y:S01]  /*2ac10*/  LDL.LU R25, [R1+0x1d0] ;  /* 0x0001d00001197983 */ /* 0x000ee20000300800 */
[----:B------:R-:W-:Y:S02]  /*2ac20*/  IADD3 R23, R28, 0x49, RZ ;  /* 0x000000491c177810 */ /* 0x000fe40007ffe0ff */
[C---:B------:R-:W-:Y:S02]  /*2ac30*/  ISETP.LT.AND P1, PT, R11.reuse, c[0x0][0x178], !P1 ;  /* 0x00005e000b007a0c */ /* 0x040fe40004f21270 */
[----:B------:R-:W-:Y:S02]  /*2ac40*/  ISETP.LT.AND P6, PT, R10, c[0x0][0x178], !P5 ;  /* 0x00005e000a007a0c */ /* 0x000fe40006fc1270 */
[----:B------:R-:W-:-:S02]  /*2ac50*/  ISETP.LT.AND P5, PT, R11, c[0x0][0x178], !P5 ;  /* 0x00005e000b007a0c */ /* 0x000fc40006fa1270 */
[----:B------:R-:W-:Y:S02]  /*2ac60*/  ISETP.GE.AND P4, PT, R23, c[0x0][0x17c], PT ;  /* 0x00005f0017007a0c */ /* 0x000fe40003f86270 */
[C---:B------:R-:W-:Y:S01]  /*2ac70*/  IADD3 R23, R6.reuse, c[0x0][0x198], RZ ;  /* 0x0000660006177a10 */ /* 0x040fe20007ffe0ff */
[----:B------:R-:W-:-:S04]  /*2ac80*/  IMAD.WIDE R6, R6, 0x2, R2 ;  /* 0x0000000206067825 */ /* 0x000fc800078e0202 */
[C---:B------:R-:W-:Y:S01]  /*2ac90*/  IMAD.WIDE R18, R23.reuse, 0x2, R16 ;  /* 0x0000000217127825 */ /* 0x040fe200078e0210 */
[----:B------:R0:W-:Y:S03]  /*2aca0*/  @P1 STG.E.U16 [R6.64], R24 ;  /* 0x0000001806001986 */ /* 0x0001e6000c101504 */
[----:B------:R-:W-:Y:S01]  /*2acb0*/  IMAD.WIDE R20, R23, 0x2, R2 ;  /* 0x0000000217147825 */ /* 0x000fe200078e0202 */
[----:B----4-:R1:W-:Y:S01]  /*2acc0*/  @P6 STG.E.U16 [R18.64], R27 ;  /* 0x0000001b12006986 */ /* 0x0103e2000c101504 */
[----:B------:R-:W-:Y:S02]  /*2acd0*/  ISETP.LT.AND P6, PT, R10, c[0x0][0x178], !P3 ;  /* 0x00005e000a007a0c */ /* 0x000fe40005fc1270 */
[----:B------:R-:W-:Y:S02]  /*2ace0*/  ISETP.LT.AND P3, PT, R11, c[0x0][0x178], !P3 ;  /* 0x00005e000b007a0c */ /* 0x000fe40005f61270 */
[----:B0-----:R-:W-:-:S02]  /*2acf0*/  IADD3 R6, R23, c[0x0][0x198], RZ ;  /* 0x0000660017067a10 */ /* 0x001fc40007ffe0ff */
[----:B-1----:R-:W-:-:S03]  /*2ad00*/  IADD3 R18, R28, 0x4b, RZ ;  /* 0x0000004b1c127810 */ /* 0x002fc60007ffe0ff */
[C---:B------:R-:W-:Y:S01]  /*2ad10*/  IMAD.WIDE R4, R6.reuse, 0x2, R16 ;  /* 0x0000000206047825 */ /* 0x040fe200078e0210 */
[----:B------:R-:W-:Y:S02]  /*2ad20*/  IADD3 R23, R6, c[0x0][0x198], RZ ;  /* 0x0000660006177a10 */ /* 0x000fe40007ffe0ff */
[----:B------:R-:W-:Y:S01]  /*2ad30*/  ISETP.GE.AND P1, PT, R18, c[0x0][0x17c], PT ;  /* 0x00005f0012007a0c */ /* 0x000fe20003f26270 */
[----:B------:R-:W-:-:S04]  /*2ad40*/  IMAD.WIDE R6, R6, 0x2, R2 ;  /* 0x0000000206067825 */ /* 0x000fc800078e0202 */
[----:B------:R-:W-:Y:S01]  /*2ad50*/  IMAD.WIDE R18, R23, 0x2, R16 ;  /* 0x0000000217127825 */ /* 0x000fe200078e0210 */
[----:B--2---:R0:W-:Y:S02]  /*2ad60*/  @P5 STG.E.U16 [R20.64], R29 ;  /* 0x0000001d14005986 */ /* 0x0041e4000c101504 */
[----:B0-----:R-:W-:Y:S02]  /*2ad70*/  PRMT R21, R27, 0x7632, R21 ;  /* 0x000076321b157816 */ /* 0x001fe40000000015 */
[----:B------:R-:W-:Y:S01]  /*2ad80*/  PRMT R20, R29, 0x7632, R20 ;  /* 0x000076321d147816 */ /* 0x000fe20000000014 */
[----:B------:R-:W2:Y:S04]  /*2ad90*/  LDL.LU R27, [R1+0x1f0] ;  /* 0x0001f000011b7983 */ /* 0x000ea80000300800 */
[----:B------:R-:W4:Y:S01]  /*2ada0*/  LDL.LU R29, [R1+0x110] ;  /* 0x00011000011d7983 */ /* 0x000f220000300800 */
[----:B------:R-:W-:-:S02]  /*2adb0*/  ISETP.LT.AND P5, PT, R10, c[0x0][0x178], !P2 ;  /* 0x00005e000a007a0c */ /* 0x000fc400057a1270 */
[----:B------:R-:W-:Y:S01]  /*2adc0*/  ISETP.LT.AND P2, PT, R11, c[0x0][0x178], !P2 ;  /* 0x00005e000b007a0c */ /* 0x000fe20005741270 */
[----:B------:R0:W-:Y:S04]  /*2add0*/  @P6 STG.E.U16 [R4.64], R21 ;  /* 0x0000001504006986 */ /* 0x0001e8000c101504 */
[----:B------:R3:W-:Y:S01]  /*2ade0*/  @P3 STG.E.U16 [R6.64], R20 ;  /* 0x0000001406003986 */ /* 0x0007e2000c101504 */
[----:B0-----:R-:W-:Y:S01]  /*2adf0*/  IMAD.WIDE R4, R23, 0x2, R2 ;  /* 0x0000000217047825 */ /* 0x001fe200078e0202 */
[----:B---3--:R-:W-:-:S04]  /*2ae00*/  PRMT R20, R26, 0x7632, R20 ;  /* 0x000076321a147816 */ /* 0x008fc80000000014 */
[----:B------:R-:W-:Y:S04]  /*2ae10*/  @P5 STG.E.U16 [R18.64], R25 ;  /* 0x0000001912005986 */ /* 0x000fe8000c101504 */
[----:B------:R0:W-:Y:S04]  /*2ae20*/  @P2 STG.E.U16 [R4.64], R26 ;  /* 0x0000001a04002986 */ /* 0x0001e8000c101504 */
[----:B0-----:R-:W3:Y:S01]  /*2ae30*/  LDL.LU R26, [R1+0x200] ;  /* 0x00020000011a7983 */ /* 0x001ee20000300800 */
[----:B------:R-:W-:Y:S02]  /*2ae40*/  ISETP.LT.AND P3, PT, R10, c[0x0][0x178], !P4 ;  /* 0x00005e000a007a0c */ /* 0x000fe40006761270 */
[----:B------:R-:W-:-:S02]  /*2ae50*/  IADD3 R22, R28, 0x4c, RZ ;  /* 0x0000004c1c167810 */ /* 0x000fc40007ffe0ff */
[----:B------:R-:W-:Y:S02]  /*2ae60*/  ISETP.LT.AND P4, PT, R11, c[0x0][0x178], !P4 ;  /* 0x00005e000b007a0c */ /* 0x000fe40006781270 */
[----:B------:R-:W-:Y:S02]  /*2ae70*/  IADD3 R6, R28, 0x4d, RZ ;  /* 0x0000004d1c067810 */ /* 0x000fe40007ffe0ff */
[----:B------:R-:W-:Y:S02]  /*2ae80*/  IADD3 R18, R23, c[0x0][0x198], RZ ;  /* 0x0000660017127a10 */ /* 0x000fe40007ffe0ff */
[----:B------:R-:W-:Y:S02]  /*2ae90*/  ISETP.GE.AND P6, PT, R22, c[0x0][0x17c], PT ;  /* 0x00005f0016007a0c */ /* 0x000fe40003fc6270 */
[----:B------:R-:W-:Y:S01]  /*2aea0*/  ISETP.GE.AND P5, PT, R6, c[0x0][0x17c], PT ;  /* 0x00005f0006007a0c */ /* 0x000fe20003fa6270 */
[----:B------:R-:W3:Y:S01]  /*2aeb0*/  LDL.LU R22, [R1+0x1b0] ;  /* 0x0001b00001167983 */ /* 0x000ee20000300800 */
[----:B------:R-:W-:Y:S01]  /*2aec0*/  ISETP.LT.AND P2, PT, R10, c[0x0][0x178], !P0 ;  /* 0x00005e000a007a0c */ /* 0x000fe20004741270 */
[----:B------:R-:W-:Y:S01]  /*2aed0*/  IMAD.WIDE R6, R18, 0x2, R16 ;  /* 0x0000000212067825 */ /* 0x000fe200078e0210 */
[----:B------:R-:W-:-:S02]  /*2aee0*/  PRMT R19, R25, 0x7632, R19 ;  /* 0x0000763219137816 */ /* 0x000fc40000000013 */
[----:B------:R-:W-:Y:S01]  /*2aef0*/  ISETP.LT.AND P0, PT, R11, c[0x0][0x178], !P0 ;  /* 0x00005e000b007a0c */ /* 0x000fe20004701270 */
[C---:B------:R-:W-:Y:S01]  /*2af00*/  IMAD.WIDE R4, R18.reuse, 0x2, R2 ;  /* 0x0000000212047825 */ /* 0x040fe200078e0202 */
[----:B------:R-:W-:Y:S01]  /*2af10*/  IADD3 R18, R18, c[0x0][0x198], RZ ;  /* 0x0000660012127a10 */ /* 0x000fe20007ffe0ff */
[----:B------:R0:W-:Y:S01]  /*2af20*/  @P3 STG.E.U16 [R6.64], R19 ;  /* 0x0000001306003986 */ /* 0x0001e2000c101504 */
[----:B------:R-:W-:-:S03]  /*2af30*/  IADD3 R21, R28, 0x4e, RZ ;  /* 0x0000004e1c157810 */ /* 0x000fc60007ffe0ff */
[----:B------:R1:W-:Y:S01]  /*2af40*/  @P4 STG.E.U16 [R4.64], R20 ;  /* 0x0000001404004986 */ /* 0x0003e2000c101504 */
[----:B------:R-:W-:-:S03]  /*2af50*/  ISETP.GE.AND P3, PT, R21, c[0x0][0x17c], PT ;  /* 0x00005f0015007a0c */ /* 0x000fc60003f66270 */
[----:B------:R-:W3:Y:S01]  /*2af60*/  LDL.LU R25, [R1+0x210] ;  /* 0x0002100001197983 */ /* 0x000ee20000300800 */
[----:B0-----:R-:W-:-:S04]  /*2af70*/  IMAD.WIDE R6, R18, 0x2, R2 ;  /* 0x0000000212067825 */ /* 0x001fc800078e0202 */
[----:B-1----:R-:W-:Y:S01]  /*2af80*/  IMAD.WIDE R4, R18, 0x2, R16 ;  /* 0x0000000212047825 */ /* 0x002fe200078e0210 */
[----:B------:R-:W-:Y:S02]  /*2af90*/  ISETP.LT.AND P4, PT, R10, c[0x0][0x178], !P1 ;  /* 0x00005e000a007a0c */ /* 0x000fe40004f81270 */
[----:B------:R-:W-:Y:S02]  /*2afa0*/  IADD3 R18, R18, c[0x0][0x198], RZ ;  /* 0x0000660012127a10 */ /* 0x000fe40007ffe0ff */
[----:B------:R-:W-:Y:S02]  /*2afb0*/  IADD3 R19, R28, 0x4f, RZ ;  /* 0x0000004f1c137810 */ /* 0x000fe40007ffe0ff */
[----:B------:R-:W-:Y:S01]  /*2afc0*/  ISETP.LT.AND P1, PT, R11, c[0x0][0x178], !P1 ;  /* 0x00005e000b007a0c */ /* 0x000fe20004f21270 */
[----:B--2---:R-:W-:Y:S04]  /*2afd0*/  @P2 STG.E.U16 [R4.64], R27 ;  /* 0x0000001b04002986 */ /* 0x004fe8000c101504 */
[----:B----4-:R0:W-:Y:S01]  /*2afe0*/  @P0 STG.E.U16 [R6.64], R29 ;  /* 0x0000001d06000986 */ /* 0x0101e2000c101504 */
[----:B------:R-:W-:-:S03]  /*2aff0*/  PRMT R21, R29, 0x7632, R21 ;  /* 0x000076321d157816 */ /* 0x000fc60000000015 */
[----:B0-----:R-:W2:Y:S01]  /*2b000*/  LDL.LU R29, [R1+0x190] ;  /* 0x00019000011d7983 */ /* 0x001ea20000300800 */
[----:B------:R-:W-:Y:S01]  /*2b010*/  ISETP.LT.AND P0, PT, R10, c[0x0][0x178], !P6 ;  /* 0x00005e000a007a0c */ /* 0x000fe20007701270 */
[C---:B------:R-:W-:Y:S01]  /*2b020*/  IMAD.WIDE R4, R18.reuse, 0x2, R16 ;  /* 0x0000000212047825 */ /* 0x040fe200078e0210 */
[----:B------:R-:W-:Y:S02]  /*2b030*/  ISETP.GE.AND P2, PT, R19, c[0x0][0x17c], PT ;  /* 0x00005f0013007a0c */ /* 0x000fe40003f46270 */
[----:B------:R-:W-:Y:S02]  /*2b040*/  PRMT R20, R27, 0x7632, R20 ;  /* 0x000076321b147816 */ /* 0x000fe40000000014 */
[C---:B------:R-:W-:Y:S01]  /*2b050*/  IADD3 R19, R18.reuse, c[0x0][0x198], RZ ;  /* 0x0000660012137a10 */ /* 0x040fe20007ffe0ff */
[----:B------:R-:W-:Y:S01]  /*2b060*/  IMAD.WIDE R6, R18, 0x2, R2 ;  /* 0x0000000212067825 */ /* 0x000fe200078e0202 */
[----:B------:R-:W4:Y:S01]  /*2b070*/  LDL.LU R27, [R1+0xc4] ;  /* 0x0000c400011b7983 */ /* 0x000f220000300800 */
[----:B------:R-:W-:-:S03]  /*2b080*/  IADD3 R18, R28, 0x50, RZ ;  /* 0x000000501c127810 */ /* 0x000fc60007ffe0ff */
[----:B------:R0:W-:Y:S01]  /*2b090*/  @P4 STG.E.U16 [R4.64], R20 ;  /* 0x0000001404004986 */ /* 0x0001e2000c101504 */
[----:B------:R-:W-:-:S03]  /*2b0a0*/  ISETP.GE.AND P4, PT, R18, c[0x0][0x17c], PT ;  /* 0x00005f0012007a0c */ /* 0x000fc60003f86270 */
[----:B------:R-:W-:Y:S01]  /*2b0b0*/  @P1 STG.E.U16 [R6.64], R21 ;  /* 0x0000001506001986 */ /* 0x000fe2000c101504 */
[C---:B------:R-:W-:Y:S01]  /*2b0c0*/  IADD3 R18, R19.reuse, c[0x0][0x198], RZ ;  /* 0x0000660013127a10 */ /* 0x040fe20007ffe0ff */
[----:B0-----:R-:W-:-:S05]  /*2b0d0*/  IMAD.WIDE R4, R19, 0x2, R16 ;  /* 0x0000000213047825 */ /* 0x001fca00078e0210 */
[----:B---3--:R0:W-:Y:S02]  /*2b0e0*/  @P0 STG.E.U16 [R4.64], R26 ;  /* 0x0000001a04000986 */ /* 0x0081e4000c101504 */
[----:B0-----:R-:W-:Y:S01]  /*2b0f0*/  IMAD.WIDE R4, R19, 0x2, R2 ;  /* 0x0000000213047825 */ /* 0x001fe200078e0202 */
[----:B------:R-:W-:Y:S02]  /*2b100*/  PRMT R19, R26, 0x7632, R19 ;  /* 0x000076321a137816 */ /* 0x000fe40000000013 */
[----:B------:R-:W3:Y:S01]  /*2b110*/  LDL.LU R26, [R1+0xb4] ;  /* 0x0000b400011a7983 */ /* 0x000ee20000300800 */
[----:B------:R-:W-:Y:S02]  /*2b120*/  ISETP.LT.AND P6, PT, R11, c[0x0][0x178], !P6 ;  /* 0x00005e000b007a0c */ /* 0x000fe400077c1270 */
[----:B------:R-:W-:Y:S02]  /*2b130*/  ISETP.LT.AND P1, PT, R10, c[0x0][0x178], !P5 ;  /* 0x00005e000a007a0c */ /* 0x000fe40006f21270 */
[----:B------:R-:W-:-:S02]  /*2b140*/  IADD3 R6, R28, 0x51, RZ ;  /* 0x000000511c067810 */ /* 0x000fc40007ffe0ff */
[----:B------:R-:W-:Y:S02]  /*2b150*/  ISETP.LT.AND P5, PT, R11, c[0x0][0x178], !P5 ;  /* 0x00005e000b007a0c */ /* 0x000fe40006fa1270 */
[----:B------:R-:W-:Y:S01]  /*2b160*/  ISETP.GE.AND P0, PT, R6, c[0x0][0x17c], PT ;  /* 0x00005f0006007a0c */ /* 0x000fe20003f06270 */
[----:B------:R-:W-:-:S04]  /*2b170*/  IMAD.WIDE R6, R18, 0x2, R16 ;  /* 0x0000000212067825 */ /* 0x000fc800078e0210 */
[----:B------:R0:W-:Y:S01]  /*2b180*/  @P6 STG.E.U16 [R4.64], R22 ;  /* 0x0000001604006986 */ /* 0x0001e2000c101504 */
[----:B------:R-:W-:Y:S02]  /*2b190*/  ISETP.LT.AND P6, PT, R10, c[0x0][0x178], !P3 ;  /* 0x00005e000a007a0c */ /* 0x000fe40005fc1270 */
[----:B------:R-:W-:Y:S02]  /*2b1a0*/  ISETP.LT.AND P3, PT, R11, c[0x0][0x178], !P3 ;  /* 0x00005e000b007a0c */ /* 0x000fe40005f61270 */
[----:B------:R-:W-:Y:S01]  /*2b1b0*/  IADD3 R20, R18, c[0x0][0x198], RZ ;  /* 0x0000660012147a10 */ /* 0x000fe20007ffe0ff */
[----:B------:R1:W-:Y:S01]  /*2b1c0*/  @P1 STG.E.U16 [R6.64], R19 ;  /* 0x0000001306001986 */ /* 0x0003e2000c101504 */
[----:B------:R-:W-:Y:S01]  /*2b1d0*/  PRMT R21, R22, 0x7632, R21 ;  /* 0x0000763216157816 */ /* 0x000fe20000000015 */
[----:B0-----:R-:W-:-:S04]  /*2b1e0*/  IMAD.WIDE R4, R18, 0x2, R2 ;  /* 0x0000000212047825 */ /* 0x001fc800078e0202 */
[C---:B-1----:R-:W-:Y:S01]  /*2b1f0*/  IMAD.WIDE R6, R20.reuse, 0x2, R16 ;  /* 0x0000000214067825 */ /* 0x042fe200078e0210 */
[----:B------:R-:W-:Y:S03]  /*2b200*/  @P5 STG.E.U16 [R4.64], R21 ;  /* 0x0000001504005986 */ /* 0x000fe6000c101504 */
[----:B------:R-:W-:Y:S01]  /*2b210*/  IMAD.WIDE R18, R20, 0x2, R2 ;  /* 0x0000000214127825 */ /* 0x000fe200078e0202 */
[----:B------:R0:W-:Y:S01]  /*2b220*/  @P6 STG.E.U16 [R6.64], R25 ;  /* 0x0000001906006986 */ /* 0x0001e2000c101504 */
[----:B------:R-:W-:-:S04]  /*2b230*/  IADD3 R22, R28, 0x52, RZ ;  /* 0x000000521c167810 */ /* 0x000fc80007ffe0ff */
[----:B------:R-:W-:Y:S02]  /*2b240*/  ISETP.GE.AND P1, PT, R22, c[0x0][0x17c], PT ;  /* 0x00005f0016007a0c */ /* 0x000fe40003f26270 */
[----:B------:R-:W-:Y:S02]  /*2b250*/  PRMT R22, R25, 0x7632, R22 ;  /* 0x0000763219167816 */ /* 0x000fe40000000016 */
[----:B0-----:R-:W-:Y:S02]  /*2b260*/  IADD3 R6, R20, c[0x0][0x198], RZ ;  /* 0x0000660014067a10 */ /* 0x001fe40007ffe0ff */
[----:B------:R-:W-:-:S03]  /*2b270*/  IADD3 R25, R28, 0x54, RZ ;  /* 0x000000541c197810 */ /* 0x000fc60007ffe0ff */
[----:B------:R-:W-:Y:S01]  /*2b280*/  IMAD.WIDE R4, R6, 0x2, R16 ;  /* 0x0000000206047825 */ /* 0x000fe200078e0210 */
[----:B------:R-:W-:Y:S02]  /*2b290*/  IADD3 R23, R28, 0x53, RZ ;  /* 0x000000531c177810 */ /* 0x000fe40007ffe0ff */
[----:B------:R-:W-:Y:S02]  /*2b2a0*/  ISETP.LT.AND P6, PT, R10, c[0x0][0x178], !P4 ;  /* 0x00005e000a007a0c */ /* 0x000fe400067c1270 */
[----:B------:R-:W-:Y:S02]  /*2b2b0*/  ISETP.LT.AND P4, PT, R11, c[0x0][0x178], !P4 ;  /* 0x00005e000b007a0c */ /* 0x000fe40006781270 */
[----:B------:R-:W-:Y:S02]  /*2b2c0*/  ISETP.GE.AND P5, PT, R23, c[0x0][0x17c], PT ;  /* 0x00005f0017007a0c */ /* 0x000fe40003fa6270 */
[C---:B------:R-:W-:Y:S01]  /*2b2d0*/  IADD3 R23, R6.reuse, c[0x0][0x198], RZ ;  /* 0x0000660006177a10 */ /* 0x040fe20007ffe0ff */
[----:B------:R-:W-:-:S04]  /*2b2e0*/  IMAD.WIDE R6, R6, 0x2, R2 ;  /* 0x0000000206067825 */ /* 0x000fc800078e0202 */
[----:B------:R-:W-:Y:S01]  /*2b2f0*/  IMAD.WIDE R20, R23, 0x2, R2 ;  /* 0x0000000217147825 */ /* 0x000fe200078e0202 */
[----:B--2---:R0:W-:Y:S01]  /*2b300*/  @P3 STG.E.U16 [R18.64], R29 ;  /* 0x0000001d12003986 */ /* 0x0041e2000c101504 */
[----:B------:R-:W-:Y:S02]  /*2b310*/  ISETP.LT.AND P3, PT, R10, c[0x0][0x178], !P2 ;  /* 0x00005e000a007a0c */ /* 0x000fe40005761270 */
[----:B------:R-:W-:Y:S02]  /*2b320*/  PRMT R24, R29, 0x7632, R24 ;  /* 0x000076321d187816 */ /* 0x000fe40000000018 */
[----:B------:R-:W-:Y:S01]  /*2b330*/  ISETP.LT.AND P2, PT, R11, c[0x0][0x178], !P2 ;  /* 0x00005e000b007a0c */ /* 0x000fe20005741270 */
[----:B0-----:R-:W2:Y:S08]  /*2b340*/  LDL.LU R29, [R1+0x94] ;  /* 0x00009400011d7983 */ /* 0x001eb00000300800 */
[----:B------:R-:W-:Y:S01]  /*2b350*/  @P3 STG.E.U16 [R4.64], R22 ;  /* 0x0000001604003986 */ /* 0x000fe2000c101504 */
[----:B------:R-:W-:-:S03]  /*2b360*/  ISETP.GE.AND P3, PT, R25, c[0x0][0x17c], PT ;  /* 0x00005f0019007a0c */ /* 0x000fc60003f66270 */
[----:B------:R-:W2:Y:S01]  /*2b370*/  LDL.LU R25, [R1+0xf4] ;  /* 0x0000f40001197983 */ /* 0x000ea20000300800 */
[----:B------:R-:W-:-:S03]  /*2b380*/  IMAD.WIDE R18, R23, 0x2, R16 ;  /* 0x0000000217127825 */ /* 0x000fc600078e0210 */
[----:B------:R-:W-:Y:S04]  /*2b390*/  @P2 STG.E.U16 [R6.64], R24 ;  /* 0x0000001806002986 */ /* 0x000fe8000c101504 */
[----:B----4-:R-:W-:Y:S04]  /*2b3a0*/  @P6 STG.E.U16 [R18.64], R27 ;  /* 0x0000001b12006986 */ /* 0x010fe8000c101504 */
[----:B---3--:R0:W-:Y:S02]  /*2b3b0*/  @P4 STG.E.U16 [R20.64], R26 ;  /* 0x0000001a14004986 */ /* 0x0081e4000c101504 */
[----:B0-----:R-:W-:-:S02]  /*2b3c0*/  PRMT R21, R27, 0x7632, R21 ;  /* 0x000076321b157816 */ /* 0x001fc40000000015 */
[----:B------:R-:W-:Y:S01]  /*2b3d0*/  PRMT R20, R26, 0x7632, R20 ;  /* 0x000076321a147816 */ /* 0x000fe20000000014 */
[----:B------:R-:W3:Y:S04]  /*2b3e0*/  LDL.LU R27, [R1+0x104] ;  /* 0x00010400011b7983 */ /* 0x000ee80000300800 */
[----:B------:R-:W4:Y:S01]  /*2b3f0*/  LDL.LU R26, [R1+0xe4] ;  /* 0x0000e400011a7983 */ /* 0x000f220000300800 */
[----:B------:R-:W-:Y:S02]  /*2b400*/  ISETP.LT.AND P6, PT, R10, c[0x0][0x178], !P0 ;  /* 0x00005e000a007a0c */ /* 0x000fe400047c1270 */
[----:B------:R-:W-:Y:S02]  /*2b410*/  IADD3 R6, R23, c[0x0][0x198], RZ ;  /* 0x0000660017067a10 */ /* 0x000fe40007ffe0ff */
[----:B------:R-:W-:-:S02]  /*2b420*/  ISETP.LT.AND P0, PT, R11, c[0x0][0x178], !P0 ;  /* 0x00005e000b007a0c */ /* 0x000fc40004701270 */
[----:B------:R-:W-:Y:S02]  /*2b430*/  ISETP.LT.AND P4, PT, R10, c[0x0][0x178], !P1 ;  /* 0x00005e000a007a0c */ /* 0x000fe40004f81270 */
[----:B------:R-:W-:Y:S01]  /*2b440*/  ISETP.LT.AND P1, PT, R11, c[0x0][0x178], !P1 ;  /* 0x00005e000b007a0c */ /* 0x000fe20004f21270 */
[----:B------:R-:W-:Y:S01]  /*2b450*/  IMAD.WIDE R4, R6, 0x2, R16 ;  /* 0x0000000206047825 */ /* 0x000fe200078e0210 */
[----:B------:R-:W-:Y:S02]  /*2b460*/  IADD3 R18, R28, 0x55, RZ ;  /* 0x000000551c127810 */ /* 0x000fe40007ffe0ff */
[C---:B------:R-:W-:Y:S01]  /*2b470*/  IADD3 R23, R6.reuse, c[0x0][0x198], RZ ;  /* 0x0000660006177a10 */ /* 0x040fe20007ffe0ff */
[----:B------:R-:W-:Y:S01]  /*2b480*/  IMAD.WIDE R6, R6, 0x2, R2 ;  /* 0x0000000206067825 */ /* 0x000fe200078e0202 */
[----:B------:R-:W-:Y:S01]  /*2b490*/  ISETP.GE.AND P2, PT, R18, c[0x0][0x17c], PT ;  /* 0x00005f0012007a0c */ /* 0x000fe20003f46270 */
[----:B------:R0:W-:Y:S02]  /*2b4a0*/  @P6 STG.E.U16 [R4.64], R21 ;  /* 0x0000001504006986 */ /* 0x0001e4000c101504 */
[----:B------:R-:W-:-:S02]  /*2b4b0*/  IMAD.WIDE R18, R23, 0x2, R16 ;  /* 0x0000000217127825 */ /* 0x000fc400078e0210 */
[----:B------:R1:W-:Y:S01]  /*2b4c0*/  @P0 STG.E.U16 [R6.64], R20 ;  /* 0x0000001406000986 */ /* 0x0003e2000c101504 */
[----:B------:R-:W-:Y:S01]  /*2b4d0*/  ISETP.LT.AND P0, PT, R10, c[0x0][0x178], !P5 ;  /* 0x00005e000a007a0c */ /* 0x000fe20006f01270 */
[----:B0-----:R-:W-:Y:S01]  /*2b4e0*/  IMAD.WIDE R4, R23, 0x2, R2 ;  /* 0x0000000217047825 */ /* 0x001fe200078e0202 */
[C---:B------:R-:W-:Y:S02]  /*2b4f0*/  IADD3 R22, R28.reuse, 0x56, RZ ;  /* 0x000000561c167810 */ /* 0x040fe40007ffe0ff */
[----:B------:R-:W-:Y:S02]  /*2b500*/  ISETP.LT.AND P5, PT, R11, c[0x0][0x178], !P5 ;  /* 0x00005e000b007a0c */ /* 0x000fe40006fa1270 */
[----:B-1----:R-:W-:Y:S02]  /*2b510*/  IADD3 R6, R28, 0x57, RZ ;  /* 0x000000571c067810 */ /* 0x002fe40007ffe0ff */
[----:B------:R-:W-:Y:S02]  /*2b520*/  ISETP.GE.AND P6, PT, R22, c[0x0][0x17c], PT ;  /* 0x00005f0016007a0c */ /* 0x000fe40003fc6270 */
[----:B------:R-:W-:-:S02]  /*2b530*/  IADD3 R21, R28, 0x58, RZ ;  /* 0x000000581c157810 */ /* 0x000fc40007ffe0ff */
[----:B--2---:R-:W-:Y:S01]  /*2b540*/  PRMT R20, R29, 0x7632, R20 ;  /* 0x000076321d147816 */ /* 0x004fe20000000014 */
[----:B------:R0:W-:Y:S04]  /*2b550*/  @P4 STG.E.U16 [R18.64], R25 ;  /* 0x0000001912004986 */ /* 0x0001e8000c101504 */
[----:B------:R1:W-:Y:S01]  /*2b560*/  @P1 STG.E.U16 [R4.64], R29 ;  /* 0x0000001d04001986 */ /* 0x0003e2000c101504 */
[----:B------:R-:W-:Y:S02]  /*2b570*/  ISETP.GE.AND P4, PT, R6, c[0x0][0x17c], PT ;  /* 0x00005f0006007a0c */ /* 0x000fe40003f86270 */
[----:B------:R-:W-:Y:S02]  /*2b580*/  ISETP.LT.AND P1, PT, R10, c[0x0][0x178], !P3 ;  /* 0x00005e000a007a0c */ /* 0x000fe40005f21270 */
[----:B0-----:R-:W-:Y:S01]  /*2b590*/  IADD3 R18, R23, c[0x0][0x198], RZ ;  /* 0x0000660017127a10 */ /* 0x001fe20007ffe0ff */
[----:B-1----:R-:W2:Y:S01]  /*2b5a0*/  LDL.LU R29, [R1+0x1a4] ;  /* 0x0001a400011d7983 */ /* 0x002ea20000300800 */
[----:B------:R-:W-:-:S03]  /*2b5b0*/  PRMT R19, R25, 0x7632, R19 ;  /* 0x0000763219137816 */ /* 0x000fc60000000013 */
[C---:B------:R-:W-:Y:S01]  /*2b5c0*/  IMAD.WIDE R6, R18.reuse, 0x2, R16 ;  /* 0x0000000212067825 */ /* 0x040fe200078e0210 */
[----:B------:R-:W-:Y:S01]  /*2b5d0*/  ISETP.LT.AND P3, PT, R11, c[0x0][0x178], !P3 ;  /* 0x00005e000b007a0c */ /* 0x000fe20005f61270 */
[----:B------:R-:W2:Y:S02]  /*2b5e0*/  LDL.LU R22, [R1+0xd4] ;  /* 0x0000d40001167983 */ /* 0x000ea40000300800 */
[C---:B------:R-:W-:Y:S01]  /*2b5f0*/  IMAD.WIDE R4, R18.reuse, 0x2, R2 ;  /* 0x0000000212047825 */ /* 0x040fe200078e0202 */
[----:B------:R-:W-:Y:S01]  /*2b600*/  IADD3 R18, R18, c[0x0][0x198], RZ ;  /* 0x0000660012127a10 */ /* 0x000fe20007ffe0ff */
[----:B------:R0:W-:Y:S04]  /*2b610*/  @P0 STG.E.U16 [R6.64], R19 ;  /* 0x0000001306000986 */ /* 0x0001e8000c101504 */
[----:B------:R1:W-:Y:S01]  /*2b620*/  @P5 STG.E.U16 [R4.64], R20 ;  /* 0x0000001404005986 */ /* 0x0003e2000c101504 */
[----:B------:R-:W-:-:S03]  /*2b630*/  ISETP.GE.AND P0, PT, R21, c[0x0][0x17c], PT ;  /* 0x00005f0015007a0c */ /* 0x000fc60003f06270 */
[----:B------:R-:W2:Y:S01]  /*2b640*/  LDL.LU R25, [R1+0x1d4] ;  /* 0x0001d40001197983 */ /* 0x000ea20000300800 */
[----:B0-----:R-:W-:-:S04]  /*2b650*/  IMAD.WIDE R6, R18, 0x2, R2 ;  /* 0x0000000212067825 */ /* 0x001fc800078e0202 */
[----:B-1----:R-:W-:-:S05]  /*2b660*/  IMAD.WIDE R4, R18, 0x2, R16 ;  /* 0x0000000212047825 */ /* 0x002fca00078e0210 */
[----:B---3--:R-:W-:Y:S04]  /*2b670*/  @P1 STG.E.U16 [R4.64], R27 ;  /* 0x0000001b04001986 */ /* 0x008fe8000c101504 */
[----:B----4-:R0:W-:Y:S01]  /*2b680*/  @P3 STG.E.U16 [R6.64], R26 ;  /* 0x0000001a06003986 */ /* 0x0101e2000c101504 */
[----:B------:R-:W-:-:S03]  /*2b690*/  PRMT R21, R26, 0x7632, R21 ;  /* 0x000076321a157816 */ /* 0x000fc60000000015 */
[----:B0-----:R-:W3:Y:S01]  /*2b6a0*/  LDL.LU R26, [R1+0x134] ;  /* 0x00013400011a7983 */ /* 0x001ee20000300800 */
[----:B------:R-:W-:Y:S02]  /*2b6b0*/  ISETP.LT.AND P5, PT, R10, c[0x0][0x178], !P2 ;  /* 0x00005e000a007a0c */ /* 0x000fe400057a1270 */
[----:B------:R-:W-:Y:S02]  /*2b6c0*/  IADD3 R18, R18, c[0x0][0x198], RZ ;  /* 0x0000660012127a10 */ /* 0x000fe40007ffe0ff */
[----:B------:R-:W-:Y:S02]  /*2b6d0*/  IADD3 R19, R28, 0x59, RZ ;  /* 0x000000591c137810 */ /* 0x000fe40007ffe0ff */
[----:B------:R-:W-:Y:S02]  /*2b6e0*/  ISETP.LT.AND P2, PT, R11, c[0x0][0x178], !P2 ;  /* 0x00005e000b007a0c */ /* 0x000fe40005741270 */
[----:B------:R-:W-:Y:S01]  /*2b6f0*/  ISETP.LT.AND P3, PT, R10, c[0x0][0x178], !P6 ;  /* 0x00005e000a007a0c */ /* 0x000fe20007761270 */
[----:B------:R-:W-:Y:S01]  /*2b700*/  IMAD.WIDE R4, R18, 0x2, R16 ;  /* 0x0000000212047825 */ /* 0x000fe200078e0210 */
[----:B------:R-:W-:-:S02]  /*2b710*/  ISETP.GE.AND P1, PT, R19, c[0x0][0x17c], PT ;  /* 0x00005f0013007a0c */ /* 0x000fc40003f26270 */
[----:B------:R-:W-:Y:S02]  /*2b720*/  PRMT R20, R27, 0x7632, R20 ;  /* 0x000076321b147816 */ /* 0x000fe40000000014 */
[C---:B------:R-:W-:Y:S01]  /*2b730*/  IADD3 R19, R18.reuse, c[0x0][0x198], RZ ;  /* 0x0000660012137a10 */ /* 0x040fe20007ffe0ff */
[----:B------:R-:W-:Y:S01]  /*2b740*/  IMAD.WIDE R6, R18, 0x2, R2 ;  /* 0x0000000212067825 */ /* 0x000fe200078e0202 */
[----:B------:R-:W-:Y:S01]  /*2b750*/  ISETP.LT.AND P6, PT, R11, c[0x0][0x178], !P6 ;  /* 0x00005e000b007a0c */ /* 0x000fe200077c1270 */
[----:B------:R0:W-:Y:S01]  /*2b760*/  @P5 STG.E.U16 [R4.64], R20 ;  /* 0x0000001404005986 */ /* 0x0001e2000c101504 */
[----:B------:R-:W-:-:S03]  /*2b770*/  IADD3 R18, R28, 0x5a, RZ ;  /* 0x0000005a1c127810 */ /* 0x000fc60007ffe0ff */
[----:B------:R1:W-:Y:S01]  /*2b780*/  @P2 STG.E.U16 [R6.64], R21 ;  /* 0x0000001506002986 */ /* 0x0003e2000c101504 */
[----:B------:R-:W-:-:S03]  /*2b790*/  ISETP.GE.AND P5, PT, R18, c[0x0][0x17c], PT ;  /* 0x00005f0012007a0c */ /* 0x000fc60003fa6270 */
[----:B------:R-:W4:Y:S01]  /*2b7a0*/  LDL.LU R27, [R1+0x1f4] ;  /* 0x0001f400011b7983 */ /* 0x000f220000300800 */
[C-C-:B0-----:R-:W-:Y:S01]  /*2b7b0*/  IMAD.WIDE R4, R19.reuse, 0x2, R16.reuse ;  /* 0x0000000213047825 */ /* 0x141fe200078e0210 */
[----:B------:R-:W-:Y:S02]  /*2b7c0*/  IADD3 R18, R19, c[0x0][0x198], RZ ;  /* 0x0000660013127a10 */ /* 0x000fe40007ffe0ff */
[----:B------:R-:W-:Y:S02]  /*2b7d0*/  ISETP.LT.AND P2, PT, R10, c[0x0][0x178], !P4 ;  /* 0x00005e000a007a0c */ /* 0x000fe40006741270 */
[----:B-1----:R-:W-:Y:S02]  /*2b7e0*/  IADD3 R6, R28, 0x5b, RZ ;  /* 0x0000005b1c067810 */ /* 0x002fe40007ffe0ff */
[----:B------:R-:W-:Y:S02]  /*2b7f0*/  ISETP.LT.AND P4, PT, R11, c[0x0][0x178], !P4 ;  /* 0x00005e000b007a0c */ /* 0x000fe40006781270 */
[----:B------:R-:W-:Y:S01]  /*2b800*/  IADD3 R20, R18, c[0x0][0x198], RZ ;  /* 0x0000660012147a10 */ /* 0x000fe20007ffe0ff */
        /* <DEDUP_REMOVED lines=15> */
[----:B------:R0:W-:Y:S01]  /*2b900*/  @P6 STG.E.U16 [R6.64], R25 ;  /* 0x0000001906006986 */ /* 0x0001e2000c101504 */
[----:B------:R-:W-:-:S03]  /*2b910*/  IADD3 R22, R28, 0x5c, RZ ;  /* 0x0000005c1c167810 */ /* 0x000fc60007ffe0ff */
[----:B---3--:R1:W-:Y:S01]  /*2b920*/  @P0 STG.E.U16 [R18.64], R26 ;  /* 0x0000001a12000986 */ /* 0x0083e2000c101504 */
[----:B------:R-:W-:Y:S02]  /*2b930*/  ISETP.LT.AND P0, PT, R10, c[0x0][0x178], !P1 ;  /* 0x00005e000a007a0c */ /* 0x000fe40004f01270 */
[----:B0-----:R-:W-:Y:S02]  /*2b940*/  IADD3 R6, R20, c[0x0][0x198], RZ ;  /* 0x0000660014067a10 */ /* 0x001fe40007ffe0ff */
[----:B------:R-:W-:Y:S02]  /*2b950*/  ISETP.GE.AND P2, PT, R22, c[0x0][0x17c], PT ;  /* 0x00005f0016007a0c */ /* 0x000fe40003f46270 */
[----:B------:R-:W-:Y:S01]  /*2b960*/  PRMT R22, R25, 0x7632, R22 ;  /* 0x0000763219167816 */ /* 0x000fe20000000016 */
[----:B------:R-:W-:Y:S01]  /*2b970*/  IMAD.WIDE R4, R6, 0x2, R16 ;  /* 0x0000000206047825 */ /* 0x000fe200078e0210 */
[----:B------:R-:W-:Y:S02]  /*2b980*/  IADD3 R25, R28, 0x5e, RZ ;  /* 0x0000005e1c197810 */ /* 0x000fe40007ffe0ff */
[----:B------:R-:W-:-:S02]  /*2b990*/  PRMT R24, R26, 0x7632, R24 ;  /* 0x000076321a187816 */ /* 0x000fc40000000018 */
[----:B-1----:R-:W3:Y:S04]  /*2b9a0*/  LDL.LU R26, [R1+0x1b4] ;  /* 0x0001b400011a7983 */ /* 0x002ee80000300800 */
[----:B------:R-:W-:Y:S01]  /*2b9b0*/  @P0 STG.E.U16 [R4.64], R22 ;  /* 0x0000001604000986 */ /* 0x000fe2000c101504 */
[----:B------:R-:W-:-:S03]  /*2b9c0*/  ISETP.GE.AND P0, PT, R25, c[0x0][0x17c], PT ;  /* 0x00005f0019007a0c */ /* 0x000fc60003f06270 */
[----:B------:R-:W3:Y:S01]  /*2b9d0*/  LDL.LU R25, [R1+0x204] ;  /* 0x0002040001197983 */ /* 0x000ee20000300800 */
[----:B------:R-:W-:Y:S02]  /*2b9e0*/  IADD3 R23, R28, 0x5d, RZ ;  /* 0x0000005d1c177810 */ /* 0x000fe40007ffe0ff */
[C---:B------:R-:W-:Y:S02]  /*2b9f0*/  ISETP.LT.AND P1, PT, R11.reuse, c[0x0][0x178], !P1 ;  /* 0x00005e000b007a0c */ /* 0x040fe40004f21270 */
[----:B------:R-:W-:Y:S02]  /*2ba00*/  ISETP.LT.AND P6, PT, R10, c[0x0][0x178], !P5 ;  /* 0x00005e000a007a0c */ /* 0x000fe40006fc1270 */
[----:B------:R-:W-:Y:S02]  /*2ba10*/  ISETP.LT.AND P5, PT, R11, c[0x0][0x178], !P5 ;  /* 0x00005e000b007a0c */ /* 0x000fe40006fa1270 */
        /* <DEDUP_REMOVED lines=24> */
[----:B------:R-:W-:Y:S01]  /*2bba0*/  @P3 STG.E.U16 [R6.64], R21 ;  /* 0x0000001506003986 */ /* 0x000fe2000c101504 */
        /* <DEDUP_REMOVED lines=86> */
[----:B------:R0:W-:Y:S01]  /*2c110*/  @P3 STG.E.U16 [R4.64], R23 ;  /* 0x0000001704003986 */ /* 0x0001e2000c101504 */
[----:B------:R-:W-:-:S03]  /*2c120*/  ISETP.GE.AND P3, PT, R25, c[0x0][0x17c], PT ;  /* 0x00005f0019007a0c */ /* 0x000fc60003f66270 */
[----:B------:R-:W2:Y:S01]  /*2c130*/  LDL.LU R25, [R1+0x1a8] ;  /* 0x0001a80001197983 */ /* 0x000ea20000300800 */
[----:B------:R-:W-:-:S03]  /*2c140*/  IMAD.WIDE R18, R22, 0x2, R16 ;  /* 0x0000000216127825 */ /* 0x000fc600078e0210 */
[----:B------:R-:W-:Y:S04]  /*2c150*/  @P2 STG.E.U16 [R6.64], R24 ;  /* 0x0000001806002986 */ /* 0x000fe8000c101504 */
[----:B----4-:R-:W-:Y:S04]  /*2c160*/  @P6 STG.E.U16 [R18.64], R27 ;  /* 0x0000001b12006986 */ /* 0x010fe8000c101504 */
[----:B---3--:R1:W-:Y:S01]  /*2c170*/  @P4 STG.E.U16 [R20.64], R26 ;  /* 0x0000001a14004986 */ /* 0x0083e2000c101504 */
[----:B0-----:R-:W-:Y:S02]  /*2c180*/  PRMT R23, R26, 0x7632, R23 ;  /* 0x000076321a177816 */ /* 0x001fe40000000017 */
[----:B-1----:R-:W-:-:S02]  /*2c190*/  PRMT R21, R27, 0x7632, R21 ;  /* 0x000076321b157816 */ /* 0x002fc40000000015 */
[----:B------:R-:W3:Y:S04]  /*2c1a0*/  LDL.LU R27, [R1+0x1d8] ;  /* 0x0001d800011b7983 */ /* 0x000ee80000300800 */
[----:B------:R-:W4:Y:S01]  /*2c1b0*/  LDL.LU R26, [R1+0x138] ;  /* 0x00013800011a7983 */ /* 0x000f220000300800 */
[----:B------:R-:W-:Y:S02]  /*2c1c0*/  ISETP.LT.AND P6, PT, R10, c[0x0][0x178], !P0 ;  /* 0x00005e000a007a0c */ /* 0x000fe400047c1270 */
[----:B------:R-:W-:Y:S02]  /*2c1d0*/  ISETP.LT.AND P0, PT, R11, c[0x0][0x178], !P0 ;  /* 0x00005e000b007a0c */ /* 0x000fe40004701270 */
[----:B------:R-:W-:Y:S02]  /*2c1e0*/  IADD3 R6, R22, c[0x0][0x198], RZ ;  /* 0x0000660016067a10 */ /* 0x000fe40007ffe0ff */
[----:B------:R-:W-:-:S02]  /*2c1f0*/  ISETP.LT.AND P2, PT, R10, c[0x0][0x178], !P1 ;  /* 0x00005e000a007a0c */ /* 0x000fc40004f41270 */
[C---:B------:R-:W-:Y:S01]  /*2c200*/  ISETP.LT.AND P1, PT, R11.reuse, c[0x0][0x178], !P1 ;  /* 0x00005e000b007a0c */ /* 0x040fe20004f21270 */
[----:B------:R-:W-:Y:S01]  /*2c210*/  IMAD.WIDE R4, R6, 0x2, R16 ;  /* 0x0000000206047825 */ /* 0x000fe200078e0210 */
[----:B------:R-:W-:Y:S02]  /*2c220*/  IADD3 R18, R28, 0x69, RZ ;  /* 0x000000691c127810 */ /* 0x000fe40007ffe0ff */
[C---:B------:R-:W-:Y:S01]  /*2c230*/  IADD3 R20, R6.reuse, c[0x0][0x198], RZ ;  /* 0x0000660006147a10 */ /* 0x040fe20007ffe0ff */
[----:B------:R-:W-:Y:S01]  /*2c240*/  IMAD.WIDE R6, R6, 0x2, R2 ;  /* 0x0000000206067825 */ /* 0x000fe200078e0202 */
[----:B------:R-:W-:Y:S01]  /*2c250*/  ISETP.GE.AND P4, PT, R18, c[0x0][0x17c], PT ;  /* 0x00005f0012007a0c */ /* 0x000fe20003f86270 */
[----:B------:R0:W-:Y:S02]  /*2c260*/  @P6 STG.E.U16 [R4.64], R21 ;  /* 0x0000001504006986 */ /* 0x0001e4000c101504 */
[----:B------:R-:W-:Y:S02]  /*2c270*/  IMAD.WIDE R18, R20, 0x2, R16 ;  /* 0x0000000214127825 */ /* 0x000fe400078e0210 */
[----:B------:R1:W-:Y:S01]  /*2c280*/  @P0 STG.E.U16 [R6.64], R23 ;  /* 0x0000001706000986 */ /* 0x0003e2000c101504 */
[----:B------:R-:W-:Y:S01]  /*2c290*/  ISETP.LT.AND P0, PT, R10, c[0x0][0x178], !P5 ;  /* 0x00005e000a007a0c */ /* 0x000fe20006f01270 */
[----:B0-----:R-:W-:Y:S01]  /*2c2a0*/  IMAD.WIDE R4, R20, 0x2, R2 ;  /* 0x0000000214047825 */ /* 0x001fe200078e0202 */
[----:B------:R-:W-:-:S02]  /*2c2b0*/  ISETP.LT.AND P5, PT, R11, c[0x0][0x178], !P5 ;  /* 0x00005e000b007a0c */ /* 0x000fc40006fa1270 */
[C---:B-1----:R-:W-:Y:S02]  /*2c2c0*/  IADD3 R6, R28.reuse, 0x6b, RZ ;  /* 0x0000006b1c067810 */ /* 0x042fe40007ffe0ff */
[----:B------:R-:W-:Y:S01]  /*2c2d0*/  IADD3 R21, R28, 0x6c, RZ ;  /* 0x0000006c1c157810 */ /* 0x000fe20007ffe0ff */
[----:B--2---:R0:W-:Y:S04]  /*2c2e0*/  @P2 STG.E.U16 [R18.64], R25 ;  /* 0x0000001912002986 */ /* 0x0041e8000c101504 */
[----:B------:R1:W-:Y:S01]  /*2c2f0*/  @P1 STG.E.U16 [R4.64], R29 ;  /* 0x0000001d04001986 */ /* 0x0003e2000c101504 */
[----:B0-----:R-:W-:Y:S02]  /*2c300*/  IADD3 R18, R20, c[0x0][0x198], RZ ;  /* 0x0000660014127a10 */ /* 0x001fe40007ffe0ff */
[----:B------:R-:W-:-:S02]  /*2c310*/  PRMT R20, R29, 0x7632, R20 ;  /* 0x000076321d147816 */ /* 0x000fc40000000014 */
[----:B-1----:R-:W2:Y:S01]  /*2c320*/  LDL.LU R29, [R1+0x1f8] ;  /* 0x0001f800011d7983 */ /* 0x002ea20000300800 */
[----:B------:R-:W-:Y:S02]  /*2c330*/  PRMT R19, R25, 0x7632, R19 ;  /* 0x0000763219137816 */ /* 0x000fe40000000013 */
[----:B------:R-:W-:Y:S01]  /*2c340*/  ISETP.LT.AND P1, PT, R10, c[0x0][0x178], !P3 ;  /* 0x00005e000a007a0c */ /* 0x000fe20005f21270 */
[----:B------:R-:W2:Y:S01]  /*2c350*/  LDL.LU R25, [R1+0x118] ;  /* 0x0001180001197983 */ /* 0x000ea20000300800 */
[----:B------:R-:W-:Y:S01]  /*2c360*/  ISETP.GE.AND P2, PT, R6, c[0x0][0x17c], PT ;  /* 0x00005f0006007a0c */ /* 0x000fe20003f46270 */
[----:B------:R-:W-:Y:S01]  /*2c370*/  IMAD.WIDE R4, R18, 0x2, R16 ;  /* 0x0000000212047825 */ /* 0x000fe200078e0210 */
[----:B------:R-:W-:-:S03]  /*2c380*/  ISETP.LT.AND P3, PT, R11, c[0x0][0x178], !P3 ;  /* 0x00005e000b007a0c */ /* 0x000fc60005f61270 */
[C---:B------:R-:W-:Y:S01]  /*2c390*/  IMAD.WIDE R6, R18.reuse, 0x2, R2 ;  /* 0x0000000212067825 */ /* 0x040fe200078e0202 */
[----:B------:R-:W-:Y:S01]  /*2c3a0*/  IADD3 R18, R18, c[0x0][0x198], RZ ;  /* 0x0000660012127a10 */ /* 0x000fe20007ffe0ff */
[----:B------:R0:W-:Y:S04]  /*2c3b0*/  @P0 STG.E.U16 [R4.64], R19 ;  /* 0x0000001304000986 */ /* 0x0001e8000c101504 */
[----:B------:R1:W-:Y:S01]  /*2c3c0*/  @P5 STG.E.U16 [R6.64], R20 ;  /* 0x0000001406005986 */ /* 0x0003e2000c101504 */
[----:B------:R-:W-:Y:S01]  /*2c3d0*/  ISETP.GE.AND P0, PT, R21, c[0x0][0x17c], PT ;  /* 0x00005f0015007a0c */ /* 0x000fe20003f06270 */
[----:B0-----:R-:W-:-:S04]  /*2c3e0*/  IMAD.WIDE R4, R18, 0x2, R16 ;  /* 0x0000000212047825 */ /* 0x001fc800078e0210 */
[----:B-1----:R-:W-:Y:S01]  /*2c3f0*/  IMAD.WIDE R6, R18, 0x2, R2 ;  /* 0x0000000212067825 */ /* 0x002fe200078e0202 */
[----:B---3--:R0:W-:Y:S01]  /*2c400*/  @P1 STG.E.U16 [R4.64], R27 ;  /* 0x0000001b04001986 */ /* 0x0081e2000c101504 */
[----:B------:R-:W-:-:S03]  /*2c410*/  PRMT R20, R27, 0x7632, R20 ;  /* 0x000076321b147816 */ /* 0x000fc60000000014 */
[----:B----4-:R1:W-:Y:S01]  /*2c420*/  @P3 STG.E.U16 [R6.64], R26 ;  /* 0x0000001a06003986 */ /* 0x0103e2000c101504 */
[----:B------:R-:W-:-:S03]  /*2c430*/  PRMT R21, R26, 0x7632, R21 ;  /* 0x000076321a157816 */ /* 0x000fc60000000015 */
[----:B0-----:R-:W3:Y:S04]  /*2c440*/  LDL.LU R27, [R1+0x208] ;  /* 0x00020800011b7983 */ /* 0x001ee80000300800 */
[----:B-1----:R-:W4:Y:S01]  /*2c450*/  LDL.LU R26, [R1+0x1b8] ;  /* 0x0001b800011a7983 */ /* 0x002f220000300800 */
[----:B------:R-:W-:Y:S02]  /*2c460*/  IADD3 R22, R28, 0x6a, RZ ;  /* 0x0000006a1c167810 */ /* 0x000fe40007ffe0ff */
[----:B------:R-:W-:Y:S02]  /*2c470*/  ISETP.LT.AND P5, PT, R10, c[0x0][0x178], !P4 ;  /* 0x00005e000a007a0c */ /* 0x000fe400067a1270 */
[----:B------:R-:W-:Y:S02]  /*2c480*/  ISETP.GE.AND P6, PT, R22, c[0x0][0x17c], PT ;  /* 0x00005f0016007a0c */ /* 0x000fe40003fc6270 */
[----:B------:R-:W-:-:S02]  /*2c490*/  IADD3 R18, R18, c[0x0][0x198], RZ ;  /* 0x0000660012127a10 */ /* 0x000fc40007ffe0ff */
[----:B------:R-:W-:Y:S02]  /*2c4a0*/  IADD3 R19, R28, 0x6d, RZ ;  /* 0x0000006d1c137810 */ /* 0x000fe40007ffe0ff */
[----:B------:R-:W-:Y:S02]  /*2c4b0*/  ISETP.LT.AND P4, PT, R11, c[0x0][0x178], !P4 ;  /* 0x00005e000b007a0c */ /* 0x000fe40006781270 */
[----:B------:R-:W-:Y:S01]  /*2c4c0*/  ISETP.LT.AND P3, PT, R10, c[0x0][0x178], !P6 ;  /* 0x00005e000a007a0c */ /* 0x000fe20007761270 */
[C---:B------:R-:W-:Y:S01]  /*2c4d0*/  IMAD.WIDE R4, R18.reuse, 0x2, R16 ;  /* 0x0000000212047825 */ /* 0x040fe200078e0210 */
[----:B------:R-:W-:Y:S02]  /*2c4e0*/  ISETP.GE.AND P1, PT, R19, c[0x0][0x17c], PT ;  /* 0x00005f0013007a0c */ /* 0x000fe40003f26270 */
[C---:B------:R-:W-:Y:S01]  /*2c4f0*/  IADD3 R19, R18.reuse, c[0x0][0x198], RZ ;  /* 0x0000660012137a10 */ /* 0x040fe20007ffe0ff */
[----:B------:R-:W-:Y:S01]  /*2c500*/  IMAD.WIDE R6, R18, 0x2, R2 ;  /* 0x0000000212067825 */ /* 0x000fe200078e0202 */
[----:B------:R-:W-:Y:S01]  /*2c510*/  ISETP.LT.AND P6, PT, R11, c[0x0][0x178], !P6 ;  /* 0x00005e000b007a0c */ /* 0x000fe200077c1270 */
[----:B------:R0:W-:Y:S01]  /*2c520*/  @P5 STG.E.U16 [R4.64], R20 ;  /* 0x0000001404005986 */ /* 0x0001e2000c101504 */
[----:B------:R-:W-:-:S03]  /*2c530*/  IADD3 R18, R28, 0x6e, RZ ;  /* 0x0000006e1c127810 */ /* 0x000fc60007ffe0ff */
[----:B------:R1:W-:Y:S01]  /*2c540*/  @P4 STG.E.U16 [R6.64], R21 ;  /* 0x0000001506004986 */ /* 0x0003e2000c101504 */
[----:B------:R-:W-:Y:S01]  /*2c550*/  ISETP.LT.AND P5, PT, R10, c[0x0][0x178], !P2 ;  /* 0x00005e000a007a0c */ /* 0x000fe200057a1270 */
[C-C-:B0-----:R-:W-:Y:S01]  /*2c560*/  IMAD.WIDE R4, R19.reuse, 0x2, R16.reuse ;  /* 0x0000000213047825 */ /* 0x141fe200078e0210 */
[----:B------:R-:W-:Y:S02]  /*2c570*/  ISETP.GE.AND P4, PT, R18, c[0x0][0x17c], PT ;  /* 0x00005f0012007a0c */ /* 0x000fe40003f86270 */
[----:B------:R-:W-:Y:S02]  /*2c580*/  IADD3 R18, R19, c[0x0][0x198], RZ ;  /* 0x0000660013127a10 */ /* 0x000fe40007ffe0ff */
        /* <DEDUP_REMOVED lines=8> */
[----:B------:R-:W-:Y:S01]  /*2c610*/  PRMT R22, R25, 0x7632, R22 ;  /* 0x0000763219167816 */ /* 0x000fe20000000016 */
[----:B------:R-:W2:Y:S04]  /*2c620*/  LDL.LU R29, [R1+0x198] ;  /* 0x00019800011d7983 */ /* 0x000ea80000300800 */
[----:B------:R0:W-:Y:S01]  /*2c630*/  @P6 STG.E.U16 [R4.64], R25 ;  /* 0x0000001904006986 */ /* 0x0001e2000c101504 */
[----:B------:R-:W-:Y:S02]  /*2c640*/  ISETP.LT.AND P6, PT, R10, c[0x0][0x178], !P0 ;  /* 0x00005e000a007a0c */ /* 0x000fe400047c1270 */
[----:B------:R-:W-:Y:S01]  /*2c650*/  ISETP.LT.AND P0, PT, R11, c[0x0][0x178], !P0 ;  /* 0x00005e000b007a0c */ /* 0x000fe20004701270 */
[----:B------:R1:W-:Y:S01]  /*2c660*/  @P5 STG.E.U16 [R6.64], R19 ;  /* 0x0000001306005986 */ /* 0x0003e2000c101504 */
[----:B0-----:R-:W-:-:S04]  /*2c670*/  IMAD.WIDE R4, R18, 0x2, R2 ;  /* 0x0000000212047825 */ /* 0x001fc800078e0202 */
[C---:B-1----:R-:W-:Y:S01]  /*2c680*/  IMAD.WIDE R6, R20.reuse, 0x2, R16 ;  /* 0x0000000214067825 */ /* 0x042fe200078e0210 */
[----:B------:R0:W-:Y:S03]  /*2c690*/  @P2 STG.E.U16 [R4.64], R22 ;  /* 0x0000001604002986 */ /* 0x0001e6000c101504 */
[----:B------:R-:W-:Y:S01]  /*2c6a0*/  IMAD.WIDE R18, R20, 0x2, R2 ;  /* 0x0000000214127825 */ /* 0x000fe200078e0202 */
[----:B---3--:R1:W-:Y:S04]  /*2c6b0*/  @P6 STG.E.U16 [R6.64], R27 ;  /* 0x0000001b06006986 */ /* 0x0083e8000c101504 */
[----:B----4-:R3:W-:Y:S01]  /*2c6c0*/  @P0 STG.E.U16 [R18.64], R26 ;  /* 0x0000001a12000986 */ /* 0x0107e2000c101504 */
[----:B------:R-:W-:-:S02]  /*2c6d0*/  ISETP.LT.AND P0, PT, R10, c[0x0][0x178], !P1 ;  /* 0x00005e000a007a0c */ /* 0x000fc40004f01270 */
[----:B0-----:R-:W-:Y:S02]  /*2c6e0*/  PRMT R22, R27, 0x7632, R22 ;  /* 0x000076321b167816 */ /* 0x001fe40000000016 */
[----:B-1----:R-:W-:Y:S01]  /*2c6f0*/  IADD3 R6, R20, c[0x0][0x198], RZ ;  /* 0x0000660014067a10 */ /* 0x002fe20007ffe0ff */
[----:B------:R-:W4:Y:S04]  /*2c700*/  LDL.LU R27, [R1+0xcc] ;  /* 0x0000cc00011b7983 */ /* 0x000f280000300800 */
[----:B------:R-:W-:Y:S01]  /*2c710*/  IMAD.WIDE R4, R6, 0x2, R16 ;  /* 0x0000000206047825 */ /* 0x000fe200078e0210 */
[----:B------:R-:W-:Y:S02]  /*2c720*/  PRMT R24, R26, 0x7632, R24 ;  /* 0x000076321a187816 */ /* 0x000fe40000000018 */
[----:B---3--:R-:W3:Y:S04]  /*2c730*/  LDL.LU R26, [R1+0xbc] ;  /* 0x0000bc00011a7983 */ /* 0x008ee80000300800 */
[----:B------:R0:W-:Y:S04]  /*2c740*/  @P0 STG.E.U16 [R4.64], R22 ;  /* 0x0000001604000986 */ /* 0x0001e8000c101504 */
[----:B0-----:R-:W2:Y:S01]  /*2c750*/  LDL.LU R5, [R1+0x218] ;  /* 0x0002180001057983 */ /* 0x001ea20000300800 */
[----:B------:R-:W-:-:S02]  /*2c760*/  IADD3 R23, R28, 0x71, RZ ;  /* 0x000000711c177810 */ /* 0x000fc40007ffe0ff */
[C---:B------:R-:W-:Y:S02]  /*2c770*/  ISETP.LT.AND P1, PT, R11.reuse, c[0x0][0x178], !P1 ;  /* 0x00005e000b007a0c */ /* 0x040fe40004f21270 */
[----:B------:R-:W-:Y:S02]  /*2c780*/  ISETP.LT.AND P6, PT, R10, c[0x0][0x178], !P4 ;  /* 0x00005e000a007a0c */ /* 0x000fe400067c1270 */
[----:B------:R-:W-:Y:S02]  /*2c790*/  ISETP.LT.AND P4, PT, R11, c[0x0][0x178], !P4 ;  /* 0x00005e000b007a0c */ /* 0x000fe40006781270 */
[----:B------:R-:W-:Y:S02]  /*2c7a0*/  ISETP.GE.AND P2, PT, R23, c[0x0][0x17c], PT ;  /* 0x00005f0017007a0c */ /* 0x000fe40003f46270 */
[----:B------:R-:W-:Y:S02]  /*2c7b0*/  IADD3 R23, R6, c[0x0][0x198], RZ ;  /* 0x0000660006177a10 */ /* 0x000fe40007ffe0ff */
[----:B------:R-:W-:Y:S01]  /*2c7c0*/  IADD3 R21, R28, 0x70, RZ ;  /* 0x000000701c157810 */ /* 0x000fe20007ffe0ff */
[----:B------:R-:W-:Y:S01]  /*2c7d0*/  IMAD.WIDE R6, R6, 0x2, R2 ;  /* 0x0000000206067825 */ /* 0x000fe200078e0202 */
[----:B------:R-:W-:-:S02]  /*2c7e0*/  IADD3 R25, R28, 0x72, RZ ;  /* 0x000000721c197810 */ /* 0x000fc40007ffe0ff */
[----:B------:R-:W-:Y:S01]  /*2c7f0*/  ISETP.GE.AND P5, PT, R21, c[0x0][0x17c], PT ;  /* 0x00005f0015007a0c */ /* 0x000fe20003fa6270 */
[C---:B------:R-:W-:Y:S01]  /*2c800*/  IMAD.WIDE R18, R23.reuse, 0x2, R16 ;  /* 0x0000000217127825 */ /* 0x040fe200078e0210 */
[----:B------:R0:W-:Y:S03]  /*2c810*/  @P1 STG.E.U16 [R6.64], R24 ;  /* 0x0000001806001986 */ /* 0x0001e6000c101504 */
[----:B------:R-:W-:Y:S01]  /*2c820*/  IMAD.WIDE R20, R23, 0x2, R2 ;  /* 0x0000000217147825 */ /* 0x000fe200078e0202 */
[----:B------:R-:W-:Y:S02]  /*2c830*/  ISETP.GE.AND P0, PT, R25, c[0x0][0x17c], PT ;  /* 0x00005f0019007a0c */ /* 0x000fe40003f06270 */
[----:B------:R-:W3:Y:S01]  /*2c840*/  LDL.LU R25, [R1+0xfc] ;  /* 0x0000fc0001197983 */ /* 0x000ee20000300800 */
[----:B0-----:R-:W-:-:S04]  /*2c850*/  IADD3 R6, R23, c[0x0][0x198], RZ ;  /* 0x0000660017067a10 */ /* 0x001fc80007ffe0ff */
[----:B------:R-:W-:Y:S01]  /*2c860*/  IADD3 R22, R6, c[0x0][0x198], RZ ;  /* 0x0000660006167a10 */ /* 0x000fe20007ffe0ff */
[----:B--2---:R-:W-:Y:S04]  /*2c870*/  @P6 STG.E.U16 [R18.64], R5 ;  /* 0x0000000512006986 */ /* 0x004fe8000c101504 */
[----:B------:R0:W-:Y:S02]  /*2c880*/  @P4 STG.E.U16 [R20.64], R29 ;  /* 0x0000001d14004986 */ /* 0x0001e4000c101504 */
[----:B0-----:R-:W-:Y:S02]  /*2c890*/  PRMT R21, R29, 0x7632, R21 ;  /* 0x000076321d157816 */ /* 0x001fe40000000015 */
[----:B------:R-:W2:Y:S01]  /*2c8a0*/  LDL.LU R29, [R1+0x9c] ;  /* 0x00009c00011d7983 */ /* 0x000ea20000300800 */
[----:B------:R-:W-:-:S02]  /*2c8b0*/  ISETP.LT.AND P4, PT, R10, c[0x0][0x178], !P3 ;  /* 0x00005e000a007a0c */ /* 0x000fc40005f81270 */
[C---:B------:R-:W-:Y:S02]  /*2c8c0*/  ISETP.LT.AND P3, PT, R11.reuse, c[0x0][0x178], !P3 ;  /* 0x00005e000b007a0c */ /* 0x040fe40005f61270 */
[----:B------:R-:W-:Y:S02]  /*2c8d0*/  ISETP.LT.AND P6, PT, R10, c[0x0][0x178], !P5 ;  /* 0x00005e000a007a0c */ /* 0x000fe40006fc1270 */
[----:B------:R-:W-:Y:S02]  /*2c8e0*/  ISETP.LT.AND P5, PT, R11, c[0x0][0x178], !P5 ;  /* 0x00005e000b007a0c */ /* 0x000fe40006fa1270 */
[----:B------:R-:W-:Y:S01]  /*2c8f0*/  PRMT R20, R5, 0x7632, R20 ;  /* 0x0000763205147816 */ /* 0x000fe20000000014 */
[----:B------:R-:W-:Y:S01]  /*2c900*/  IMAD.WIDE R4, R6, 0x2, R16 ;  /* 0x0000000206047825 */ /* 0x000fe200078e0210 */
[----:B------:R-:W-:-:S03]  /*2c910*/  IADD3 R18, R28, 0x73, RZ ;  /* 0x000000731c127810 */ /* 0x000fc60007ffe0ff */
[----:B------:R-:W-:Y:S01]  /*2c920*/  IMAD.WIDE R6, R6, 0x2, R2 ;  /* 0x0000000206067825 */ /* 0x000fe200078e0202 */
[----:B------:R-:W-:Y:S01]  /*2c930*/  ISETP.GE.AND P1, PT, R18, c[0x0][0x17c], PT ;  /* 0x00005f0012007a0c */ /* 0x000fe20003f26270 */
[----:B------:R0:W-:Y:S02]  /*2c940*/  @P4 STG.E.U16 [R4.64], R20 ;  /* 0x0000001404004986 */ /* 0x0001e4000c101504 */
[C---:B------:R-:W-:Y:S02]  /*2c950*/  IMAD.WIDE R18, R22.reuse, 0x2, R16 ;  /* 0x0000000216127825 */ /* 0x040fe400078e0210 */
[----:B------:R1:W-:Y:S04]  /*2c960*/  @P3 STG.E.U16 [R6.64], R21 ;  /* 0x0000001506003986 */ /* 0x0003e8000c101504 */
[----:B----4-:R4:W-:Y:S01]  /*2c970*/  @P6 STG.E.U16 [R18.64], R27 ;  /* 0x0000001b12006986 */ /* 0x0109e2000c101504 */
[----:B0-----:R-:W-:Y:S01]  /*2c980*/  IMAD.WIDE R4, R22, 0x2, R2 ;  /* 0x0000000216047825 */ /* 0x001fe200078e0202 */
[----:B-1----:R-:W-:-:S04]  /*2c990*/  PRMT R6, R27, 0x7632, R6 ;  /* 0x000076321b067816 */ /* 0x002fc80000000006 */
[----:B---3--:R0:W-:Y:S01]  /*2c9a0*/  @P5 STG.E.U16 [R4.64], R26 ;  /* 0x0000001a04005986 */ /* 0x0081e2000c101504 */
[----:B------:R-:W-:-:S03]  /*2c9b0*/  PRMT R7, R26, 0x7632, R7 ;  /* 0x000076321a077816 */ /* 0x000fc60000000007 */
[----:B----4-:R-:W3:Y:S04]  /*2c9c0*/  LDL.LU R27, [R1+0x10c] ;  /* 0x00010c00011b7983 */ /* 0x010ee80000300800 */
[----:B0-----:R-:W4:Y:S01]  /*2c9d0*/  LDL.LU R26, [R1+0xec] ;  /* 0x0000ec00011a7983 */ /* 0x001f220000300800 */
[----:B------:R-:W-:Y:S02]  /*2c9e0*/  ISETP.LT.AND P3, PT, R10, c[0x0][0x178], !P2 ;  /* 0x00005e000a007a0c */ /* 0x000fe40005761270 */
[----:B------:R-:W-:Y:S02]  /*2c9f0*/  ISETP.LT.AND P2, PT, R11, c[0x0][0x178], !P2 ;  /* 0x00005e000b007a0c */ /* 0x000fe40005741270 */
[----:B------:R-:W-:Y:S02]  /*2ca00*/  IADD3 R18, R22, c[0x0][0x198], RZ ;  /* 0x0000660016127a10 */ /* 0x000fe40007ffe0ff */
[----:B------:R-:W-:-:S02]  /*2ca10*/  ISETP.LT.AND P6, PT, R10, c[0x0][0x178], !P0 ;  /* 0x00005e000a007a0c */ /* 0x000fc400047c1270 */
[----:B------:R-:W-:Y:S01]  /*2ca20*/  ISETP.LT.AND P0, PT, R11, c[0x0][0x178], !P0 ;  /* 0x00005e000b007a0c */ /* 0x000fe20004701270 */
[C---:B------:R-:W-:Y:S01]  /*2ca30*/  IMAD.WIDE R4, R18.reuse, 0x2, R16 ;  /* 0x0000000212047825 */ /* 0x040fe200078e0210 */
[----:B------:R-:W-:-:S03]  /*2ca40*/  IADD3 R20, R18, c[0x0][0x198], RZ ;  /* 0x0000660012147a10 */ /* 0x000fc60007ffe0ff */
[----:B------:R-:W-:Y:S01]  /*2ca50*/  IMAD.WIDE R18, R18, 0x2, R2 ;  /* 0x0000000212127825 */ /* 0x000fe200078e0202 */
[----:B------:R0:W-:Y:S04]  /*2ca60*/  @P3 STG.E.U16 [R4.64], R6 ;  /* 0x0000000604003986 */ /* 0x0001e8000c101504 */
[----:B------:R1:W-:Y:S01]  /*2ca70*/  @P2 STG.E.U16 [R18.64], R7 ;  /* 0x0000000712002986 */ /* 0x0003e2000c101504 */
[----:B0-----:R-:W-:-:S04]  /*2ca80*/  IMAD.WIDE R4, R20, 0x2, R16 ;  /* 0x0000000214047825 */ /* 0x001fc800078e0210 */
[----:B-1----:R-:W-:Y:S01]  /*2ca90*/  IMAD.WIDE R6, R20, 0x2, R2 ;  /* 0x0000000214067825 */ /* 0x002fe200078e0202 */
[----:B------:R-:W-:Y:S01]  /*2caa0*/  PRMT R18, R25, 0x7632, R18 ;  /* 0x0000763219127816 */ /* 0x000fe20000000012 */
[----:B------:R0:W-:Y:S04]  /*2cab0*/  @P6 STG.E.U16 [R4.64], R25 ;  /* 0x0000001904006986 */ /* 0x0001e8000c101504 */
[----:B0-----:R-:W4:Y:S01]  /*2cac0*/  LDL.LU R25, [R1+0x1ac] ;  /* 0x0001ac0001197983 */ /* 0x001f220000300800 */
[----:B--2---:R-:W-:-:S03]  /*2cad0*/  PRMT R19, R29, 0x7632, R19 ;  /* 0x000076321d137816 */ /* 0x004fc60000000013 */
[----:B------:R0:W-:Y:S04]  /*2cae0*/  @P0 STG.E.U16 [R6.64], R29 ;  /* 0x0000001d06000986 */ /* 0x0001e8000c101504 */
[----:B0-----:R-:W2:Y:S01]  /*2caf0*/  LDL.LU R29, [R1+0xdc] ;  /* 0x0000dc00011d7983 */ /* 0x001ea20000300800 */
[----:B------:R-:W-:Y:S02]  /*2cb00*/  IADD3 R23, R28, 0x74, RZ ;  /* 0x000000741c177810 */ /* 0x000fe40007ffe0ff */
[----:B------:R-:W-:Y:S02]  /*2cb10*/  ISETP.LT.AND P2, PT, R10, c[0x0][0x178], !P1 ;  /* 0x00005e000a007a0c */ /* 0x000fe40004f41270 */
[----:B------:R-:W-:Y:S02]  /*2cb20*/  ISETP.GE.AND P4, PT, R23, c[0x0][0x17c], PT ;  /* 0x00005f0017007a0c */ /* 0x000fe40003f86270 */
[----:B------:R-:W-:-:S02]  /*2cb30*/  IADD3 R22, R28, 0x75, RZ ;  /* 0x000000751c167810 */ /* 0x000fc40007ffe0ff */
[----:B------:R-:W-:Y:S02]  /*2cb40*/  IADD3 R6, R20, c[0x0][0x198], RZ ;  /* 0x0000660014067a10 */ /* 0x000fe40007ffe0ff */
[C---:B------:R-:W-:Y:S02]  /*2cb50*/  ISETP.LT.AND P1, PT, R11.reuse, c[0x0][0x178], !P1 ;  /* 0x00005e000b007a0c */ /* 0x040fe40004f21270 */
[----:B------:R-:W-:Y:S02]  /*2cb60*/  ISETP.LT.AND P6, PT, R10, c[0x0][0x178], !P4 ;  /* 0x00005e000a007a0c */ /* 0x000fe400067c1270 */
[----:B------:R-:W-:Y:S01]  /*2cb70*/  ISETP.LT.AND P4, PT, R11, c[0x0][0x178], !P4 ;  /* 0x00005e000b007a0c */ /* 0x000fe20006781270 */
[----:B------:R-:W-:Y:S01]  /*2cb80*/  IMAD.WIDE R4, R6, 0x2, R16 ;  /* 0x0000000206047825 */ /* 0x000fe200078e0210 */
[----:B------:R-:W-:Y:S02]  /*2cb90*/  ISETP.GE.AND P5, PT, R22, c[0x0][0x17c], PT ;  /* 0x00005f0016007a0c */ /* 0x000fe40003fa6270 */
[----:B------:R-:W-:-:S02]  /*2cba0*/  IADD3 R21, R28, 0x76, RZ ;  /* 0x000000761c157810 */ /* 0x000fc40007ffe0ff */
[----:B------:R-:W-:Y:S02]  /*2cbb0*/  IADD3 R20, R28, 0x77, RZ ;  /* 0x000000771c147810 */ /* 0x000fe40007ffe0ff */
[C---:B------:R-:W-:Y:S01]  /*2cbc0*/  IADD3 R22, R6.reuse, c[0x0][0x198], RZ ;  /* 0x0000660006167a10 */ /* 0x040fe20007ffe0ff */
[----:B------:R-:W-:Y:S01]  /*2cbd0*/  IMAD.WIDE R6, R6, 0x2, R2 ;  /* 0x0000000206067825 */ /* 0x000fe200078e0202 */
[----:B------:R-:W-:Y:S01]  /*2cbe0*/  ISETP.GE.AND P3, PT, R21, c[0x0][0x17c], PT ;  /* 0x00005f0015007a0c */ /* 0x000fe20003f66270 */
[----:B------:R0:W-:Y:S01]  /*2cbf0*/  @P2 STG.E.U16 [R4.64], R18 ;  /* 0x0000001204002986 */ /* 0x0001e2000c101504 */
[----:B------:R-:W-:Y:S01]  /*2cc00*/  ISETP.GE.AND P0, PT, R20, c[0x0][0x17c], PT ;  /* 0x00005f0014007a0c */ /* 0x000fe20003f06270 */
[C---:B------:R-:W-:Y:S02]  /*2cc10*/  IMAD.WIDE R20, R22.reuse, 0x2, R16 ;  /* 0x0000000216147825 */ /* 0x040fe400078e0210 */
[----:B------:R1:W-:Y:S04]  /*2cc20*/  @P1 STG.E.U16 [R6.64], R19 ;  /* 0x0000001306001986 */ /* 0x0003e8000c101504 */
[----:B---3--:R3:W-:Y:S01]  /*2cc30*/  @P6 STG.E.U16 [R20.64], R27 ;  /* 0x0000001b14006986 */ /* 0x0087e2000c101504 */
[----:B0-----:R-:W-:Y:S01]  /*2cc40*/  IMAD.WIDE R4, R22, 0x2, R2 ;  /* 0x0000000216047825 */ /* 0x001fe200078e0202 */
[----:B-1----:R-:W-:-:S04]  /*2cc50*/  PRMT R6, R27, 0x7632, R6 ;  /* 0x000076321b067816 */ /* 0x002fc80000000006 */
[----:B----4-:R0:W-:Y:S01]  /*2cc60*/  @P4 STG.E.U16 [R4.64], R26 ;  /* 0x0000001a04004986 */ /* 0x0101e2000c101504 */
[----:B------:R-:W-:-:S03]  /*2cc70*/  PRMT R7, R26, 0x7632, R7 ;  /* 0x000076321a077816 */ /* 0x000fc60000000007 */
[----:B---3--:R-:W3:Y:S04]  /*2cc80*/  LDL.LU R27, [R1+0x1dc] ;  /* 0x0001dc00011b7983 */ /* 0x008ee80000300800 */
        /* <DEDUP_REMOVED lines=110> */
[----:B------:R-:W-:-:S02]  /*2d370*/  IADD3 R6, R20, c[0x0][0x198], RZ ;  /* 0x0000660014067a10 */ /* 0x000fc40007ffe0ff */
[C---:B------:R-:W-:Y:S02]  /*2d380*/  ISETP.LT.AND P1, PT, R11.reuse, c[0x0][0x178], !P1 ;  /* 0x00005e000b007a0c */ /* 0x040fe40004f21270 */
[----:B------:R-:W-:Y:S02]  /*2d390*/  ISETP.LT.AND P2, PT, R10, c[0x0][0x178], !P4 ;  /* 0x00005e000a007a0c */ /* 0x000fe40006741270 */
[----:B------:R-:W-:Y:S01]  /*2d3a0*/  ISETP.LT.AND P4, PT, R11, c[0x0][0x178], !P4 ;  /* 0x00005e000b007a0c */ /* 0x000fe20006781270 */
[----:B------:R-:W-:Y:S01]  /*2d3b0*/  IMAD.WIDE R4, R6, 0x2, R16 ;  /* 0x0000000206047825 */ /* 0x000fe200078e0210 */
[C---:B------:R-:W-:Y:S02]  /*2d3c0*/  IADD3 R21, R28.reuse, 0x82, RZ ;  /* 0x000000821c157810 */ /* 0x040fe40007ffe0ff */
[----:B------:R-:W-:Y:S02]  /*2d3d0*/  IADD3 R20, R28, 0x83, RZ ;  /* 0x000000831c147810 */ /* 0x000fe40007ffe0ff */
[C---:B------:R-:W-:Y:S01]  /*2d3e0*/  IADD3 R23, R6.reuse, c[0x0][0x198], RZ ;  /* 0x0000660006177a10 */ /* 0x040fe20007ffe0ff */
[----:B------:R-:W-:Y:S01]  /*2d3f0*/  IMAD.WIDE R6, R6, 0x2, R2 ;  /* 0x0000000206067825 */ /* 0x000fe200078e0202 */
[----:B------:R-:W-:Y:S01]  /*2d400*/  ISETP.GE.AND P3, PT, R21, c[0x0][0x17c], PT ;  /* 0x00005f0015007a0c */ /* 0x000fe20003f66270 */
[----:B------:R0:W-:Y:S01]  /*2d410*/  @P6 STG.E.U16 [R4.64], R18 ;  /* 0x0000001204006986 */ /* 0x0001e2000c101504 */
[----:B------:R-:W-:Y:S01]  /*2d420*/  ISETP.GE.AND P0, PT, R20, c[0x0][0x17c], PT ;  /* 0x00005f0014007a0c */ /* 0x000fe20003f06270 */
[----:B------:R-:W-:-:S02]  /*2d430*/  IMAD.WIDE R20, R23, 0x2, R16 ;  /* 0x0000000217147825 */ /* 0x000fc400078e0210 */
[----:B------:R-:W-:Y:S02]  /*2d440*/  @P1 STG.E.U16 [R6.64], R19 ;  /* 0x0000001306001986 */ /* 0x000fe4000c101504 */
[----:B0-----:R-:W-:Y:S02]  /*2d450*/  IMAD.WIDE R4, R23, 0x2, R2 ;  /* 0x0000000217047825 */ /* 0x001fe400078e0202 */
[----:B---3--:R0:W-:Y:S04]  /*2d460*/  @P2 STG.E.U16 [R20.64], R27 ;  /* 0x0000001b14002986 */ /* 0x0081e8000c101504 */
[----:B----4-:R1:W-:Y:S01]  /*2d470*/  @P4 STG.E.U16 [R4.64], R26 ;  /* 0x0000001a04004986 */ /* 0x0103e2000c101504 */
[----:B0-----:R-:W-:-:S03]  /*2d480*/  PRMT R20, R26, 0x7632, R20 ;  /* 0x000076321a147816 */ /* 0x001fc60000000014 */
[----:B-1----:R-:W3:Y:S01]  /*2d490*/  LDL.LU R26, [R1+0x290] ;  /* 0x00029000011a7983 */ /* 0x002ee20000300800 */
[----:B------:R-:W-:-:S04]  /*2d4a0*/  IADD3 R22, R28, 0x81, RZ ;  /* 0x000000811c167810 */ /* 0x000fc80007ffe0ff */
[----:B------:R-:W-:-:S04]  /*2d4b0*/  ISETP.GE.AND P5, PT, R22, c[0x0][0x17c], PT ;  /* 0x00005f0016007a0c */ /* 0x000fc80003fa6270 */
[----:B------:R-:W-:Y:S02]  /*2d4c0*/  ISETP.LT.AND P2, PT, R10, c[0x0][0x178], !P5 ;  /* 0x00005e000a007a0c */ /* 0x000fe40006f41270 */
[----:B------:R-:W-:Y:S02]  /*2d4d0*/  ISETP.LT.AND P5, PT, R11, c[0x0][0x178], !P5 ;  /* 0x00005e000b007a0c */ /* 0x000fe40006fa1270 */
[----:B------:R-:W-:Y:S02]  /*2d4e0*/  IADD3 R6, R28, 0x85, RZ ;  /* 0x000000851c067810 */ /* 0x000fe40007ffe0ff */
[----:B------:R-:W-:Y:S02]  /*2d4f0*/  IADD3 R18, R23, c[0x0][0x198], RZ ;  /* 0x0000660017127a10 */ /* 0x000fe40007ffe0ff */
[----:B------:R-:W-:Y:S02]  /*2d500*/  ISETP.GE.AND P1, PT, R6, c[0x0][0x17c], PT ;  /* 0x00005f0006007a0c */ /* 0x000fe40003f26270 */
[----:B------:R-:W-:Y:S01]  /*2d510*/  PRMT R19, R27, 0x7632, R19 ;  /* 0x000076321b137816 */ /* 0x000fe20000000013 */
[----:B------:R-:W-:Y:S01]  /*2d520*/  IMAD.WIDE R6, R18, 0x2, R16 ;  /* 0x0000000212067825 */ /* 0x000fe200078e0210 */
[----:B------:R-:W-:Y:S01]  /*2d530*/  ISETP.LT.AND P4, PT, R10, c[0x0][0x178], !P3 ;  /* 0x00005e000a007a0c */ /* 0x000fe20005f81270 */
[----:B------:R-:W4:Y:S01]  /*2d540*/  LDL.LU R27, [R1+0x1c0] ;  /* 0x0001c000011b7983 */ /* 0x000f220000300800 */
[----:B------:R-:W-:Y:S01]  /*2d550*/  ISETP.LT.AND P3, PT, R11, c[0x0][0x178], !P3 ;  /* 0x00005e000b007a0c */ /* 0x000fe20005f61270 */
[C-C-:B------:R-:W-:Y:S01]  /*2d560*/  IMAD.WIDE R4, R18.reuse, 0x2, R2.reuse ;  /* 0x0000000212047825 */ /* 0x140fe200078e0202 */
[----:B------:R-:W-:Y:S01]  /*2d570*/  IADD3 R18, R18, c[0x0][0x198], RZ ;  /* 0x0000660012127a10 */ /* 0x000fe20007ffe0ff */
[----:B------:R0:W-:Y:S04]  /*2d580*/  @P2 STG.E.U16 [R6.64], R19 ;  /* 0x0000001306002986 */ /* 0x0001e8000c101504 */
[----:B------:R1:W-:Y:S01]  /*2d590*/  @P5 STG.E.U16 [R4.64], R20 ;  /* 0x0000001404005986 */ /* 0x0003e2000c101504 */
[----:B0-----:R-:W-:-:S04]  /*2d5a0*/  IMAD.WIDE R6, R18, 0x2, R2 ;  /* 0x0000000212067825 */ /* 0x001fc800078e0202 */
[----:B-1----:R-:W-:-:S05]  /*2d5b0*/  IMAD.WIDE R4, R18, 0x2, R16 ;  /* 0x0000000212047825 */ /* 0x002fca00078e0210 */
[----:B------:R-:W-:Y:S04]  /*2d5c0*/  @P4 STG.E.U16 [R4.64], R25 ;  /* 0x0000001904004986 */ /* 0x000fe8000c101504 */
[----:B--2---:R0:W-:Y:S01]  /*2d5d0*/  @P3 STG.E.U16 [R6.64], R29 ;  /* 0x0000001d06003986 */ /* 0x0041e2000c101504 */
[----:B------:R-:W-:-:S03]  /*2d5e0*/  PRMT R20, R29, 0x7632, R20 ;  /* 0x000076321d147816 */ /* 0x000fc60000000014 */
[----:B0-----:R-:W2:Y:S01]  /*2d5f0*/  LDL.LU R29, [R1+0x280] ;  /* 0x00028000011d7983 */ /* 0x001ea20000300800 */
[----:B------:R-:W-:Y:S02]  /*2d600*/  IADD3 R22, R28, 0x84, RZ ;  /* 0x000000841c167810 */ /* 0x000fe40007ffe0ff */
[----:B------:R-:W-:Y:S02]  /*2d610*/  ISETP.LT.AND P5, PT, R10, c[0x0][0x178], !P0 ;  /* 0x00005e000a007a0c */ /* 0x000fe400047a1270 */
[----:B------:R-:W-:Y:S02]  /*2d620*/  ISETP.GE.AND P6, PT, R22, c[0x0][0x17c], PT ;  /* 0x00005f0016007a0c */ /* 0x000fe40003fc6270 */
[----:B------:R-:W-:Y:S02]  /*2d630*/  IADD3 R21, R28, 0x86, RZ ;  /* 0x000000861c157810 */ /* 0x000fe40007ffe0ff */
[----:B------:R-:W-:Y:S02]  /*2d640*/  IADD3 R18, R18, c[0x0][0x198], RZ ;  /* 0x0000660012127a10 */ /* 0x000fe40007ffe0ff */
[----:B------:R-:W-:-:S02]  /*2d650*/  IADD3 R19, R28, 0x87, RZ ;  /* 0x000000871c137810 */ /* 0x000fc40007ffe0ff */
[----:B------:R-:W-:Y:S02]  /*2d660*/  ISETP.LT.AND P0, PT, R11, c[0x0][0x178], !P0 ;  /* 0x00005e000b007a0c */ /* 0x000fe40004701270 */
[----:B------:R-:W-:Y:S01]  /*2d670*/  ISETP.LT.AND P3, PT, R10, c[0x0][0x178], !P6 ;  /* 0x00005e000a007a0c */ /* 0x000fe20007761270 */
[C---:B------:R-:W-:Y:S01]  /*2d680*/  IMAD.WIDE R4, R18.reuse, 0x2, R16 ;  /* 0x0000000212047825 */ /* 0x040fe200078e0210 */
[----:B------:R-:W-:Y:S02]  /*2d690*/  ISETP.GE.AND P2, PT, R21, c[0x0][0x17c], PT ;  /* 0x00005f0015007a0c */ /* 0x000fe40003f46270 */
[----:B------:R-:W-:Y:S02]  /*2d6a0*/  ISETP.GE.AND P4, PT, R19, c[0x0][0x17c], PT ;  /* 0x00005f0013007a0c */ /* 0x000fe40003f86270 */
[----:B------:R-:W-:Y:S02]  /*2d6b0*/  PRMT R21, R25, 0x7632, R21 ;  /* 0x0000763219157816 */ /* 0x000fe40000000015 */
[C---:B------:R-:W-:Y:S01]  /*2d6c0*/  IADD3 R19, R18.reuse, c[0x0][0x198], RZ ;  /* 0x0000660012137a10 */ /* 0x040fe20007ffe0ff */
[----:B------:R-:W-:Y:S01]  /*2d6d0*/  IMAD.WIDE R6, R18, 0x2, R2 ;  /* 0x0000000212067825 */ /* 0x000fe200078e0202 */
[----:B------:R-:W2:Y:S01]  /*2d6e0*/  LDL.LU R25, [R1+0x2c0] ;  /* 0x0002c00001197983 */ /* 0x000ea20000300800 */
        /* <DEDUP_REMOVED lines=16> */
[----:B----4-:R0:W-:Y:S01]  /*2d7f0*/  @P6 STG.E.U16 [R4.64], R27 ;  /* 0x0000001b04006986 */ /* 0x0101e2000c101504 */
[----:B------:R-:W-:Y:S02]  /*2d800*/  ISETP.LT.AND P6, PT, R10, c[0x0][0x178], !P2 ;  /* 0x00005e000a007a0c */ /* 0x000fe400057c1270 */
[----:B------:R-:W-:Y:S02]  /*2d810*/  ISETP.LT.AND P2, PT, R11, c[0x0][0x178], !P2 ;  /* 0x00005e000b007a0c */ /* 0x000fe40005741270 */
[C---:B------:R-:W-:Y:S01]  /*2d820*/  IADD3 R20, R18.reuse, c[0x0][0x198], RZ ;  /* 0x0000660012147a10 */ /* 0x040fe20007ffe0ff */
[----:B------:R1:W-:Y:S01]  /*2d830*/  @P0 STG.E.U16 [R6.64], R19 ;  /* 0x0000001306000986 */ /* 0x0003e2000c101504 */
[----:B------:R-:W-:Y:S01]  /*2d840*/  PRMT R21, R27, 0x7632, R21 ;  /* 0x000076321b157816 */ /* 0x000fe20000000015 */
[----:B0-----:R-:W-:Y:S02]  /*2d850*/  IMAD.WIDE R4, R18, 0x2, R2 ;  /* 0x0000000212047825 */ /* 0x001fe400078e0202 */
[----:B------:R-:W4:Y:S02]  /*2d860*/  LDL.LU R27, [R1+0x2b0] ;  /* 0x0002b000011b7983 */ /* 0x000f240000300800 */
[----:B-1----:R-:W-:-:S02]  /*2d870*/  IMAD.WIDE R6, R20, 0x2, R16 ;  /* 0x0000000214067825 */ /* 0x002fc400078e0210 */
[----:B------:R-:W-:Y:S02]  /*2d880*/  @P1 STG.E.U16 [R4.64], R21 ;  /* 0x0000001504001986 */ /* 0x000fe4000c101504 */
[----:B------:R-:W-:Y:S02]  /*2d890*/  IMAD.WIDE R18, R20, 0x2, R2 ;  /* 0x0000000214127825 */ /* 0x000fe400078e0202 */
[----:B--2---:R-:W-:Y:S04]  /*2d8a0*/  @P6 STG.E.U16 [R6.64], R29 ;  /* 0x0000001d06006986 */ /* 0x004fe8000c101504 */
[----:B------:R0:W-:Y:S02]  /*2d8b0*/  @P2 STG.E.U16 [R18.64], R12 ;  /* 0x0000000c12002986 */ /* 0x0001e4000c101504 */
[----:B0-----:R-:W-:-:S02]  /*2d8c0*/  PRMT R12, R29, 0x7632, R12 ;  /* 0x000076321d0c7816 */ /* 0x001fc4000000000c */
[----:B------:R-:W2:Y:S01]  /*2d8d0*/  LDL.LU R29, [R1+0x1e0] ;  /* 0x0001e000011d7983 */ /* 0x000ea20000300800 */
[----:B------:R-:W-:Y:S02]  /*2d8e0*/  IADD3 R22, R28, 0x8a, RZ ;  /* 0x0000008a1c167810 */ /* 0x000fe40007ffe0ff */
[----:B------:R-:W-:Y:S02]  /*2d8f0*/  ISETP.LT.AND P2, PT, R10, c[0x0][0x178], !P4 ;  /* 0x00005e000a007a0c */ /* 0x000fe40006741270 */
[C---:B------:R-:W-:Y:S02]  /*2d900*/  ISETP.LT.AND P4, PT, R11.reuse, c[0x0][0x178], !P4 ;  /* 0x00005e000b007a0c */ /* 0x040fe40006781270 */
[----:B------:R-:W-:Y:S02]  /*2d910*/  IADD3 R6, R20, c[0x0][0x198], RZ ;  /* 0x0000660014067a10 */ /* 0x000fe40007ffe0ff */
[----:B------:R-:W-:Y:S02]  /*2d920*/  ISETP.LT.AND P6, PT, R10, c[0x0][0x178], !P5 ;  /* 0x00005e000a007a0c */ /* 0x000fe40006fc1270 */
[----:B------:R-:W-:-:S02]  /*2d930*/  ISETP.LT.AND P5, PT, R11, c[0x0][0x178], !P5 ;  /* 0x00005e000b007a0c */ /* 0x000fc40006fa1270 */
[----:B------:R-:W-:Y:S02]  /*2d940*/  IADD3 R23, R28, 0x8b, RZ ;  /* 0x0000008b1c177810 */ /* 0x000fe40007ffe0ff */
[----:B------:R-:W-:Y:S02]  /*2d950*/  ISETP.GE.AND P0, PT, R22, c[0x0][0x17c], PT ;  /* 0x00005f0016007a0c */ /* 0x000fe40003f06270 */
[C---:B------:R-:W-:Y:S01]  /*2d960*/  IADD3 R22, R6.reuse, c[0x0][0x198], RZ ;  /* 0x0000660006167a10 */ /* 0x040fe20007ffe0ff */
[----:B------:R-:W-:Y:S01]  /*2d970*/  IMAD.WIDE R4, R6, 0x2, R16 ;  /* 0x0000000206047825 */ /* 0x000fe200078e0210 */
[----:B------:R-:W-:Y:S02]  /*2d980*/  ISETP.GE.AND P1, PT, R23, c[0x0][0x17c], PT ;  /* 0x00005f0017007a0c */ /* 0x000fe40003f26270 */
[----:B------:R-:W-:Y:S01]  /*2d990*/  PRMT R23, R12, 0x7632, R23 ;  /* 0x000076320c177816 */ /* 0x000fe20000000017 */
[----:B------:R-:W-:Y:S01]  /*2d9a0*/  IMAD.WIDE R6, R6, 0x2, R2 ;  /* 0x0000000206067825 */ /* 0x000fe200078e0202 */
[----:B------:R-:W-:Y:S03]  /*2d9b0*/  @P2 STG.E.U16 [R4.64], R12 ;  /* 0x0000000c04002986 */ /* 0x000fe6000c101504 */
[C---:B------:R-:W-:Y:S01]  /*2d9c0*/  IMAD.WIDE R18, R22.reuse, 0x2, R16 ;  /* 0x0000000216127825 */ /* 0x040fe200078e0210 */
[----:B------:R-:W-:Y:S03]  /*2d9d0*/  @P4 STG.E.U16 [R6.64], R23 ;  /* 0x0000001706004986 */ /* 0x000fe6000c101504 */
[----:B------:R-:W-:Y:S01]  /*2d9e0*/  IMAD.WIDE R20, R22, 0x2, R2 ;  /* 0x0000000216147825 */ /* 0x000fe200078e0202 */
[----:B------:R-:W-:Y:S04]  /*2d9f0*/  @P6 STG.E.U16 [R18.64], R25 ;  /* 0x0000001912006986 */ /* 0x000fe8000c101504 */
[----:B---3--:R0:W-:Y:S02]  /*2da00*/  @P5 STG.E.U16 [R20.64], R26 ;  /* 0x0000001a14005986 */ /* 0x0081e4000c101504 */
[----:B0-----:R-:W-:-:S02]  /*2da10*/  PRMT R20, R26, 0x7632, R20 ;  /* 0x000076321a147816 */ /* 0x001fc40000000014 */
[----:B------:R-:W3:Y:S01]  /*2da20*/  LDL.LU R26, [R1+0x2a0] ;  /* 0x0002a000011a7983 */ /* 0x000ee20000300800 */
[----:B------:R-:W-:Y:S02]  /*2da30*/  ISETP.LT.AND P4, PT, R10, c[0x0][0x178], !P3 ;  /* 0x00005e000a007a0c */ /* 0x000fe40005f81270 */
[----:B------:R-:W-:Y:S02]  /*2da40*/  IADD3 R6, R22, c[0x0][0x198], RZ ;  /* 0x0000660016067a10 */ /* 0x000fe40007ffe0ff */
[C---:B------:R-:W-:Y:S02]  /*2da50*/  ISETP.LT.AND P3, PT, R11.reuse, c[0x0][0x178], !P3 ;  /* 0x00005e000b007a0c */ /* 0x040fe40005f61270 */
[----:B------:R-:W-:Y:S02]  /*2da60*/  ISETP.LT.AND P5, PT, R10, c[0x0][0x178], !P0 ;  /* 0x00005e000a007a0c */ /* 0x000fe400047a1270 */
[----:B------:R-:W-:Y:S01]  /*2da70*/  ISETP.LT.AND P0, PT, R11, c[0x0][0x178], !P0 ;  /* 0x00005e000b007a0c */ /* 0x000fe20004701270 */
[----:B------:R-:W-:Y:S01]  /*2da80*/  IMAD.WIDE R4, R6, 0x2, R16 ;  /* 0x0000000206047825 */ /* 0x000fe200078e0210 */
[----:B------:R-:W-:-:S02]  /*2da90*/  PRMT R12, R25, 0x7632, R12 ;  /* 0x00007632190c7816 */ /* 0x000fc4000000000c */
[----:B------:R-:W-:Y:S02]  /*2daa0*/  IADD3 R18, R28, 0x8d, RZ ;  /* 0x0000008d1c127810 */ /* 0x000fe40007ffe0ff */
[C---:B------:R-:W-:Y:S01]  /*2dab0*/  IADD3 R21, R6.reuse, c[0x0][0x198], RZ ;  /* 0x0000660006157a10 */ /* 0x040fe20007ffe0ff */
[----:B------:R-:W-:Y:S01]  /*2dac0*/  IMAD.WIDE R6, R6, 0x2, R2 ;  /* 0x0000000206067825 */ /* 0x000fe200078e0202 */
[----:B------:R-:W-:Y:S01]  /*2dad0*/  ISETP.GE.AND P6, PT, R18, c[0x0][0x17c], PT ;  /* 0x00005f0012007a0c */ /* 0x000fe20003fc6270 */
[----:B------:R0:W-:Y:S02]  /*2dae0*/  @P4 STG.E.U16 [R4.64], R12 ;  /* 0x0000000c04004986 */ /* 0x0001e4000c101504 */
[C---:B------:R-:W-:Y:S02]  /*2daf0*/  IMAD.WIDE R18, R21.reuse, 0x2, R16 ;  /* 0x0000000215127825 */ /* 0x040fe400078e0210 */
[----:B------:R-:W-:Y:S04]  /*2db00*/  @P3 STG.E.U16 [R6.64], R20 ;  /* 0x0000001406003986 */ /* 0x000fe8000c101504 */
[----:B----4-:R1:W-:Y:S01]  /*2db10*/  @P5 STG.E.U16 [R18.64], R27 ;  /* 0x0000001b12005986 */ /* 0x0103e2000c101504 */
[----:B0-----:R-:W-:-:S05]  /*2db20*/  IMAD.WIDE R4, R21, 0x2, R2 ;  /* 0x0000000215047825 */ /* 0x001fca00078e0202 */
[----:B--2---:R0:W-:Y:S01]  /*2db30*/  @P0 STG.E.U16 [R4.64], R29 ;  /* 0x0000001d04000986 */ /* 0x0041e2000c101504 */
[----:B-1----:R-:W-:-:S03]  /*2db40*/  PRMT R19, R29, 0x7632, R19 ;  /* 0x000076321d137816 */ /* 0x002fc60000000013 */
[----:B0-----:R-:W2:Y:S01]  /*2db50*/  LDL.LU R29, [R1+0x2d0] ;  /* 0x0002d000011d7983 */ /* 0x001ea20000300800 */
[----:B------:R-:W-:Y:S02]  /*2db60*/  IADD3 R24, R28, 0x8c, RZ ;  /* 0x0000008c1c187810 */ /* 0x000fe40007ffe0ff */
[----:B------:R-:W-:Y:S02]  /*2db70*/  ISETP.LT.AND P5, PT, R10, c[0x0][0x178], !P1 ;  /* 0x00005e000a007a0c */ /* 0x000fe40004fa1270 */
[----:B------:R-:W-:Y:S02]  /*2db80*/  ISETP.LT.AND P1, PT, R11, c[0x0][0x178], !P1 ;  /* 0x00005e000b007a0c */ /* 0x000fe40004f21270 */
[----:B------:R-:W-:Y:S02]  /*2db90*/  ISETP.GE.AND P2, PT, R24, c[0x0][0x17c], PT ;  /* 0x00005f0018007a0c */ /* 0x000fe40003f46270 */
[----:B------:R-:W-:Y:S01]  /*2dba0*/  IADD3 R6, R28, 0x8f, RZ ;  /* 0x0000008f1c067810 */ /* 0x000fe20007ffe0ff */
[----:B------:R-:W4:Y:S01]  /*2dbb0*/  LDL.LU R24, [R1+0x250] ;  /* 0x0002500001187983 */ /* 0x000f220000300800 */
[----:B------:R-:W-:-:S02]  /*2dbc0*/  IADD3 R12, R21, c[0x0][0x198], RZ ;  /* 0x00006600150c7a10 */ /* 0x000fc40007ffe0ff */
[----:B------:R-:W-:Y:S02]  /*2dbd0*/  ISETP.GE.AND P3, PT, R6, c[0x0][0x17c], PT ;  /* 0x00005f0006007a0c */ /* 0x000fe40003f66270 */
[----:B------:R-:W-:Y:S01]  /*2dbe0*/  ISETP.LT.AND P0, PT, R10, c[0x0][0x178], !P2 ;  /* 0x00005e000a007a0c */ /* 0x000fe20005701270 */
[C---:B------:R-:W-:Y:S01]  /*2dbf0*/  IMAD.WIDE R6, R12.reuse, 0x2, R16 ;  /* 0x000000020c067825 */ /* 0x040fe200078e0210 */
[----:B------:R-:W-:Y:S02]  /*2dc00*/  PRMT R18, R27, 0x7632, R18 ;  /* 0x000076321b127816 */ /* 0x000fe40000000012 */
[----:B------:R-:W4:Y:S01]  /*2dc10*/  LDL.LU R27, [R1+0x264] ;  /* 0x00026400011b7983 */ /* 0x000f220000300800 */
[C---:B------:R-:W-:Y:S01]  /*2dc20*/  IMAD.WIDE R4, R12.reuse, 0x2, R2 ;  /* 0x000000020c047825 */ /* 0x040fe200078e0202 */
[----:B------:R-:W-:Y:S02]  /*2dc30*/  IADD3 R12, R12, c[0x0][0x198], RZ ;  /* 0x000066000c0c7a10 */ /* 0x000fe40007ffe0ff */
[----:B------:R-:W-:Y:S04]  /*2dc40*/  @P5 STG.E.U16 [R6.64], R18 ;  /* 0x0000001206005986 */ /* 0x000fe8000c101504 */
[----:B------:R0:W-:Y:S02]  /*2dc50*/  @P1 STG.E.U16 [R4.64], R19 ;  /* 0x0000001304001986 */ /* 0x0001e4000c101504 */
[----:B0-----:R-:W-:-:S05]  /*2dc60*/  IMAD.WIDE R4, R12, 0x2, R16 ;  /* 0x000000020c047825 */ /* 0x001fca00078e0210 */
[----:B---3--:R0:W-:Y:S01]  /*2dc70*/  @P0 STG.E.U16 [R4.64], R26 ;  /* 0x0000001a04000986 */ /* 0x0081e2000c101504 */
[----:B------:R-:W-:-:S03]  /*2dc80*/  PRMT R19, R26, 0x7632, R19 ;  /* 0x000076321a137816 */ /* 0x000fc60000000013 */
[----:B0-----:R-:W3:Y:S01]  /*2dc90*/  LDL.LU R26, [R1+0x244] ;  /* 0x00024400011a7983 */ /* 0x001ee20000300800 */
[----:B------:R-:W-:Y:S02]  /*2dca0*/  ISETP.LT.AND P2, PT, R11, c[0x0][0x178], !P2 ;  /* 0x00005e000b007a0c */ /* 0x000fe40005741270 */
[----:B------:R-:W-:Y:S01]  /*2dcb0*/  IADD3 R22, R28, 0x8e, RZ ;  /* 0x0000008e1c167810 */ /* 0x000fe20007ffe0ff */
[----:B------:R-:W-:Y:S01]  /*2dcc0*/  IMAD.WIDE R6, R12, 0x2, R2 ;  /* 0x000000020c067825 */ /* 0x000fe200078e0202 */
[----:B------:R-:W-:Y:S01]  /*2dcd0*/  ISETP.LT.AND P1, PT, R10, c[0x0][0x178], !P6 ;  /* 0x00005e000a007a0c */ /* 0x000fe20007721270 */
[----:B------:R-:W3:Y:S01]  /*2dce0*/  LDL.LU R25, [R1+0x274] ;  /* 0x0002740001197983 */ /* 0x000ee20000300800 */
[----:B------:R-:W-:Y:S02]  /*2dcf0*/  ISETP.GE.AND P4, PT, R22, c[0x0][0x17c], PT ;  /* 0x00005f0016007a0c */ /* 0x000fe40003f86270 */
[----:B------:R-:W-:Y:S02]  /*2dd00*/  IADD3 R18, R28, 0x91, RZ ;  /* 0x000000911c127810 */ /* 0x000fe40007ffe0ff */
[----:B------:R-:W-:-:S02]  /*2dd10*/  IADD3 R12, R12, c[0x0][0x198], RZ ;  /* 0x000066000c0c7a10 */ /* 0x000fc40007ffe0ff */
[----:B------:R-:W-:Y:S01]  /*2dd20*/  ISETP.LT.AND P6, PT, R11, c[0x0][0x178], !P6 ;  /* 0x00005e000b007a0c */ /* 0x000fe200077c1270 */
[----:B------:R0:W-:Y:S01]  /*2dd30*/  @P2 STG.E.U16 [R6.64], R8 ;  /* 0x0000000806002986 */ /* 0x0001e2000c101504 */
[----:B------:R-:W-:Y:S01]  /*2dd40*/  ISETP.LT.AND P2, PT, R10, c[0x0][0x178], !P4 ;  /* 0x00005e000a007a0c */ /* 0x000fe20006741270 */
[----:B------:R-:W-:Y:S01]  /*2dd50*/  IMAD.WIDE R4, R12, 0x2, R16 ;  /* 0x000000020c047825 */ /* 0x000fe200078e0210 */
[----:B------:R-:W-:Y:S02]  /*2dd60*/  ISETP.GE.AND P0, PT, R18, c[0x0][0x17c], PT ;  /* 0x00005f0012007a0c */ /* 0x000fe40003f06270 */
[----:B------:R-:W-:Y:S02]  /*2dd70*/  PRMT R18, R8, 0x7632, R18 ;  /* 0x0000763208127816 */ /* 0x000fe40000000012 */
[----:B------:R1:W-:Y:S01]  /*2dd80*/  @P1 STG.E.U16 [R4.64], R19 ;  /* 0x0000001304001986 */ /* 0x0003e2000c101504 */
[C---:B0-----:R-:W-:Y:S01]  /*2dd90*/  IADD3 R8, R12.reuse, c[0x0][0x198], RZ ;  /* 0x000066000c087a10 */ /* 0x041fe20007ffe0ff */
[----:B------:R-:W-:-:S04]  /*2dda0*/  IMAD.WIDE R6, R12, 0x2, R2 ;  /* 0x000000020c067825 */ /* 0x000fc800078e0202 */
[C---:B-1----:R-:W-:Y:S01]  /*2ddb0*/  IMAD.WIDE R4, R8.reuse, 0x2, R16 ;  /* 0x0000000208047825 */ /* 0x042fe200078e0210 */
[----:B------:R0:W-:Y:S02]  /*2ddc0*/  @P6 STG.E.U16 [R6.64], R18 ;  /* 0x0000001206006986 */ /* 0x0001e4000c101504 */
[C---:B0-----:R-:W-:Y:S02]  /*2ddd0*/  IADD3 R18, R8.reuse, c[0x0][0x198], RZ ;  /* 0x0000660008127a10 */ /* 0x041fe40007ffe0ff */
[----:B--2---:R0:W-:Y:S02]  /*2dde0*/  @P2 STG.E.U16 [R4.64], R29 ;  /* 0x0000001d04002986 */ /* 0x0041e4000c101504 */
[----:B0-----:R-:W-:Y:S01]  /*2ddf0*/  IMAD.WIDE R4, R8, 0x2, R2 ;  /* 0x0000000208047825 */ /* 0x001fe200078e0202 */
[----:B------:R-:W-:Y:S02]  /*2de00*/  PRMT R8, R29, 0x7632, R8 ;  /* 0x000076321d087816 */ /* 0x000fe40000000008 */
[----:B------:R-:W2:Y:S01]  /*2de10*/  LDL.LU R29, [R1+0x224] ;  /* 0x00022400011d7983 */ /* 0x000ea20000300800 */
[----:B------:R-:W-:-:S02]  /*2de20*/  ISETP.LT.AND P4, PT, R11, c[0x0][0x178], !P4 ;  /* 0x00005e000b007a0c */ /* 0x000fc40006781270 */
[----:B------:R-:W-:Y:S02]  /*2de30*/  ISETP.LT.AND P6, PT, R10, c[0x0][0x178], !P3 ;  /* 0x00005e000a007a0c */ /* 0x000fe40005fc1270 */
[C---:B------:R-:W-:Y:S02]  /*2de40*/  IADD3 R20, R28.reuse, 0x90, RZ ;  /* 0x000000901c147810 */ /* 0x040fe40007ffe0ff */
[----:B------:R-:W-:Y:S02]  /*2de50*/  IADD3 R6, R28, 0x93, RZ ;  /* 0x000000931c067810 */ /* 0x000fe40007ffe0ff */
[----:B------:R-:W-:Y:S02]  /*2de60*/  ISETP.GE.AND P5, PT, R20, c[0x0][0x17c], PT ;  /* 0x00005f0014007a0c */ /* 0x000fe40003fa6270 */
[----:B------:R-:W-:Y:S01]  /*2de70*/  ISETP.GE.AND P2, PT, R6, c[0x0][0x17c], PT ;  /* 0x00005f0006007a0c */ /* 0x000fe20003f46270 */
[----:B------:R-:W-:Y:S01]  /*2de80*/  IMAD.WIDE R6, R18, 0x2, R16 ;  /* 0x0000000212067825 */ /* 0x000fe200078e0210 */
[----:B------:R-:W-:Y:S01]  /*2de90*/  ISETP.LT.AND P3, PT, R11, c[0x0][0x178], !P3 ;  /* 0x00005e000b007a0c */ /* 0x000fe20005f61270 */
[----:B----4-:R0:W-:Y:S01]  /*2dea0*/  @P4 STG.E.U16 [R4.64], R24 ;  /* 0x0000001804004986 */ /* 0x0101e2000c101504 */
[----:B------:R-:W-:-:S02]  /*2deb0*/  ISETP.LT.AND P4, PT, R10, c[0x0][0x178], !P5 ;  /* 0x00005e000a007a0c */ /* 0x000fc40006f81270 */
[----:B------:R-:W-:Y:S01]  /*2dec0*/  ISETP.LT.AND P5, PT, R11, c[0x0][0x178], !P5 ;  /* 0x00005e000b007a0c */ /* 0x000fe20006fa1270 */
[----:B------:R1:W-:Y:S01]  /*2ded0*/  @P6 STG.E.U16 [R6.64], R8 ;  /* 0x0000000806006986 */ /* 0x0003e2000c101504 */
[----:B------:R-:W-:-:S04]  /*2dee0*/  IADD3 R12, R28, 0x92, RZ ;  /* 0x000000921c0c7810 */ /* 0x000fc80007ffe0ff */
[----:B------:R-:W-:Y:S02]  /*2def0*/  ISETP.GE.AND P1, PT, R12, c[0x0][0x17c], PT ;  /* 0x00005f000c007a0c */ /* 0x000fe40003f26270 */
[----:B------:R-:W-:Y:S01]  /*2df00*/  PRMT R12, R24, 0x7632, R12 ;  /* 0x00007632180c7816 */ /* 0x000fe2000000000c */
[C---:B0-----:R-:W-:Y:S01]  /*2df10*/  IMAD.WIDE R4, R18.reuse, 0x2, R2 ;  /* 0x0000000212047825 */ /* 0x041fe200078e0202 */
[----:B-1----:R-:W-:-:S04]  /*2df20*/  IADD3 R8, R18, c[0x0][0x198], RZ ;  /* 0x0000660012087a10 */ /* 0x002fc80007ffe0ff */
[----:B------:R0:W-:Y:S01]  /*2df30*/  @P3 STG.E.U16 [R4.64], R12 ;  /* 0x0000000c04003986 */ /* 0x0001e2000c101504 */
[----:B------:R-:W-:-:S04]  /*2df40*/  IMAD.WIDE R6, R8, 0x2, R16 ;  /* 0x0000000208067825 */ /* 0x000fc800078e0210 */
[----:B------:R-:W-:Y:S01]  /*2df50*/  IMAD.WIDE R18, R8, 0x2, R2 ;  /* 0x0000000208127825 */ /* 0x000fe200078e0202 */
[----:B------:R1:W-:Y:S01]  /*2df60*/  @P4 STG.E.U16 [R6.64], R27 ;  /* 0x0000001b06004986 */ /* 0x0003e2000c101504 */
[----:B---3--:R-:W-:Y:S02]  /*2df70*/  PRMT R22, R26, 0x7632, R22 ;  /* 0x000076321a167816 */ /* 0x008fe40000000016 */
[----:B0-----:R-:W-:Y:S01]  /*2df80*/  PRMT R12, R27, 0x7632, R12 ;  /* 0x000076321b0c7816 */ /* 0x001fe2000000000c */
[----:B------:R0:W-:Y:S04]  /*2df90*/  @P5 STG.E.U16 [R18.64], R26 ;  /* 0x0000001a12005986 */ /* 0x0001e8000c101504 */
[----:B-1----:R-:W3:Y:S04]  /*2dfa0*/  LDL.LU R27, [R1+0x294] ;  /* 0x00029400011b7983 */ /* 0x002ee80000300800 */
[----:B0-----:R-:W4:Y:S01]  /*2dfb0*/  LDL.LU R26, [R1+0x1c4] ;  /* 0x0001c400011a7983 */ /* 0x001f220000300800 */
[----:B------:R-:W-:-:S02]  /*2dfc0*/  ISETP.LT.AND P4, PT, R10, c[0x0][0x178], !P0 ;  /* 0x00005e000a007a0c */ /* 0x000fc40004781270 */
[C---:B------:R-:W-:Y:S02]  /*2dfd0*/  ISETP.LT.AND P0, PT, R11.reuse, c[0x0][0x178], !P0 ;  /* 0x00005e000b007a0c */ /* 0x040fe40004701270 */
[----:B------:R-:W-:Y:S02]  /*2dfe0*/  IADD3 R6, R8, c[0x0][0x198], RZ ;  /* 0x0000660008067a10 */ /* 0x000fe40007ffe0ff */
[----:B------:R-:W-:Y:S02]  /*2dff0*/  ISETP.LT.AND P5, PT, R10, c[0x0][0x178], !P1 ;  /* 0x00005e000a007a0c */ /* 0x000fe40004fa1270 */
[----:B------:R-:W-:Y:S02]  /*2e000*/  ISETP.LT.AND P1, PT, R11, c[0x0][0x178], !P1 ;  /* 0x00005e000b007a0c */ /* 0x000fe40004f21270 */
[----:B------:R-:W-:Y:S02]  /*2e010*/  IADD3 R8, R6, c[0x0][0x198], RZ ;  /* 0x0000660006087a10 */ /* 0x000fe40007ffe0ff */
[----:B------:R-:W-:-:S02]  /*2e020*/  IADD3 R20, R28, 0x94, RZ ;  /* 0x000000941c147810 */ /* 0x000fc40007ffe0ff */
[----:B------:R-:W-:Y:S01]  /*2e030*/  IADD3 R21, R28, 0x95, RZ ;  /* 0x000000951c157810 */ /* 0x000fe20007ffe0ff */
[----:B------:R-:W-:Y:S01]  /*2e040*/  IMAD.WIDE R4, R6, 0x2, R16 ;  /* 0x0000000206047825 */ /* 0x000fe200078e0210 */
[----:B------:R-:W-:Y:S02]  /*2e050*/  ISETP.GE.AND P6, PT, R20, c[0x0][0x17c], PT ;  /* 0x00005f0014007a0c */ /* 0x000fe40003fc6270 */
[----:B------:R-:W-:Y:S01]  /*2e060*/  ISETP.GE.AND P3, PT, R21, c[0x0][0x17c], PT ;  /* 0x00005f0015007a0c */ /* 0x000fe20003f66270 */
[----:B------:R-:W-:Y:S01]  /*2e070*/  IMAD.WIDE R6, R6, 0x2, R2 ;  /* 0x0000000206067825 */ /* 0x000fe200078e0202 */
[----:B------:R-:W-:Y:S03]  /*2e080*/  @P4 STG.E.U16 [R4.64], R12 ;  /* 0x0000000c04004986 */ /* 0x000fe6000c101504 */
[C---:B------:R-:W-:Y:S01]  /*2e090*/  IMAD.WIDE R18, R8.reuse, 0x2, R16 ;  /* 0x0000000208127825 */ /* 0x040fe200078e0210 */
[----:B------:R-:W-:Y:S03]  /*2e0a0*/  @P0 STG.E.U16 [R6.64], R22 ;  /* 0x0000001606000986 */ /* 0x000fe6000c101504 */
[----:B------:R-:W-:Y:S01]  /*2e0b0*/  IMAD.WIDE R20, R8, 0x2, R2 ;  /* 0x0000000208147825 */ /* 0x000fe200078e0202 */
[----:B------:R-:W-:Y:S04]  /*2e0c0*/  @P5 STG.E.U16 [R18.64], R25 ;  /* 0x0000001912005986 */ /* 0x000fe8000c101504 */
[----:B--2---:R0:W-:Y:S02]  /*2e0d0*/  @P1 STG.E.U16 [R20.64], R29 ;  /* 0x0000001d14001986 */ /* 0x0041e4000c101504 */
[----:B0-----:R-:W-:-:S02]  /*2e0e0*/  PRMT R20, R29, 0x7632, R20 ;  /* 0x000076321d147816 */ /* 0x001fc40000000014 */
[----:B------:R-:W2:Y:S01]  /*2e0f0*/  LDL.LU R29, [R1+0x284] ;  /* 0x00028400011d7983 */ /* 0x000ea20000300800 */
        /* <DEDUP_REMOVED lines=13> */
[----:B------:R-:W-:Y:S02]  /*2e1d0*/  @P2 STG.E.U16 [R6.64], R20 ;  /* 0x0000001406002986 */ /* 0x000fe4000c101504 */
[----:B0-----:R-:W-:-:S02]  /*2e1e0*/  IMAD.WIDE R4, R8, 0x2, R2 ;  /* 0x0000000208047825 */ /* 0x001fc400078e0202 */
[----:B---3--:R0:W-:Y:S04]  /*2e1f0*/  @P5 STG.E.U16 [R18.64], R27 ;  /* 0x0000001b12005986 */ /* 0x0081e8000c101504 */
[----:B----4-:R1:W-:Y:S01]  /*2e200*/  @P6 STG.E.U16 [R4.64], R26 ;  /* 0x0000001a04006986 */ /* 0x0103e2000c101504 */
[----:B0-----:R-:W-:-:S03]  /*2e210*/  PRMT R18, R26, 0x7632, R18 ;  /* 0x000076321a127816 */ /* 0x001fc60000000012 */
[----:B-1----:R-:W3:Y:S01]  /*2e220*/  LDL.LU R26, [R1+0x2c4] ;  /* 0x0002c400011a7983 */ /* 0x002ee20000300800 */
[----:B------:R-:W-:Y:S02]  /*2e230*/  IADD3 R23, R28, 0x96, RZ ;  /* 0x000000961c177810 */ /* 0x000fe40007ffe0ff */
[----:B------:R-:W-:Y:S01]  /*2e240*/  ISETP.LT.AND P5, PT, R10, c[0x0][0x178], !P3 ;  /* 0x00005e000a007a0c */ /* 0x000fe20005fa1270 */
[----:B------:R-:W4:Y:S01]  /*2e250*/  LDL.LU R25, [R1+0x234] ;  /* 0x0002340001197983 */ /* 0x000f220000300800 */
[----:B------:R-:W-:Y:S02]  /*2e260*/  ISETP.GE.AND P4, PT, R23, c[0x0][0x17c], PT ;  /* 0x00005f0017007a0c */ /* 0x000fe40003f86270 */
[----:B------:R-:W-:Y:S02]  /*2e270*/  IADD3 R6, R28, 0x99, RZ ;  /* 0x000000991c067810 */ /* 0x000fe40007ffe0ff */
[----:B------:R-:W-:Y:S02]  /*2e280*/  IADD3 R8, R8, c[0x0][0x198], RZ ;  /* 0x0000660008087a10 */ /* 0x000fe40007ffe0ff */
[----:B------:R-:W-:-:S02]  /*2e290*/  ISETP.LT.AND P3, PT, R11, c[0x0][0x178], !P3 ;  /* 0x00005e000b007a0c */ /* 0x000fc40005f61270 */
[----:B------:R-:W-:Y:S01]  /*2e2a0*/  ISETP.LT.AND P6, PT, R10, c[0x0][0x178], !P4 ;  /* 0x00005e000a007a0c */ /* 0x000fe200067c1270 */
[----:B------:R-:W-:Y:S01]  /*2e2b0*/  IMAD.WIDE R4, R8, 0x2, R16 ;  /* 0x0000000208047825 */ /* 0x000fe200078e0210 */
[----:B------:R-:W-:Y:S02]  /*2e2c0*/  ISETP.GE.AND P2, PT, R6, c[0x0][0x17c], PT ;  /* 0x00005f0006007a0c */ /* 0x000fe40003f46270 */
[----:B------:R-:W-:Y:S01]  /*2e2d0*/  PRMT R12, R27, 0x7632, R12 ;  /* 0x000076321b0c7816 */ /* 0x000fe2000000000c */
[C---:B------:R-:W-:Y:S01]  /*2e2e0*/  IMAD.WIDE R6, R8.reuse, 0x2, R2 ;  /* 0x0000000208067825 */ /* 0x040fe200078e0202 */
[----:B------:R-:W-:Y:S01]  /*2e2f0*/  IADD3 R8, R8, c[0x0][0x198], RZ ;  /* 0x0000660008087a10 */ /* 0x000fe20007ffe0ff */
[----:B------:R-:W4:Y:S04]  /*2e300*/  LDL.LU R27, [R1+0x2b4] ;  /* 0x0002b400011b7983 */ /* 0x000f280000300800 */
[----:B------:R0:W-:Y:S04]  /*2e310*/  @P5 STG.E.U16 [R4.64], R12 ;  /* 0x0000000c04005986 */ /* 0x0001e8000c101504 */
[----:B------:R-:W-:Y:S01]  /*2e320*/  @P3 STG.E.U16 [R6.64], R18 ;  /* 0x0000001206003986 */ /* 0x000fe2000c101504 */
[----:B0-----:R-:W-:Y:S01]  /*2e330*/  IMAD.WIDE R4, R8, 0x2, R16 ;  /* 0x0000000208047825 */ /* 0x001fe200078e0210 */
[----:B------:R-:W-:-:S04]  /*2e340*/  IADD3 R12, R28, 0x9b, RZ ;  /* 0x0000009b1c0c7810 */ /* 0x000fc80007ffe0ff */
[----:B--2---:R0:W-:Y:S01]  /*2e350*/  @P6 STG.E.U16 [R4.64], R29 ;  /* 0x0000001d04006986 */ /* 0x0041e2000c101504 */
[----:B------:R-:W-:Y:S02]  /*2e360*/  ISETP.GE.AND P6, PT, R12, c[0x0][0x17c], PT ;  /* 0x00005f000c007a0c */ /* 0x000fe40003fc6270 */
[----:B------:R-:W-:Y:S02]  /*2e370*/  PRMT R12, R29, 0x7632, R12 ;  /* 0x000076321d0c7816 */ /* 0x000fe4000000000c */
[----:B0-----:R-:W2:Y:S01]  /*2e380*/  LDL.LU R29, [R1+0x1e4] ;  /* 0x0001e400011d7983 */ /* 0x001ea20000300800 */
[----:B------:R-:W-:Y:S02]  /*2e390*/  ISETP.LT.AND P4, PT, R11, c[0x0][0x178], !P4 ;  /* 0x00005e000b007a0c */ /* 0x000fe40006781270 */
[----:B------:R-:W-:Y:S01]  /*2e3a0*/  IADD3 R21, R28, 0x98, RZ ;  /* 0x000000981c157810 */ /* 0x000fe20007ffe0ff */
[----:B------:R-:W-:Y:S01]  /*2e3b0*/  IMAD.WIDE R6, R8, 0x2, R2 ;  /* 0x0000000208067825 */ /* 0x000fe200078e0202 */
[----:B------:R-:W-:-:S02]  /*2e3c0*/  ISETP.LT.AND P3, PT, R10, c[0x0][0x178], !P0 ;  /* 0x00005e000a007a0c */ /* 0x000fc40004761270 */
[----:B------:R-:W-:Y:S02]  /*2e3d0*/  ISETP.GE.AND P1, PT, R21, c[0x0][0x17c], PT ;  /* 0x00005f0015007a0c */ /* 0x000fe40003f26270 */
[----:B------:R-:W-:Y:S02]  /*2e3e0*/  IADD3 R8, R8, c[0x0][0x198], RZ ;  /* 0x0000660008087a10 */ /* 0x000fe40007ffe0ff */
[----:B------:R-:W-:-:S03]  /*2e3f0*/  ISETP.LT.AND P0, PT, R11, c[0x0][0x178], !P0 ;  /* 0x00005e000b007a0c */ /* 0x000fc60004701270 */
[----:B------:R0:W-:Y:S01]  /*2e400*/  @P4 STG.E.U16 [R6.64], R13 ;  /* 0x0000000d06004986 */ /* 0x0001e2000c101504 */
[----:B------:R-:W-:Y:S01]  /*2e410*/  ISETP.LT.AND P4, PT, R10, c[0x0][0x178], !P1 ;  /* 0x00005e000a007a0c */ /* 0x000fe20004f81270 */
[----:B------:R-:W-:-:S05]  /*2e420*/  IMAD.WIDE R4, R8, 0x2, R16 ;  /* 0x0000000208047825 */ /* 0x000fca00078e0210 */
[----:B------:R1:W-:Y:S01]  /*2e430*/  @P3 STG.E.U16 [R4.64], R12 ;  /* 0x0000000c04003986 */ /* 0x0003e2000c101504 */
[C---:B0-----:R-:W-:Y:S01]  /*2e440*/  IMAD.WIDE R6, R8.reuse, 0x2, R2 ;  /* 0x0000000208067825 */ /* 0x041fe200078e0202 */
[----:B------:R-:W-:Y:S02]  /*2e450*/  IADD3 R8, R8, c[0x0][0x198], RZ ;  /* 0x0000660008087a10 */ /* 0x000fe40007ffe0ff */
[----:B------:R-:W-:-:S03]  /*2e460*/  PRMT R13, R13, 0x7632, R13 ;  /* 0x000076320d0d7816 */ /* 0x000fc6000000000d */
[----:B-1----:R-:W-:Y:S01]  /*2e470*/  IMAD.WIDE R4, R8, 0x2, R16 ;  /* 0x0000000208047825 */ /* 0x002fe200078e0210 */
[----:B------:R-:W-:Y:S01]  /*2e480*/  IADD3 R12, R28, 0x9c, RZ ;  /* 0x0000009c1c0c7810 */ /* 0x000fe20007ffe0ff */
[----:B------:R-:W-:Y:S03]  /*2e490*/  @P0 STG.E.U16 [R6.64], R13 ;  /* 0x0000000d06000986 */ /* 0x000fe6000c101504 */
[----:B------:R-:W-:Y:S02]  /*2e4a0*/  ISETP.GE.AND P0, PT, R12, c[0x0][0x17c], PT ;  /* 0x00005f000c007a0c */ /* 0x000fe40003f06270 */
[C---:B------:R-:W-:Y:S01]  /*2e4b0*/  IADD3 R12, R8.reuse, c[0x0][0x198], RZ ;  /* 0x00006600080c7a10 */ /* 0x040fe20007ffe0ff */
[----:B---3--:R0:W-:Y:S02]  /*2e4c0*/  @P4 STG.E.U16 [R4.64], R26 ;  /* 0x0000001a04004986 */ /* 0x0081e4000c101504 */
[----:B0-----:R-:W-:Y:S01]  /*2e4d0*/  IMAD.WIDE R4, R8, 0x2, R2 ;  /* 0x0000000208047825 */ /* 0x001fe200078e0202 */
[----:B------:R-:W-:-:S02]  /*2e4e0*/  PRMT R8, R26, 0x7632, R8 ;  /* 0x000076321a087816 */ /* 0x000fc40000000008 */
[----:B------:R-:W3:Y:S01]  /*2e4f0*/  LDL.LU R26, [R1+0x2a4] ;  /* 0x0002a400011a7983 */ /* 0x000ee20000300800 */
[----:B------:R-:W-:Y:S02]  /*2e500*/  ISETP.LT.AND P1, PT, R11, c[0x0][0x178], !P1 ;  /* 0x00005e000b007a0c */ /* 0x000fe40004f21270 */
        /* <DEDUP_REMOVED lines=11> */
[----:B------:R-:W-:Y:S01]  /*2e5c0*/  PRMT R18, R25, 0x7632, R18 ;  /* 0x0000763219127816 */ /* 0x000fe20000000012 */
[C---:B0-----:R-:W-:Y:S02]  /*2e5d0*/  IMAD.WIDE R4, R12.reuse, 0x2, R2 ;  /* 0x000000020c047825 */ /* 0x041fe400078e0202 */
[----:B------:R-:W4:Y:S01]  /*2e5e0*/  LDL.LU R25, [R1+0x2d4] ;  /* 0x0002d40001197983 */ /* 0x000f220000300800 */
[----:B-1----:R-:W-:-:S03]  /*2e5f0*/  IADD3 R8, R12, c[0x0][0x198], RZ ;  /* 0x000066000c087a10 */ /* 0x002fc60007ffe0ff */
[----:B------:R-:W-:Y:S02]  /*2e600*/  @P2 STG.E.U16 [R4.64], R18 ;  /* 0x0000001204002986 */ /* 0x000fe4000c101504 */
[----:B------:R-:W-:-:S04]  /*2e610*/  IMAD.WIDE R6, R8, 0x2, R16 ;  /* 0x0000000208067825 */ /* 0x000fc800078e0210 */
[----:B------:R-:W-:Y:S01]  /*2e620*/  IMAD.WIDE R12, R8, 0x2, R2 ;  /* 0x00000002080c7825 */ /* 0x000fe200078e0202 */
[----:B------:R-:W-:Y:S04]  /*2e630*/  @P1 STG.E.U16 [R6.64], R27 ;  /* 0x0000001b06001986 */ /* 0x000fe8000c101504 */
[----:B--2---:R0:W-:Y:S01]  /*2e640*/  @P5 STG.E.U16 [R12.64], R29 ;  /* 0x0000001d0c005986 */ /* 0x0041e2000c101504 */
[----:B------:R-:W-:-:S03]  /*2e650*/  PRMT R21, R29, 0x7632, R21 ;  /* 0x000076321d157816 */ /* 0x000fc60000000015 */
[----:B0-----:R-:W2:Y:S01]  /*2e660*/  LDL.LU R29, [R1+0x254] ;  /* 0x00025400011d7983 */ /* 0x001ea20000300800 */
[----:B------:R-:W-:Y:S02]  /*2e670*/  ISETP.LT.AND P1, PT, R10, c[0x0][0x178], !P6 ;  /* 0x00005e000a007a0c */ /* 0x000fe40007721270 */
[----:B------:R-:W-:Y:S02]  /*2e680*/  IADD3 R20, R28, 0x9f, RZ ;  /* 0x0000009f1c147810 */ /* 0x000fe40007ffe0ff */
[----:B------:R-:W-:Y:S02]  /*2e690*/  ISETP.LT.AND P6, PT, R11, c[0x0][0x178], !P6 ;  /* 0x00005e000b007a0c */ /* 0x000fe400077c1270 */
[----:B------:R-:W-:Y:S02]  /*2e6a0*/  IADD3 R6, R8, c[0x0][0x198], RZ ;  /* 0x0000660008067a10 */ /* 0x000fe40007ffe0ff */
[----:B------:R-:W-:Y:S02]  /*2e6b0*/  ISETP.LT.AND P5, PT, R10, c[0x0][0x178], !P0 ;  /* 0x00005e000a007a0c */ /* 0x000fe400047a1270 */
[----:B------:R-:W-:-:S02]  /*2e6c0*/  ISETP.GE.AND P2, PT, R20, c[0x0][0x17c], PT ;  /* 0x00005f0014007a0c */ /* 0x000fc40003f46270 */
[C---:B------:R-:W-:Y:S02]  /*2e6d0*/  IADD3 R8, R6.reuse, c[0x0][0x198], RZ ;  /* 0x0000660006087a10 */ /* 0x040fe40007ffe0ff */
[----:B------:R-:W-:Y:S01]  /*2e6e0*/  PRMT R20, R27, 0x7632, R20 ;  /* 0x000076321b147816 */ /* 0x000fe20000000014 */
[C---:B------:R-:W-:Y:S01]  /*2e6f0*/  IMAD.WIDE R4, R6.reuse, 0x2, R16 ;  /* 0x0000000206047825 */ /* 0x040fe200078e0210 */
[----:B------:R-:W2:Y:S03]  /*2e700*/  LDL.LU R27, [R1+0x268] ;  /* 0x00026800011b7983 */ /* 0x000ea60000300800 */
[----:B------:R-:W-:Y:S01]  /*2e710*/  IMAD.WIDE R6, R6, 0x2, R2 ;  /* 0x0000000206067825 */ /* 0x000fe200078e0202 */
[----:B------:R-:W-:Y:S03]  /*2e720*/  @P1 STG.E.U16 [R4.64], R20 ;  /* 0x0000001404001986 */ /* 0x000fe6000c101504 */
[----:B------:R-:W-:Y:S01]  /*2e730*/  IMAD.WIDE R12, R8, 0x2, R16 ;  /* 0x00000002080c7825 */ /* 0x000fe200078e0210 */
[----:B------:R-:W-:Y:S01]  /*2e740*/  @P6 STG.E.U16 [R6.64], R21 ;  /* 0x0000001506006986 */ /* 0x000fe2000c101504 */
[----:B------:R-:W-:-:S02]  /*2e750*/  ISETP.LT.AND P0, PT, R11, c[0x0][0x178], !P0 ;  /* 0x00005e000b007a0c */ /* 0x000fc40004701270 */
[----:B------:R-:W-:Y:S01]  /*2e760*/  IADD3 R19, R28, 0x9e, RZ ;  /* 0x0000009e1c137810 */ /* 0x000fe20007ffe0ff */
[----:B---3--:R0:W-:Y:S02]  /*2e770*/  @P5 STG.E.U16 [R12.64], R26 ;  /* 0x0000001a0c005986 */ /* 0x0081e4000c101504 */
[----:B0-----:R-:W-:Y:S02]  /*2e780*/  PRMT R12, R26, 0x7632, R12 ;  /* 0x000076321a0c7816 */ /* 0x001fe4000000000c */
[----:B------:R-:W3:Y:S01]  /*2e790*/  LDL.LU R26, [R1+0x248] ;  /* 0x00024800011a7983 */ /* 0x000ee20000300800 */
[----:B------:R-:W-:Y:S01]  /*2e7a0*/  ISETP.GE.AND P3, PT, R19, c[0x0][0x17c], PT ;  /* 0x00005f0013007a0c */ /* 0x000fe20003f66270 */
[----:B------:R-:W-:Y:S01]  /*2e7b0*/  IMAD.WIDE R18, R8, 0x2, R2 ;  /* 0x0000000208127825 */ /* 0x000fe200078e0202 */
[----:B------:R-:W-:Y:S02]  /*2e7c0*/  ISETP.LT.AND P5, PT, R10, c[0x0][0x178], !P4 ;  /* 0x00005e000a007a0c */ /* 0x000fe400067a1270 */
[----:B------:R-:W-:-:S02]  /*2e7d0*/  ISETP.LT.AND P4, PT, R11, c[0x0][0x178], !P4 ;  /* 0x00005e000b007a0c */ /* 0x000fc40006781270 */
[----:B------:R-:W-:Y:S02]  /*2e7e0*/  IADD3 R6, R8, c[0x0][0x198], RZ ;  /* 0x0000660008067a10 */ /* 0x000fe40007ffe0ff */
[----:B------:R-:W-:Y:S01]  /*2e7f0*/  ISETP.LT.AND P6, PT, R10, c[0x0][0x178], !P3 ;  /* 0x00005e000a007a0c */ /* 0x000fe20005fc1270 */
[----:B------:R0:W-:Y:S01]  /*2e800*/  @P0 STG.E.U16 [R18.64], R9 ;  /* 0x0000000912000986 */ /* 0x0001e2000c101504 */
[----:B------:R-:W-:Y:S01]  /*2e810*/  IADD3 R8, R28, 0xa1, RZ ;  /* 0x000000a11c087810 */ /* 0x000fe20007ffe0ff */
[----:B------:R-:W-:Y:S01]  /*2e820*/  IMAD.WIDE R4, R6, 0x2, R16 ;  /* 0x0000000206047825 */ /* 0x000fe200078e0210 */
[----:B------:R-:W-:Y:S02]  /*2e830*/  PRMT R13, R9, 0x7632, R13 ;  /* 0x00007632090d7816 */ /* 0x000fe4000000000d */
[----:B------:R-:W-:Y:S02]  /*2e840*/  ISETP.LT.AND P3, PT, R11, c[0x0][0x178], !P3 ;  /* 0x00005e000b007a0c */ /* 0x000fe40005f61270 */
[----:B------:R-:W-:-:S02]  /*2e850*/  ISETP.GE.AND P0, PT, R8, c[0x0][0x17c], PT ;  /* 0x00005f0008007a0c */ /* 0x000fc40003f06270 */
[C---:B0-----:R-:W-:Y:S01]  /*2e860*/  IADD3 R19, R6.reuse, c[0x0][0x198], RZ ;  /* 0x0000660006137a10 */ /* 0x041fe20007ffe0ff */
[----:B------:R-:W-:Y:S01]  /*2e870*/  IMAD.WIDE R6, R6, 0x2, R2 ;  /* 0x0000000206067825 */ /* 0x000fe200078e0202 */
[----:B------:R0:W-:Y:S03]  /*2e880*/  @P5 STG.E.U16 [R4.64], R12 ;  /* 0x0000000c04005986 */ /* 0x0001e6000c101504 */
[C---:B------:R-:W-:Y:S01]  /*2e890*/  IMAD.WIDE R8, R19.reuse, 0x2, R16 ;  /* 0x0000000213087825 */ /* 0x040fe200078e0210 */
[----:B------:R-:W-:Y:S04]  /*2e8a0*/  @P4 STG.E.U16 [R6.64], R13 ;  /* 0x0000000d06004986 */ /* 0x000fe8000c101504 */
[----:B----4-:R1:W-:Y:S01]  /*2e8b0*/  @P6 STG.E.U16 [R8.64], R25 ;  /* 0x0000001908006986 */ /* 0x0103e2000c101504 */
[----:B0-----:R-:W-:Y:S01]  /*2e8c0*/  IMAD.WIDE R4, R19, 0x2, R2 ;  /* 0x0000000213047825 */ /* 0x001fe200078e0202 */
[----:B-1----:R-:W-:-:S02]  /*2e8d0*/  PRMT R9, R25, 0x7632, R9 ;  /* 0x0000763219097816 */ /* 0x002fc40000000009 */
[----:B------:R-:W4:Y:S04]  /*2e8e0*/  LDL.LU R25, [R1+0x278] ;  /* 0x0002780001197983 */ /* 0x000f280000300800 */
[----:B--2---:R0:W-:Y:S01]  /*2e8f0*/  @P3 STG.E.U16 [R4.64], R29 ;  /* 0x0000001d04003986 */ /* 0x0041e2000c101504 */
[----:B------:R-:W-:-:S03]  /*2e900*/  PRMT R12, R29, 0x7632, R12 ;  /* 0x000076321d0c7816 */ /* 0x000fc6000000000c */
[----:B0-----:R-:W2:Y:S01]  /*2e910*/  LDL.LU R29, [R1+0x228] ;  /* 0x00022800011d7983 */ /* 0x001ea20000300800 */
[----:B------:R-:W-:Y:S02]  /*2e920*/  IADD3 R22, R28, 0xa0, RZ ;  /* 0x000000a01c167810 */ /* 0x000fe40007ffe0ff */
[----:B------:R-:W-:Y:S02]  /*2e930*/  ISETP.LT.AND P6, PT, R10, c[0x0][0x178], !P2 ;  /* 0x00005e000a007a0c */ /* 0x000fe400057c1270 */
[----:B------:R-:W-:Y:S02]  /*2e940*/  ISETP.LT.AND P2, PT, R11, c[0x0][0x178], !P2 ;  /* 0x00005e000b007a0c */ /* 0x000fe40005741270 */
[----:B------:R-:W-:Y:S02]  /*2e950*/  ISETP.GE.AND P1, PT, R22, c[0x0][0x17c], PT ;  /* 0x00005f0016007a0c */ /* 0x000fe40003f26270 */
[----:B------:R-:W-:Y:S02]  /*2e960*/  IADD3 R6, R28, 0xa3, RZ ;  /* 0x000000a31c067810 */ /* 0x000fe40007ffe0ff */
[----:B------:R-:W-:-:S02]  /*2e970*/  IADD3 R8, R19, c[0x0][0x198], RZ ;  /* 0x0000660013087a10 */ /* 0x000fc40007ffe0ff */
[----:B------:R-:W-:Y:S02]  /*2e980*/  ISETP.GE.AND P4, PT, R6, c[0x0][0x17c], PT ;  /* 0x00005f0006007a0c */ /* 0x000fe40003f86270 */
[----:B------:R-:W-:Y:S01]  /*2e990*/  ISETP.LT.AND P3, PT, R10, c[0x0][0x178], !P1 ;  /* 0x00005e000a007a0c */ /* 0x000fe20004f61270 */
[----:B------:R-:W-:-:S04]  /*2e9a0*/  IMAD.WIDE R6, R8, 0x2, R16 ;  /* 0x0000000208067825 */ /* 0x000fc800078e0210 */
[C---:B------:R-:W-:Y:S01]  /*2e9b0*/  IMAD.WIDE R4, R8.reuse, 0x2, R2 ;  /* 0x0000000208047825 */ /* 0x040fe200078e0202 */
[----:B------:R-:W-:Y:S01]  /*2e9c0*/  IADD3 R8, R8, c[0x0][0x198], RZ ;  /* 0x0000660008087a10 */ /* 0x000fe20007ffe0ff */
[----:B------:R-:W-:Y:S01]  /*2e9d0*/  @P6 STG.E.U16 [R6.64], R9 ;  /* 0x0000000906006986 */ /* 0x000fe2000c101504 */
[----:B------:R-:W-:-:S03]  /*2e9e0*/  IADD3 R13, R28, 0xa4, RZ ;  /* 0x000000a41c0d7810 */ /* 0x000fc60007ffe0ff */
[----:B------:R0:W-:Y:S01]  /*2e9f0*/  @P2 STG.E.U16 [R4.64], R12 ;  /* 0x0000000c04002986 */ /* 0x0001e2000c101504 */
[----:B------:R-:W-:Y:S02]  /*2ea00*/  ISETP.LT.AND P1, PT, R11, c[0x0][0x178], !P1 ;  /* 0x00005e000b007a0c */ /* 0x000fe40004f21270 */
[----:B------:R-:W-:Y:S02]  /*2ea10*/  ISETP.GE.AND P6, PT, R13, c[0x0][0x17c], PT ;  /* 0x00005f000d007a0c */ /* 0x000fe40003fc6270 */
[----:B------:R-:W-:Y:S01]  /*2ea20*/  PRMT R13, R27, 0x7632, R13 ;  /* 0x000076321b0d7816 */ /* 0x000fe2000000000d */
[----:B0-----:R-:W-:-:S05]  /*2ea30*/  IMAD.WIDE R4, R8, 0x2, R16 ;  /* 0x0000000208047825 */ /* 0x001fca00078e0210 */
[----:B------:R0:W-:Y:S01]  /*2ea40*/  @P3 STG.E.U16 [R4.64], R27 ;  /* 0x0000001b04003986 */ /* 0x0001e2000c101504 */
[----:B------:R-:W-:-:S03]  /*2ea50*/  IMAD.WIDE R6, R8, 0x2, R2 ;  /* 0x0000000208067825 */ /* 0x000fc600078e0202 */
[----:B0-----:R-:W2:Y:S01]  /*2ea60*/  LDL.LU R27, [R1+0x298] ;  /* 0x00029800011b7983 */ /* 0x001ea20000300800 */
[----:B---3--:R-:W-:-:S03]  /*2ea70*/  PRMT R12, R26, 0x7632, R12 ;  /* 0x000076321a0c7816 */ /* 0x008fc6000000000c */
[----:B------:R0:W-:Y:S04]  /*2ea80*/  @P1 STG.E.U16 [R6.64], R26 ;  /* 0x0000001a06001986 */ /* 0x0001e8000c101504 */
[----:B0-----:R-:W3:Y:S01]  /*2ea90*/  LDL.LU R26, [R1+0x1c8] ;  /* 0x0001c800011a7983 */ /* 0x001ee20000300800 */
        /* <DEDUP_REMOVED lines=12> */
[----:B------:R0:W-:Y:S04]  /*2eb60*/  @P2 STG.E.U16 [R4.64], R13 ;  /* 0x0000000d04002986 */ /* 0x0001e8000c101504 */
[----:B------:R-:W-:Y:S01]  /*2eb70*/  @P0 STG.E.U16 [R6.64], R12 ;  /* 0x0000000c06000986 */ /* 0x000fe2000c101504 */
[----:B0-----:R-:W-:-:S05]  /*2eb80*/  IMAD.WIDE R4, R9, 0x2, R16 ;  /* 0x0000000209047825 */ /* 0x001fca00078e0210 */
[----:B----4-:R0:W-:Y:S02]  /*2eb90*/  @P1 STG.E.U16 [R4.64], R25 ;  /* 0x0000001904001986 */ /* 0x0101e4000c101504 */
[----:B0-----:R-:W-:-:S05]  /*2eba0*/  IMAD.WIDE R4, R9, 0x2, R2 ;  /* 0x0000000209047825 */ /* 0x001fca00078e0202 */
        /* <DEDUP_REMOVED lines=8> */
[----:B------:R-:W-:-:S02]  /*2ec30*/  ISETP.LT.AND P4, PT, R11, c[0x0][0x178], !P4 ;  /* 0x00005e000b007a0c */ /* 0x000fc40006781270 */
[----:B------:R-:W-:Y:S02]  /*2ec40*/  ISETP.LT.AND P5, PT, R10, c[0x0][0x178], !P6 ;  /* 0x00005e000a007a0c */ /* 0x000fe400077a1270 */
[----:B------:R-:W-:Y:S01]  /*2ec50*/  ISETP.GE.AND P1, PT, R6, c[0x0][0x17c], PT ;  /* 0x00005f0006007a0c */ /* 0x000fe20003f26270 */
[C---:B------:R-:W-:Y:S01]  /*2ec60*/  IMAD.WIDE R6, R8.reuse, 0x2, R16 ;  /* 0x0000000208067825 */ /* 0x040fe200078e0210 */
[----:B------:R-:W-:Y:S02]  /*2ec70*/  PRMT R9, R25, 0x7632, R9 ;  /* 0x0000763219097816 */ /* 0x000fe40000000009 */
[C---:B------:R-:W-:Y:S01]  /*2ec80*/  IADD3 R12, R8.reuse, c[0x0][0x198], RZ ;  /* 0x00006600080c7a10 */ /* 0x040fe20007ffe0ff */
[----:B------:R-:W-:Y:S02]  /*2ec90*/  IMAD.WIDE R4, R8, 0x2, R2 ;  /* 0x0000000208047825 */ /* 0x000fe400078e0202 */
[----:B------:R0:W-:Y:S01]  /*2eca0*/  @P2 STG.E.U16 [R6.64], R9 ;  /* 0x0000000906002986 */ /* 0x0001e2000c101504 */
[----:B------:R-:W-:-:S03]  /*2ecb0*/  ISETP.LT.AND P6, PT, R11, c[0x0][0x178], !P6 ;  /* 0x00005e000b007a0c */ /* 0x000fc600077c1270 */
[----:B------:R-:W-:Y:S01]  /*2ecc0*/  @P4 STG.E.U16 [R4.64], R13 ;  /* 0x0000000d04004986 */ /* 0x000fe2000c101504 */
[----:B0-----:R-:W-:Y:S01]  /*2ecd0*/  IMAD.WIDE R6, R12, 0x2, R16 ;  /* 0x000000020c067825 */ /* 0x001fe200078e0210 */
[----:B------:R-:W-:-:S03]  /*2ece0*/  IADD3 R19, R28, 0xa9, RZ ;  /* 0x000000a91c137810 */ /* 0x000fc60007ffe0ff */
[----:B------:R-:W-:Y:S01]  /*2ecf0*/  IMAD.WIDE R8, R12, 0x2, R2 ;  /* 0x000000020c087825 */ /* 0x000fe200078e0202 */
[----:B------:R0:W-:Y:S01]  /*2ed00*/  @P5 STG.E.U16 [R6.64], R27 ;  /* 0x0000001b06005986 */ /* 0x0001e2000c101504 */
[----:B------:R-:W-:Y:S02]  /*2ed10*/  ISETP.LT.AND P5, PT, R10, c[0x0][0x178], !P3 ;  /* 0x00005e000a007a0c */ /* 0x000fe40005fa1270 */
[----:B------:R-:W-:Y:S02]  /*2ed20*/  ISETP.GE.AND P4, PT, R19, c[0x0][0x17c], PT ;  /* 0x00005f0013007a0c */ /* 0x000fe40003f86270 */
[----:B------:R-:W-:Y:S02]  /*2ed30*/  PRMT R19, R27, 0x7632, R19 ;  /* 0x000076321b137816 */ /* 0x000fe40000000013 */
[----:B0-----:R-:W-:Y:S01]  /*2ed40*/  IADD3 R6, R12, c[0x0][0x198], RZ ;  /* 0x000066000c067a10 */ /* 0x001fe20007ffe0ff */
[----:B---3--:R0:W-:Y:S04]  /*2ed50*/  @P6 STG.E.U16 [R8.64], R26 ;  /* 0x0000001a08006986 */ /* 0x0081e8000c101504 */
[----:B------:R-:W-:Y:S01]  /*2ed60*/  IMAD.WIDE R4, R6, 0x2, R16 ;  /* 0x0000000206047825 */ /* 0x000fe200078e0210 */
[----:B------:R-:W-:-:S02]  /*2ed70*/  ISETP.LT.AND P6, PT, R10, c[0x0][0x178], !P0 ;  /* 0x00005e000a007a0c */ /* 0x000fc400047c1270 */
[----:B------:R-:W3:Y:S01]  /*2ed80*/  LDL.LU R10, [R1+0x10c0] ;  /* 0x0010c000010a7983 */ /* 0x000ee20000300800 */
[----:B------:R-:W-:-:S03]  /*2ed90*/  PRMT R20, R26, 0x7632, R20 ;  /* 0x000076321a147816 */ /* 0x000fc60000000014 */
[----:B------:R-:W4:Y:S04]  /*2eda0*/  LDL.LU R25, [R1+0x2c8] ;  /* 0x0002c80001197983 */ /* 0x000f280000300800 */
[----:B0-----:R-:W3:Y:S04]  /*2edb0*/  LDL.LU R26, [R1+0x238] ;  /* 0x00023800011a7983 */ /* 0x001ee80000300800 */
[----:B------:R0:W-:Y:S04]  /*2edc0*/  @P5 STG.E.U16 [R4.64], R19 ;  /* 0x0000001304005986 */ /* 0x0001e8000c101504 */
[----:B0-----:R-:W3:Y:S01]  /*2edd0*/  LDL R19, [R1+0x12c] ;  /* 0x00012c0001137983 */ /* 0x001ee20000100800 */
[----:B------:R-:W-:-:S02]  /*2ede0*/  IADD3 R18, R28, 0xa8, RZ ;  /* 0x000000a81c127810 */ /* 0x000fc40007ffe0ff */
[C---:B------:R-:W-:Y:S02]  /*2edf0*/  ISETP.LT.AND P3, PT, R11.reuse, c[0x0][0x178], !P3 ;  /* 0x00005e000b007a0c */ /* 0x040fe40005f61270 */
[----:B------:R-:W-:Y:S02]  /*2ee00*/  ISETP.LT.AND P0, PT, R11, c[0x0][0x178], !P0 ;  /* 0x00005e000b007a0c */ /* 0x000fe40004701270 */
[----:B------:R-:W-:Y:S02]  /*2ee10*/  ISETP.GE.AND P2, PT, R18, c[0x0][0x17c], PT ;  /* 0x00005f0012007a0c */ /* 0x000fe40003f46270 */
[C---:B------:R-:W-:Y:S01]  /*2ee20*/  IADD3 R18, R6.reuse, c[0x0][0x198], RZ ;  /* 0x0000660006127a10 */ /* 0x040fe20007ffe0ff */
[----:B------:R-:W-:Y:S01]  /*2ee30*/  IMAD.WIDE R6, R6, 0x2, R2 ;  /* 0x0000000206067825 */ /* 0x000fe200078e0202 */
[----:B------:R-:W-:-:S03]  /*2ee40*/  IADD3 R21, R28, 0xaa, RZ ;  /* 0x000000aa1c157810 */ /* 0x000fc60007ffe0ff */
[----:B------:R-:W-:-:S04]  /*2ee50*/  IMAD.WIDE R8, R18, 0x2, R16 ;  /* 0x0000000212087825 */ /* 0x000fc800078e0210 */
[----:B------:R-:W-:Y:S01]  /*2ee60*/  IMAD.WIDE R12, R18, 0x2, R2 ;  /* 0x00000002120c7825 */ /* 0x000fe200078e0202 */
[----:B------:R-:W-:Y:S04]  /*2ee70*/  @P3 STG.E.U16 [R6.64], R20 ;  /* 0x0000001406003986 */ /* 0x000fe8000c101504 */
[----:B------:R-:W-:Y:S04]  /*2ee80*/  STL.64 [R1+0x10b0], R22 ;  /* 0x0010b01601007387 */ /* 0x000fe80000100a00 */
[----:B------:R-:W-:Y:S04]  /*2ee90*/  STL.64 [R1+0x10a8], R20 ;  /* 0x0010a81401007387 */ /* 0x000fe80000100a00 */
[----:B------:R-:W4:Y:S04]  /*2eea0*/  LDL.LU R27, [R1+0x2b8] ;  /* 0x0002b800011b7983 */ /* 0x000f280000300800 */
[----:B--2---:R-:W-:Y:S04]  /*2eeb0*/  @P6 STG.E.U16 [R8.64], R29 ;  /* 0x0000001d08006986 */ /* 0x004fe8000c101504 */
[----:B------:R0:W-:Y:S02]  /*2eec0*/  @P0 STG.E.U16 [R12.64], R14 ;  /* 0x0000000e0c000986 */ /* 0x0001e4000c101504 */
[----:B0-----:R-:W-:-:S02]  /*2eed0*/  PRMT R13, R29, 0x7632, R13 ;  /* 0x000076321d0d7816 */ /* 0x001fc4000000000d */
[----:B------:R-:W2:Y:S01]  /*2eee0*/  LDL.LU R29, [R1+0x1e8] ;  /* 0x0001e800011d7983 */ /* 0x000ea20000300800 */
[----:B------:R-:W-:Y:S02]  /*2eef0*/  IADD3 R6, R18, c[0x0][0x198], RZ ;  /* 0x0000660012067a10 */ /* 0x000fe40007ffe0ff */
[----:B------:R-:W-:Y:S02]  /*2ef00*/  IADD3 R8, R28, 0xab, RZ ;  /* 0x000000ab1c087810 */ /* 0x000fe40007ffe0ff */
[C---:B------:R-:W-:Y:S01]  /*2ef10*/  IADD3 R12, R6.reuse, c[0x0][0x198], RZ ;  /* 0x00006600060c7a10 */ /* 0x040fe20007ffe0ff */
[----:B------:R-:W-:Y:S01]  /*2ef20*/  IMAD.WIDE R4, R6, 0x2, R16 ;  /* 0x0000000206047825 */ /* 0x000fe200078e0210 */
[----:B------:R-:W-:Y:S02]  /*2ef30*/  PRMT R14, R14, 0x7632, R14 ;  /* 0x000076320e0e7816 */ /* 0x000fe4000000000e */
[----:B------:R-:W-:Y:S01]  /*2ef40*/  ISETP.GE.AND P6, PT, R8, c[0x0][0x17c], PT ;  /* 0x00005f0008007a0c */ /* 0x000fe20003fc6270 */
[----:B------:R-:W-:-:S04]  /*2ef50*/  IMAD.WIDE R6, R6, 0x2, R2 ;  /* 0x0000000206067825 */ /* 0x000fc800078e0202 */
[----:B------:R-:W-:Y:S01]  /*2ef60*/  IMAD.WIDE R8, R12, 0x2, R16 ;  /* 0x000000020c087825 */ /* 0x000fe200078e0210 */
[----:B------:R-:W-:Y:S02]  /*2ef70*/  ISETP.GE.AND P5, PT, R21, c[0x0][0x17c], PT ;  /* 0x00005f0015007a0c */ /* 0x000fe40003fa6270 */
[----:B---3--:R-:W-:Y:S01]  /*2ef80*/  ISETP.LT.AND P0, PT, R19, c[0x0][0x178], !P1 ;  /* 0x00005e0013007a0c */ /* 0x008fe20004f01270 */
[----:B------:R-:W0:Y:S01]  /*2ef90*/  LDS.128 R20, [R0] ;  /* 0x0000000000147984 */ /* 0x000e220000000c00 */
[----:B------:R-:W-:Y:S02]  /*2efa0*/  ISETP.LT.AND P1, PT, R11, c[0x0][0x178], !P1 ;  /* 0x00005e000b007a0c */ /* 0x000fe40004f21270 */
[----:B------:R-:W-:Y:S02]  /*2efb0*/  ISETP.LT.AND P3, PT, R19, c[0x0][0x178], !P2 ;  /* 0x00005e0013007a0c */ /* 0x000fe40005761270 */
[----:B------:R-:W-:-:S07]  /*2efc0*/  ISETP.LT.AND P2, PT, R11, c[0x0][0x178], !P2 ;  /* 0x00005e000b007a0c */ /* 0x000fce0005741270 */
[----:B------:R1:W-:Y:S04]  /*2efd0*/  @P0 STG.E.U16 [R4.64], R13 ;  /* 0x0000000d04000986 */ /* 0x0003e8000c101504 */
[----:B------:R-:W-:Y:S04]  /*2efe0*/  @P1 STG.E.U16 [R6.64], R14 ;  /* 0x0000000e06001986 */ /* 0x000fe8000c101504 */
[----:B----4-:R3:W-:Y:S01]  /*2eff0*/  @P3 STG.E.U16 [R8.64], R25 ;  /* 0x0000001908003986 */ /* 0x0107e2000c101504 */
[----:B-1----:R-:W-:Y:S01]  /*2f000*/  IMAD.WIDE R4, R12, 0x2, R2 ;  /* 0x000000020c047825 */ /* 0x002fe200078e0202 */
[----:B------:R-:W-:-:S04]  /*2f010*/  ISETP.LT.AND P3, PT, R19, c[0x0][0x178], !P4 ;  /* 0x00005e0013007a0c */ /* 0x000fc80006761270 */
[----:B------:R1:W-:Y:S01]  /*2f020*/  @P2 STG.E.U16 [R4.64], R26 ;  /* 0x0000001a04002986 */ /* 0x0003e2000c101504 */
[----:B---3--:R-:W-:Y:S02]  /*2f030*/  IADD3 R8, R12, c[0x0][0x198], RZ ;  /* 0x000066000c087a10 */ /* 0x008fe40007ffe0ff */
[----:B------:R-:W-:Y:S02]  /*2f040*/  PRMT R12, R26, 0x7632, R12 ;  /* 0x000076321a0c7816 */ /* 0x000fe4000000000c */
[----:B------:R-:W-:Y:S01]  /*2f050*/  ISETP.LT.AND P4, PT, R11, c[0x0][0x178], !P4 ;  /* 0x00005e000b007a0c */ /* 0x000fe20006781270 */
[----:B-1----:R-:W3:Y:S01]  /*2f060*/  LDL.LU R26, [R1+0x2a8] ;  /* 0x0002a800011a7983 */ /* 0x002ee20000300800 */
[----:B------:R-:W-:Y:S02]  /*2f070*/  IADD3 R6, R28, 0xad, RZ ;  /* 0x000000ad1c067810 */ /* 0x000fe40007ffe0ff */
[----:B------:R-:W-:Y:S01]  /*2f080*/  ISETP.LT.AND P2, PT, R19, c[0x0][0x178], !P5 ;  /* 0x00005e0013007a0c */ /* 0x000fe20006f41270 */
[----:B------:R-:W-:Y:S01]  /*2f090*/  IMAD.WIDE R4, R8, 0x2, R16 ;  /* 0x0000000208047825 */ /* 0x000fe200078e0210 */
[----:B------:R-:W-:-:S02]  /*2f0a0*/  ISETP.GE.AND P1, PT, R6, c[0x0][0x17c], PT ;  /* 0x00005f0006007a0c */ /* 0x000fc40003f26270 */
[----:B------:R-:W-:Y:S01]  /*2f0b0*/  ISETP.LT.AND P5, PT, R11, c[0x0][0x178], !P5 ;  /* 0x00005e000b007a0c */ /* 0x000fe20006fa1270 */
[C---:B------:R-:W-:Y:S01]  /*2f0c0*/  IMAD.WIDE R6, R8.reuse, 0x2, R2 ;  /* 0x0000000208067825 */ /* 0x040fe200078e0202 */
[----:B------:R-:W-:Y:S02]  /*2f0d0*/  PRMT R9, R25, 0x7632, R9 ;  /* 0x0000763219097816 */ /* 0x000fe40000000009 */
[----:B------:R-:W-:Y:S01]  /*2f0e0*/  IADD3 R8, R8, c[0x0][0x198], RZ ;  /* 0x0000660008087a10 */ /* 0x000fe20007ffe0ff */
[----:B------:R-:W4:Y:S01]  /*2f0f0*/  LDL.LU R25, [R1+0x2d8] ;  /* 0x0002d80001197983 */ /* 0x000f220000300800 */
[----:B------:R-:W-:-:S03]  /*2f100*/  IADD3 R13, R28, 0xae, RZ ;  /* 0x000000ae1c0d7810 */ /* 0x000fc60007ffe0ff */
[----:B------:R1:W-:Y:S04]  /*2f110*/  @P3 STG.E.U16 [R4.64], R9 ;  /* 0x0000000904003986 */ /* 0x0003e8000c101504 */
[----:B------:R0:W-:Y:S01]  /*2f120*/  @P4 STG.E.U16 [R6.64], R12 ;  /* 0x0000000c06004986 */ /* 0x0001e2000c101504 */
[----:B------:R-:W-:Y:S01]  /*2f130*/  ISETP.GE.AND P3, PT, R13, c[0x0][0x17c], PT ;  /* 0x00005f000d007a0c */ /* 0x000fe20003f66270 */
[----:B-1----:R-:W-:-:S04]  /*2f140*/  IMAD.WIDE R4, R8, 0x2, R16 ;  /* 0x0000000208047825 */ /* 0x002fc800078e0210 */
[----:B0-----:R-:W-:Y:S01]  /*2f150*/  IMAD.WIDE R6, R8, 0x2, R2 ;  /* 0x0000000208067825 */ /* 0x001fe200078e0202 */
[----:B------:R-:W-:Y:S04]  /*2f160*/  @P2 STG.E.U16 [R4.64], R27 ;  /* 0x0000001b04002986 */ /* 0x000fe8000c101504 */
[----:B--2---:R0:W-:Y:S01]  /*2f170*/  @P5 STG.E.U16 [R6.64], R29 ;  /* 0x0000001d06005986 */ /* 0x0041e2000c101504 */
[----:B------:R-:W-:-:S03]  /*2f180*/  PRMT R13, R29, 0x7632, R13 ;  /* 0x000076321d0d7816 */ /* 0x000fc6000000000d */
[----:B0-----:R-:W2:Y:S01]  /*2f190*/  LDL.LU R29, [R1+0x258] ;  /* 0x00025800011d7983 */ /* 0x001ea20000300800 */
[----:B------:R-:W-:Y:S02]  /*2f1a0*/  IADD3 R18, R28, 0xac, RZ ;  /* 0x000000ac1c127810 */ /* 0x000fe40007ffe0ff */
[----:B------:R-:W-:Y:S02]  /*2f1b0*/  ISETP.LT.AND P4, PT, R19, c[0x0][0x178], !P6 ;  /* 0x00005e0013007a0c */ /* 0x000fe40007781270 */
[----:B------:R-:W-:Y:S02]  /*2f1c0*/  ISETP.GE.AND P0, PT, R18, c[0x0][0x17c], PT ;  /* 0x00005f0012007a0c */ /* 0x000fe40003f06270 */
[----:B------:R-:W-:Y:S02]  /*2f1d0*/  IADD3 R8, R8, c[0x0][0x198], RZ ;  /* 0x0000660008087a10 */ /* 0x000fe40007ffe0ff */
[----:B------:R-:W-:Y:S02]  /*2f1e0*/  IADD3 R9, R28, 0xaf, RZ ;  /* 0x000000af1c097810 */ /* 0x000fe40007ffe0ff */
[----:B------:R-:W-:-:S02]  /*2f1f0*/  ISETP.LT.AND P6, PT, R11, c[0x0][0x178], !P6 ;  /* 0x00005e000b007a0c */ /* 0x000fc400077c1270 */
[----:B------:R-:W-:Y:S01]  /*2f200*/  ISETP.LT.AND P5, PT, R19, c[0x0][0x178], !P0 ;  /* 0x00005e0013007a0c */ /* 0x000fe200047a1270 */
[C---:B------:R-:W-:Y:S01]  /*2f210*/  IMAD.WIDE R4, R8.reuse, 0x2, R16 ;  /* 0x0000000208047825 */ /* 0x040fe200078e0210 */
[----:B------:R-:W-:Y:S02]  /*2f220*/  ISETP.GE.AND P2, PT, R9, c[0x0][0x17c], PT ;  /* 0x00005f0009007a0c */ /* 0x000fe40003f46270 */
[----:B------:R-:W-:Y:S02]  /*2f230*/  PRMT R12, R27, 0x7632, R12 ;  /* 0x000076321b0c7816 */ /* 0x000fe4000000000c */
[C---:B------:R-:W-:Y:S01]  /*2f240*/  IADD3 R9, R8.reuse, c[0x0][0x198], RZ ;  /* 0x0000660008097a10 */ /* 0x040fe20007ffe0ff */
[----:B------:R-:W-:Y:S01]  /*2f250*/  IMAD.WIDE R6, R8, 0x2, R2 ;  /* 0x0000000208067825 */ /* 0x000fe200078e0202 */
[----:B------:R-:W-:Y:S01]  /*2f260*/  ISETP.LT.AND P0, PT, R11, c[0x0][0x178], !P0 ;  /* 0x00005e000b007a0c */ /* 0x000fe20004701270 */
[----:B------:R0:W-:Y:S01]  /*2f270*/  @P4 STG.E.U16 [R4.64], R12 ;  /* 0x0000000c04004986 */ /* 0x0001e2000c101504 */
[----:B------:R-:W-:-:S03]  /*2f280*/  IADD3 R8, R28, 0xb0, RZ ;  /* 0x000000b01c087810 */ /* 0x000fc60007ffe0ff */
[----:B------:R1:W-:Y:S01]  /*2f290*/  @P6 STG.E.U16 [R6.64], R13 ;  /* 0x0000000d06006986 */ /* 0x0003e2000c101504 */
[----:B------:R-:W-:-:S03]  /*2f2a0*/  ISETP.LT.AND P6, PT, R19, c[0x0][0x178], !P1 ;  /* 0x00005e0013007a0c */ /* 0x000fc60004fc1270 */
[----:B------:R-:W2:Y:S01]  /*2f2b0*/  LDL.LU R27, [R1+0x26c] ;  /* 0x00026c00011b7983 */ /* 0x000ea20000300800 */
[C---:B0-----:R-:W-:Y:S01]  /*2f2c0*/  IMAD.WIDE R4, R9.reuse, 0x2, R16 ;  /* 0x0000000209047825 */ /* 0x041fe200078e0210 */
[----:B------:R-:W-:Y:S02]  /*2f2d0*/  ISETP.GE.AND P4, PT, R8, c[0x0][0x17c], PT ;  /* 0x00005f0008007a0c */ /* 0x000fe40003f86270 */
[----:B------:R-:W-:Y:S02]  /*2f2e0*/  IADD3 R8, R9, c[0x0][0x198], RZ ;  /* 0x0000660009087a10 */ /* 0x000fe40007ffe0ff */
[----:B-1----:R-:W-:Y:S02]  /*2f2f0*/  IADD3 R6, R28, 0xb1, RZ ;  /* 0x000000b11c067810 */ /* 0x002fe40007ffe0ff */
[----:B------:R-:W-:Y:S02]  /*2f300*/  ISETP.LT.AND P1, PT, R11, c[0x0][0x178], !P1 ;  /* 0x00005e000b007a0c */ /* 0x000fe40004f21270 */
[----:B------:R-:W-:-:S02]  /*2f310*/  IADD3 R12, R8, c[0x0][0x198], RZ ;  /* 0x00006600080c7a10 */ /* 0x000fc40007ffe0ff */
[----:B------:R-:W-:Y:S01]  /*2f320*/  PRMT R13, R10, 0x7632, R13 ;  /* 0x000076320a0d7816 */ /* 0x000fe2000000000d */
[----:B---3--:R0:W-:Y:S01]  /*2f330*/  @P5 STG.E.U16 [R4.64], R26 ;  /* 0x0000001a04005986 */ /* 0x0081e2000c101504 */
[----:B------:R-:W-:Y:S01]  /*2f340*/  ISETP.GE.AND P5, PT, R6, c[0x0][0x17c], PT ;  /* 0x00005f0006007a0c */ /* 0x000fe20003fa6270 */
[----:B------:R-:W-:-:S04]  /*2f350*/  IMAD.WIDE R6, R8, 0x2, R16 ;  /* 0x0000000208067825 */ /* 0x000fc800078e0210 */
[----:B0-----:R-:W-:Y:S01]  /*2f360*/  IMAD.WIDE R4, R9, 0x2, R2 ;  /* 0x0000000209047825 */ /* 0x001fe200078e0202 */
[----:B------:R-:W-:Y:S02]  /*2f370*/  PRMT R9, R26, 0x7632, R9 ;  /* 0x000076321a097816 */ /* 0x000fe40000000009 */
[----:B------:R-:W3:Y:S04]  /*2f380*/  LDL.LU R26, [R1+0x24c] ;  /* 0x00024c00011a7983 */ /* 0x000ee80000300800 */
[----:B------:R0:W-:Y:S01]  /*2f390*/  @P0 STG.E.U16 [R4.64], R10 ;  /* 0x0000000a04000986 */ /* 0x0001e2000c101504 */
[----:B------:R-:W-:Y:S02]  /*2f3a0*/  ISETP.LT.AND P0, PT, R19, c[0x0][0x178], !P3 ;  /* 0x00005e0013007a0c */ /* 0x000fe40005f01270 */
[----:B------:R-:W-:Y:S01]  /*2f3b0*/  ISETP.LT.AND P3, PT, R11, c[0x0][0x178], !P3 ;  /* 0x00005e000b007a0c */ /* 0x000fe20005f61270 */
[----:B------:R1:W-:Y:S01]  /*2f3c0*/  @P6 STG.E.U16 [R6.64], R9 ;  /* 0x0000000906006986 */ /* 0x0003e2000c101504 */
[----:B0-----:R-:W-:-:S04]  /*2f3d0*/  IMAD.WIDE R4, R8, 0x2, R2 ;  /* 0x0000000208047825 */ /* 0x001fc800078e0202 */
[C---:B-1----:R-:W-:Y:S01]  /*2f3e0*/  IMAD.WIDE R6, R12.reuse, 0x2, R16 ;  /* 0x000000020c067825 */ /* 0x042fe200078e0210 */
[----:B------:R0:W-:Y:S03]  /*2f3f0*/  @P1 STG.E.U16 [R4.64], R13 ;  /* 0x0000000d04001986 */ /* 0x0001e6000c101504 */
[C---:B------:R-:W-:Y:S01]  /*2f400*/  IMAD.WIDE R8, R12.reuse, 0x2, R2 ;  /* 0x000000020c087825 */ /* 0x040fe200078e0202 */
[----:B----4-:R1:W-:Y:S01]  /*2f410*/  @P0 STG.E.U16 [R6.64], R25 ;  /* 0x0000001906000986 */ /* 0x0103e2000c101504 */
[----:B0-----:R-:W-:Y:S02]  /*2f420*/  PRMT R13, R25, 0x7632, R13 ;  /* 0x00007632190d7816 */ /* 0x001fe4000000000d */
[----:B-1----:R-:W-:Y:S01]  /*2f430*/  IADD3 R6, R12, c[0x0][0x198], RZ ;  /* 0x000066000c067a10 */ /* 0x002fe20007ffe0ff */
[----:B------:R-:W4:Y:S04]  /*2f440*/  LDL.LU R25, [R1+0x27c] ;  /* 0x00027c0001197983 */ /* 0x000f280000300800 */
[----:B--2---:R0:W-:Y:S01]  /*2f450*/  @P3 STG.E.U16 [R8.64], R29 ;  /* 0x0000001d08003986 */ /* 0x0041e2000c101504 */
[----:B------:R-:W-:-:S03]  /*2f460*/  PRMT R12, R29, 0x7632, R12 ;  /* 0x000076321d0c7816 */ /* 0x000fc6000000000c */
[----:B0-----:R-:W2:Y:S01]  /*2f470*/  LDL.LU R29, [R1+0x22c] ;  /* 0x00022c00011d7983 */ /* 0x001ea20000300800 */
[----:B------:R-:W-:Y:S02]  /*2f480*/  IADD3 R10, R28, 0xb2, RZ ;  /* 0x000000b21c0a7810 */ /* 0x000fe40007ffe0ff */
[----:B------:R-:W-:Y:S02]  /*2f490*/  ISETP.LT.AND P0, PT, R19, c[0x0][0x178], !P2 ;  /* 0x00005e0013007a0c */ /* 0x000fe40005701270 */
[----:B------:R-:W-:Y:S02]  /*2f4a0*/  ISETP.LT.AND P2, PT, R11, c[0x0][0x178], !P2 ;  /* 0x00005e000b007a0c */ /* 0x000fe40005741270 */
[----:B------:R-:W-:Y:S02]  /*2f4b0*/  ISETP.LT.AND P3, PT, R19, c[0x0][0x178], !P4 ;  /* 0x00005e0013007a0c */ /* 0x000fe40006761270 */
[----:B------:R-:W-:Y:S02]  /*2f4c0*/  ISETP.GE.AND P6, PT, R10, c[0x0][0x17c], PT ;  /* 0x00005f000a007a0c */ /* 0x000fe40003fc6270 */
[C---:B------:R-:W-:Y:S01]  /*2f4d0*/  IADD3 R10, R6.reuse, c[0x0][0x198], RZ ;  /* 0x00006600060a7a10 */ /* 0x040fe20007ffe0ff */
[----:B------:R-:W-:Y:S01]  /*2f4e0*/  IMAD.WIDE R4, R6, 0x2, R16 ;  /* 0x0000000206047825 */ /* 0x000fe200078e0210 */
[----:B------:R-:W-:-:S03]  /*2f4f0*/  ISETP.LT.AND P4, PT, R11, c[0x0][0x178], !P4 ;  /* 0x00005e000b007a0c */ /* 0x000fc60006781270 */
[----:B------:R-:W-:Y:S01]  /*2f500*/  IMAD.WIDE R6, R6, 0x2, R2 ;  /* 0x0000000206067825 */ /* 0x000fe200078e0202 */
[----:B------:R0:W-:Y:S03]  /*2f510*/  @P0 STG.E.U16 [R4.64], R13 ;  /* 0x0000000d04000986 */ /* 0x0001e6000c101504 */
[----:B------:R-:W-:Y:S01]  /*2f520*/  IMAD.WIDE R8, R10, 0x2, R16 ;  /* 0x000000020a087825 */ /* 0x000fe200078e0210 */
[----:B------:R1:W-:Y:S04]  /*2f530*/  @P2 STG.E.U16 [R6.64], R12 ;  /* 0x0000000c06002986 */ /* 0x0003e8000c101504 */
[----:B------:R1:W-:Y:S01]  /*2f540*/  @P3 STG.E.U16 [R8.64], R27 ;  /* 0x0000001b08003986 */ /* 0x0003e2000c101504 */
[----:B------:R-:W-:-:S02]  /*2f550*/  ISETP.LT.AND P3, PT, R19, c[0x0][0x178], !P5 ;  /* 0x00005e0013007a0c */ /* 0x000fc40006f61270 */
[----:B------:R-:W-:Y:S01]  /*2f560*/  ISETP.LT.AND P5, PT, R11, c[0x0][0x178], !P5 ;  /* 0x00005e000b007a0c */ /* 0x000fe20006fa1270 */
[C---:B0-----:R-:W-:Y:S01]  /*2f570*/  IMAD.WIDE R4, R10.reuse, 0x2, R2 ;  /* 0x000000020a047825 */ /* 0x041fe200078e0202 */
[----:B-1----:R-:W-:Y:S02]  /*2f580*/  PRMT R12, R27, 0x7632, R12 ;  /* 0x000076321b0c7816 */ /* 0x002fe4000000000c */
[----:B------:R-:W2:Y:S01]  /*2f590*/  LDL.LU R27, [R1+0x29c] ;  /* 0x00029c00011b7983 */ /* 0x000ea20000300800 */
[----:B------:R-:W-:-:S04]  /*2f5a0*/  IADD3 R10, R10, c[0x0][0x198], RZ ;  /* 0x000066000a0a7a10 */ /* 0x000fc80007ffe0ff */
[C---:B------:R-:W-:Y:S01]  /*2f5b0*/  IADD3 R9, R10.reuse, c[0x0][0x198], RZ ;  /* 0x000066000a097a10 */ /* 0x040fe20007ffe0ff */
[----:B------:R-:W-:Y:S01]  /*2f5c0*/  IMAD.WIDE R6, R10, 0x2, R16 ;  /* 0x000000020a067825 */ /* 0x000fe200078e0210 */
[----:B------:R-:W-:Y:S01]  /*2f5d0*/  IADD3 R13, R28, 0xb6, RZ ;  /* 0x000000b61c0d7810 */ /* 0x000fe20007ffe0ff */
[----:B---3--:R0:W-:Y:S01]  /*2f5e0*/  @P4 STG.E.U16 [R4.64], R26 ;  /* 0x0000001a04004986 */ /* 0x0081e2000c101504 */
[----:B------:R-:W-:Y:S02]  /*2f5f0*/  PRMT R8, R26, 0x7632, R8 ;  /* 0x000076321a087816 */ /* 0x000fe40000000008 */
[----:B------:R-:W-:Y:S02]  /*2f600*/  ISETP.LT.AND P4, PT, R19, c[0x0][0x178], !P6 ;  /* 0x00005e0013007a0c */ /* 0x000fe40007781270 */
[----:B------:R-:W-:Y:S01]  /*2f610*/  ISETP.LT.AND P6, PT, R11, c[0x0][0x178], !P6 ;  /* 0x00005e000b007a0c */ /* 0x000fe200077c1270 */
[----:B------:R1:W-:Y:S04]  /*2f620*/  @P3 STG.E.U16 [R6.64], R12 ;  /* 0x0000000c06003986 */ /* 0x0003e8000c101504 */
[----:B0-----:R-:W3:Y:S01]  /*2f630*/  LDL.LU R26, [R1+0x1cc] ;  /* 0x0001cc00011a7983 */ /* 0x001ee20000300800 */
[----:B------:R-:W-:-:S04]  /*2f640*/  IMAD.WIDE R4, R10, 0x2, R2 ;  /* 0x000000020a047825 */ /* 0x000fc800078e0202 */
[----:B-1----:R-:W-:Y:S01]  /*2f650*/  IMAD.WIDE R6, R9, 0x2, R16 ;  /* 0x0000000209067825 */ /* 0x002fe200078e0210 */
[----:B------:R0:W-:Y:S01]  /*2f660*/  @P5 STG.E.U16 [R4.64], R8 ;  /* 0x0000000804005986 */ /* 0x0001e2000c101504 */
[----:B------:R-:W-:Y:S02]  /*2f670*/  ISETP.GE.AND P3, PT, R13, c[0x0][0x17c], PT ;  /* 0x00005f000d007a0c */ /* 0x000fe40003f66270 */
[----:B0-----:R-:W-:Y:S01]  /*2f680*/  IMAD.WIDE R4, R9, 0x2, R2 ;  /* 0x0000000209047825 */ /* 0x001fe200078e0202 */
[----:B----4-:R-:W-:Y:S04]  /*2f690*/  @P4 STG.E.U16 [R6.64], R25 ;  /* 0x0000001906004986 */ /* 0x010fe8000c101504 */
[----:B--2---:R0:W-:Y:S01]  /*2f6a0*/  @P6 STG.E.U16 [R4.64], R29 ;  /* 0x0000001d04006986 */ /* 0x0041e2000c101504 */
[----:B------:R-:W-:-:S03]  /*2f6b0*/  PRMT R13, R29, 0x7632, R13 ;  /* 0x000076321d0d7816 */ /* 0x000fc6000000000d */
[----:B0-----:R-:W2:Y:S01]  /*2f6c0*/  LDL.LU R29, [R1+0x28c] ;  /* 0x00028c00011d7983 */ /* 0x001ea20000300800 */
[----:B------:R-:W-:-:S04]  /*2f6d0*/  IADD3 R14, R28, 0xb3, RZ ;  /* 0x000000b31c0e7810 */ /* 0x000fc80007ffe0ff */
[----:B------:R-:W-:Y:S02]  /*2f6e0*/  ISETP.GE.AND P1, PT, R14, c[0x0][0x17c], PT ;  /* 0x00005f000e007a0c */ /* 0x000fe40003f26270 */
[----:B------:R-:W-:Y:S02]  /*2f6f0*/  IADD3 R14, R28, 0xb4, RZ ;  /* 0x000000b41c0e7810 */ /* 0x000fe40007ffe0ff */
[----:B------:R-:W-:Y:S02]  /*2f700*/  ISETP.LT.AND P4, PT, R19, c[0x0][0x178], !P1 ;  /* 0x00005e0013007a0c */ /* 0x000fe40004f81270 */
[----:B------:R-:W-:Y:S02]  /*2f710*/  ISETP.GE.AND P0, PT, R14, c[0x0][0x17c], PT ;  /* 0x00005f000e007a0c */ /* 0x000fe40003f06270 */
[----:B------:R-:W-:Y:S02]  /*2f720*/  ISETP.LT.AND P1, PT, R11, c[0x0][0x178], !P1 ;  /* 0x00005e000b007a0c */ /* 0x000fe40004f21270 */
[----:B------:R-:W-:-:S02]  /*2f730*/  IADD3 R6, R9, c[0x0][0x198], RZ ;  /* 0x0000660009067a10 */ /* 0x000fc40007ffe0ff */
[----:B------:R-:W-:Y:S02]  /*2f740*/  ISETP.LT.AND P6, PT, R19, c[0x0][0x178], !P0 ;  /* 0x00005e0013007a0c */ /* 0x000fe400047c1270 */
[----:B------:R-:W-:Y:S02]  /*2f750*/  IADD3 R10, R28, 0xb7, RZ ;  /* 0x000000b71c0a7810 */ /* 0x000fe40007ffe0ff */
[C---:B------:R-:W-:Y:S01]  /*2f760*/  IADD3 R12, R6.reuse, c[0x0][0x198], RZ ;  /* 0x00006600060c7a10 */ /* 0x040fe20007ffe0ff */
[----:B------:R-:W-:Y:S01]  /*2f770*/  IMAD.WIDE R4, R6, 0x2, R16 ;  /* 0x0000000206047825 */ /* 0x000fe200078e0210 */
[----:B------:R-:W-:Y:S02]  /*2f780*/  ISETP.GE.AND P5, PT, R10, c[0x0][0x17c], PT ;  /* 0x00005f000a007a0c */ /* 0x000fe40003fa6270 */
[----:B------:R-:W-:Y:S01]  /*2f790*/  PRMT R10, R25, 0x7632, R10 ;  /* 0x00007632190a7816 */ /* 0x000fe2000000000a */
[----:B------:R-:W-:Y:S01]  /*2f7a0*/  IMAD.WIDE R6, R6, 0x2, R2 ;  /* 0x0000000206067825 */ /* 0x000fe200078e0202 */
[----:B------:R-:W-:Y:S01]  /*2f7b0*/  IADD3 R18, R28, 0xb5, RZ ;  /* 0x000000b51c127810 */ /* 0x000fe20007ffe0ff */
[----:B------:R-:W4:Y:S01]  /*2f7c0*/  LDL.LU R25, [R1+0x2cc] ;  /* 0x0002cc0001197983 */ /* 0x000f220000300800 */
[----:B------:R-:W-:Y:S01]  /*2f7d0*/  ISETP.LT.AND P0, PT, R11, c[0x0][0x178], !P0 ;  /* 0x00005e000b007a0c */ /* 0x000fe20004701270 */
[----:B------:R-:W-:Y:S01]  /*2f7e0*/  IMAD.WIDE R8, R12, 0x2, R16 ;  /* 0x000000020c087825 */ /* 0x000fe200078e0210 */
[----:B------:R-:W-:Y:S01]  /*2f7f0*/  ISETP.GE.AND P2, PT, R18, c[0x0][0x17c], PT ;  /* 0x00005f0012007a0c */ /* 0x000fe20003f46270 */
[----:B------:R0:W-:Y:S04]  /*2f800*/  @P4 STG.E.U16 [R4.64], R10 ;  /* 0x0000000a04004986 */ /* 0x0001e8000c101504 */
[----:B------:R-:W-:Y:S04]  /*2f810*/  @P1 STG.E.U16 [R6.64], R13 ;  /* 0x0000000d06001986 */ /* 0x000fe8000c101504 */
[----:B------:R1:W-:Y:S01]  /*2f820*/  @P6 STG.E.U16 [R8.64], R27 ;  /* 0x0000001b08006986 */ /* 0x0003e2000c101504 */
[----:B------:R-:W-:-:S02]  /*2f830*/  ISETP.LT.AND P6, PT, R19, c[0x0][0x178], !P2 ;  /* 0x00005e0013007a0c */ /* 0x000fc400057c1270 */
[----:B0-----:R-:W-:Y:S01]  /*2f840*/  PRMT R10, R27, 0x7632, R10 ;  /* 0x000076321b0a7816 */ /* 0x001fe2000000000a */
[C---:B------:R-:W-:Y:S01]  /*2f850*/  IMAD.WIDE R4, R12.reuse, 0x2, R2 ;  /* 0x000000020c047825 */ /* 0x040fe200078e0202 */
[----:B------:R-:W-:Y:S01]  /*2f860*/  IADD3 R12, R12, c[0x0][0x198], RZ ;  /* 0x000066000c0c7a10 */ /* 0x000fe20007ffe0ff */
[----:B-1----:R-:W4:Y:S01]  /*2f870*/  LDL.LU R27, [R1+0x23c] ;  /* 0x00023c00011b7983 */ /* 0x002f220000300800 */
[----:B------:R-:W-:-:S03]  /*2f880*/  ISETP.LT.AND P2, PT, R11, c[0x0][0x178], !P2 ;  /* 0x00005e000b007a0c */ /* 0x000fc60005741270 */
[C---:B------:R-:W-:Y:S01]  /*2f890*/  IMAD.WIDE R6, R12.reuse, 0x2, R16 ;  /* 0x000000020c067825 */ /* 0x040fe200078e0210 */
[----:B------:R-:W-:Y:S01]  /*2f8a0*/  IADD3 R9, R12, c[0x0][0x198], RZ ;  /* 0x000066000c097a10 */ /* 0x000fe20007ffe0ff */
[----:B---3--:R0:W-:Y:S01]  /*2f8b0*/  @P0 STG.E.U16 [R4.64], R26 ;  /* 0x0000001a04000986 */ /* 0x0081e2000c101504 */
[----:B------:R-:W-:Y:S02]  /*2f8c0*/  ISETP.LT.AND P0, PT, R19, c[0x0][0x178], !P3 ;  /* 0x00005e0013007a0c */ /* 0x000fe40005f01270 */
[----:B------:R-:W-:Y:S01]  /*2f8d0*/  PRMT R8, R26, 0x7632, R8 ;  /* 0x000076321a087816 */ /* 0x000fe20000000008 */
[----:B------:R1:W-:Y:S01]  /*2f8e0*/  @P6 STG.E.U16 [R6.64], R10 ;  /* 0x0000000a06006986 */ /* 0x0003e2000c101504 */
[----:B0-----:R-:W-:-:S03]  /*2f8f0*/  IMAD.WIDE R4, R12, 0x2, R2 ;  /* 0x000000020c047825 */ /* 0x001fc600078e0202 */
[----:B------:R-:W3:Y:S01]  /*2f900*/  LDL.LU R26, [R1+0x2bc] ;  /* 0x0002bc00011a7983 */ /* 0x000ee20000300800 */
[----:B-1----:R-:W-:Y:S01]  /*2f910*/  IADD3 R10, R28, 0xbb, RZ ;  /* 0x000000bb1c0a7810 */ /* 0x002fe20007ffe0ff */
[----:B------:R-:W-:Y:S02]  /*2f920*/  IMAD.WIDE R6, R9, 0x2, R16 ;  /* 0x0000000209067825 */ /* 0x000fe400078e0210 */
[----:B------:R-:W-:Y:S01]  /*2f930*/  @P2 STG.E.U16 [R4.64], R8 ;  /* 0x0000000804002986 */ /* 0x000fe2000c101504 */
[----:B------:R-:W-:Y:S02]  /*2f940*/  ISETP.GE.AND P2, PT, R10, c[0x0][0x17c], PT ;  /* 0x00005f000a007a0c */ /* 0x000fe40003f46270 */
[----:B--2---:R-:W-:Y:S01]  /*2f950*/  PRMT R10, R29, 0x7632, R10 ;  /* 0x000076321d0a7816 */ /* 0x004fe2000000000a */
[----:B------:R0:W-:Y:S04]  /*2f960*/  @P0 STG.E.U16 [R6.64], R29 ;  /* 0x0000001d06000986 */ /* 0x0001e8000c101504 */
[----:B0-----:R-:W2:Y:S01]  /*2f970*/  LDL.LU R29, [R1+0x1ec] ;  /* 0x0001ec00011d7983 */ /* 0x001ea20000300800 */
[----:B------:R-:W-:-:S02]  /*2f980*/  ISETP.LT.AND P3, PT, R11, c[0x0][0x178], !P3 ;  /* 0x00005e000b007a0c */ /* 0x000fc40005f61270 */
[----:B------:R-:W-:Y:S01]  /*2f990*/  IADD3 R14, R28, 0xb8, RZ ;  /* 0x000000b81c0e7810 */ /* 0x000fe20007ffe0ff */
[----:B------:R-:W-:Y:S01]  /*2f9a0*/  IMAD.WIDE R4, R9, 0x2, R2 ;  /* 0x0000000209047825 */ /* 0x000fe200078e0202 */
[----:B------:R-:W-:Y:S02]  /*2f9b0*/  ISETP.LT.AND P0, PT, R19, c[0x0][0x178], !P5 ;  /* 0x00005e0013007a0c */ /* 0x000fe40006f01270 */
[----:B------:R-:W-:Y:S02]  /*2f9c0*/  ISETP.GE.AND P4, PT, R14, c[0x0][0x17c], PT ;  /* 0x00005f000e007a0c */ /* 0x000fe40003f86270 */
[----:B------:R-:W-:Y:S02]  /*2f9d0*/  ISETP.LT.AND P5, PT, R11, c[0x0][0x178], !P5 ;  /* 0x00005e000b007a0c */ /* 0x000fe40006fa1270 */
[----:B------:R-:W-:-:S03]  /*2f9e0*/  IADD3 R6, R9, c[0x0][0x198], RZ ;  /* 0x0000660009067a10 */ /* 0x000fc60007ffe0ff */
[----:B------:R0:W-:Y:S01]  /*2f9f0*/  @P3 STG.E.U16 [R4.64], R15 ;  /* 0x0000000f04003986 */ /* 0x0001e2000c101504 */
[----:B------:R-:W-:Y:S02]  /*2fa00*/  ISETP.LT.AND P3, PT, R19, c[0x0][0x178], !P4 ;  /* 0x00005e0013007a0c */ /* 0x000fe40006761270 */
[----:B------:R-:W-:Y:S02]  /*2fa10*/  IADD3 R12, R6, c[0x0][0x198], RZ ;  /* 0x00006600060c7a10 */ /* 0x000fe40007ffe0ff */
[----:B------:R-:W-:Y:S02]  /*2fa20*/  IADD3 R18, R28, 0xb9, RZ ;  /* 0x000000b91c127810 */ /* 0x000fe40007ffe0ff */
[----:B------:R-:W-:Y:S01]  /*2fa30*/  ISETP.LT.AND P4, PT, R11, c[0x0][0x178], !P4 ;  /* 0x00005e000b007a0c */ /* 0x000fe20006781270 */
[----:B------:R-:W-:-:S04]  /*2fa40*/  IMAD.WIDE R8, R12, 0x2, R16 ;  /* 0x000000020c087825 */ /* 0x000fc800078e0210 */
[----:B0-----:R-:W-:Y:S01]  /*2fa50*/  IMAD.WIDE R4, R6, 0x2, R16 ;  /* 0x0000000206047825 */ /* 0x001fe200078e0210 */
[----:B------:R-:W-:-:S03]  /*2fa60*/  PRMT R15, R15, 0x7632, R15 ;  /* 0x000076320f0f7816 */ /* 0x000fc6000000000f */
[----:B------:R-:W-:Y:S01]  /*2fa70*/  IMAD.WIDE R6, R6, 0x2, R2 ;  /* 0x0000000206067825 */ /* 0x000fe200078e0202 */
[----:B------:R-:W-:Y:S01]  /*2fa80*/  ISETP.GE.AND P1, PT, R18, c[0x0][0x17c], PT ;  /* 0x00005f0012007a0c */ /* 0x000fe20003f26270 */
[----:B------:R0:W-:Y:S01]  /*2fa90*/  @P0 STG.E.U16 [R4.64], R10 ;  /* 0x0000000a04000986 */ /* 0x0001e2000c101504 */
[----:B------:R-:W-:-:S03]  /*2faa0*/  IADD3 R13, R28, 0xba, RZ ;  /* 0x000000ba1c0d7810 */ /* 0x000fc60007ffe0ff */
[----:B------:R1:W-:Y:S01]  /*2fab0*/  @P5 STG.E.U16 [R6.64], R15 ;  /* 0x0000000f06005986 */ /* 0x0003e2000c101504 */
[----:B------:R-:W-:-:S03]  /*2fac0*/  ISETP.GE.AND P6, PT, R13, c[0x0][0x17c], PT ;  /* 0x00005f000d007a0c */ /* 0x000fc60003fc6270 */
[----:B----4-:R4:W-:Y:S01]  /*2fad0*/  @P3 STG.E.U16 [R8.64], R25 ;  /* 0x0000001908003986 */ /* 0x0109e2000c101504 */
[----:B------:R-:W-:Y:S01]  /*2fae0*/  ISETP.LT.AND P3, PT, R19, c[0x0][0x178], !P1 ;  /* 0x00005e0013007a0c */ /* 0x000fe20004f61270 */
[C---:B0-----:R-:W-:Y:S01]  /*2faf0*/  IMAD.WIDE R4, R12.reuse, 0x2, R2 ;  /* 0x000000020c047825 */ /* 0x041fe200078e0202 */
[----:B------:R-:W-:Y:S02]  /*2fb00*/  IADD3 R12, R12, c[0x0][0x198], RZ ;  /* 0x000066000c0c7a10 */ /* 0x000fe40007ffe0ff */
[----:B------:R-:W-:Y:S02]  /*2fb10*/  ISETP.LT.AND P1, PT, R11, c[0x0][0x178], !P1 ;  /* 0x00005e000b007a0c */ /* 0x000fe40004f21270 */
[----:B------:R0:W-:Y:S01]  /*2fb20*/  @P4 STG.E.U16 [R4.64], R27 ;  /* 0x0000001b04004986 */ /* 0x0001e2000c101504 */
[----:B------:R-:W-:Y:S01]  /*2fb30*/  ISETP.LT.AND P4, PT, R19, c[0x0][0x178], !P6 ;  /* 0x00005e0013007a0c */ /* 0x000fe20007781270 */
[----:B-1----:R-:W-:Y:S01]  /*2fb40*/  IMAD.WIDE R6, R12, 0x2, R16 ;  /* 0x000000020c067825 */ /* 0x002fe200078e0210 */
[----:B------:R-:W-:-:S02]  /*2fb50*/  PRMT R10, R25, 0x7632, R10 ;  /* 0x00007632190a7816 */ /* 0x000fc4000000000a */
[C---:B----4-:R-:W-:Y:S02]  /*2fb60*/  IADD3 R9, R12.reuse, c[0x0][0x198], RZ ;  /* 0x000066000c097a10 */ /* 0x050fe40007ffe0ff */
[----:B------:R-:W-:Y:S01]  /*2fb70*/  PRMT R8, R27, 0x7632, R8 ;  /* 0x000076321b087816 */ /* 0x000fe20000000008 */
[----:B------:R1:W-:Y:S01]  /*2fb80*/  @P3 STG.E.U16 [R6.64], R10 ;  /* 0x0000000a06003986 */ /* 0x0003e2000c101504 */
[----:B------:R-:W-:Y:S01]  /*2fb90*/  ISETP.LT.AND P6, PT, R11, c[0x0][0x178], !P6 ;  /* 0x00005e000b007a0c */ /* 0x000fe200077c1270 */
[----:B0-----:R-:W-:Y:S01]  /*2fba0*/  IMAD.WIDE R4, R12, 0x2, R2 ;  /* 0x000000020c047825 */ /* 0x001fe200078e0202 */
[----:B------:R-:W-:Y:S01]  /*2fbb0*/  IADD3 R13, R28, 0xbc, RZ ;  /* 0x000000bc1c0d7810 */ /* 0x000fe20007ffe0ff */
[----:B------:R-:W4:Y:S02]  /*2fbc0*/  LDL.LU R27, [R1+0x2ac] ;  /* 0x0002ac00011b7983 */ /* 0x000f240000300800 */
[----:B-1----:R-:W-:Y:S02]  /*2fbd0*/  IMAD.WIDE R6, R9, 0x2, R16 ;  /* 0x0000000209067825 */ /* 0x002fe400078e0210 */
[----:B------:R0:W-:Y:S01]  /*2fbe0*/  @P1 STG.E.U16 [R4.64], R8 ;  /* 0x0000000804001986 */ /* 0x0001e2000c101504 */
[----:B------:R-:W-:-:S02]  /*2fbf0*/  ISETP.GE.AND P0, PT, R13, c[0x0][0x17c], PT ;  /* 0x00005f000d007a0c */ /* 0x000fc40003f06270 */
[C---:B------:R-:W-:Y:S02]  /*2fc00*/  IADD3 R10, R28.reuse, 0xbf, RZ ;  /* 0x000000bf1c0a7810 */ /* 0x040fe40007ffe0ff */
[----:B------:R-:W-:Y:S02]  /*2fc10*/  IADD3 R13, R28, 0xbe, RZ ;  /* 0x000000be1c0d7810 */ /* 0x000fe40007ffe0ff */
[----:B------:R-:W-:Y:S01]  /*2fc20*/  ISETP.GE.AND P1, PT, R10, c[0x0][0x17c], PT ;  /* 0x00005f000a007a0c */ /* 0x000fe20003f26270 */
[----:B0-----:R-:W-:Y:S01]  /*2fc30*/  IMAD.WIDE R4, R9, 0x2, R2 ;  /* 0x0000000209047825 */ /* 0x001fe200078e0202 */
[----:B------:R-:W-:Y:S02]  /*2fc40*/  ISETP.GE.AND P3, PT, R13, c[0x0][0x17c], PT ;  /* 0x00005f000d007a0c */ /* 0x000fe40003f66270 */
[----:B------:R-:W-:Y:S01]  /*2fc50*/  IADD3 R15, R28, 0xc1, RZ ;  /* 0x000000c11c0f7810 */ /* 0x000fe20007ffe0ff */
[----:B---3--:R0:W-:Y:S01]  /*2fc60*/  @P4 STG.E.U16 [R6.64], R26 ;  /* 0x0000001a06004986 */ /* 0x0081e2000c101504 */
[----:B------:R-:W-:-:S02]  /*2fc70*/  ISETP.LT.AND P4, PT, R19, c[0x0][0x178], !P2 ;  /* 0x00005e0013007a0c */ /* 0x000fc40005781270 */
[----:B------:R-:W-:Y:S02]  /*2fc80*/  ISETP.LT.AND P2, PT, R11, c[0x0][0x178], !P2 ;  /* 0x00005e000b007a0c */ /* 0x000fe40005741270 */
[----:B------:R-:W-:Y:S02]  /*2fc90*/  PRMT R10, R26, 0x7632, R10 ;  /* 0x000076321a0a7816 */ /* 0x000fe4000000000a */
[----:B0-----:R-:W-:-:S04]  /*2fca0*/  IADD3 R6, R9, c[0x0][0x198], RZ ;  /* 0x0000660009067a10 */ /* 0x001fc80007ffe0ff */
[C---:B------:R-:W-:Y:S01]  /*2fcb0*/  IADD3 R12, R6.reuse, c[0x0][0x198], RZ ;  /* 0x00006600060c7a10 */ /* 0x040fe20007ffe0ff */
[----:B--2---:R0:W-:Y:S01]  /*2fcc0*/  @P6 STG.E.U16 [R4.64], R29 ;  /* 0x0000001d04006986 */ /* 0x0041e2000c101504 */
[----:B------:R-:W-:Y:S02]  /*2fcd0*/  PRMT R13, R29, 0x7632, R13 ;  /* 0x000076321d0d7816 */ /* 0x000fe4000000000d */
[----:B------:R-:W-:Y:S02]  /*2fce0*/  ISETP.LT.AND P6, PT, R19, c[0x0][0x178], !P0 ;  /* 0x00005e0013007a0c */ /* 0x000fe400047c1270 */
[----:B------:R-:W-:Y:S02]  /*2fcf0*/  ISETP.LT.AND P0, PT, R11, c[0x0][0x178], !P0 ;  /* 0x00005e000b007a0c */ /* 0x000fe40004701270 */
[----:B------:R-:W2:Y:S01]  /*2fd00*/  LDL.LU R11, [R1+0x10bc] ;  /* 0x0010bc00010b7983 */ /* 0x000ea20000300800 */
[----:B0-----:R-:W-:-:S03]  /*2fd10*/  IMAD.WIDE R4, R6, 0x2, R16 ;  /* 0x0000000206047825 */ /* 0x001fc600078e0210 */
[----:B------:R-:W3:Y:S01]  /*2fd20*/  LDL.LU R29, [R1+0x2dc] ;  /* 0x0002dc00011d7983 */ /* 0x000ee20000300800 */
[----:B------:R-:W-:-:S03]  /*2fd30*/  IMAD.WIDE R6, R6, 0x2, R2 ;  /* 0x0000000206067825 */ /* 0x000fc600078e0202 */
[----:B------:R0:W-:Y:S04]  /*2fd40*/  @P4 STG.E.U16 [R4.64], R10 ;  /* 0x0000000a04004986 */ /* 0x0001e8000c101504 */
[----:B------:R1:W-:Y:S01]  /*2fd50*/  @P2 STG.E.U16 [R6.64], R13 ;  /* 0x0000000d06002986 */ /* 0x0003e2000c101504 */
[----:B------:R-:W-:-:S03]  /*2fd60*/  ISETP.GE.AND P2, PT, R15, c[0x0][0x17c], PT ;  /* 0x00005f000f007a0c */ /* 0x000fc60003f46270 */
[----:B------:R-:W3:Y:S04]  /*2fd70*/  LDL.LU R26, [R1+0x25c] ;  /* 0x00025c00011a7983 */ /* 0x000ee80000300800 */
[----:B------:R-:W3:Y:S01]  /*2fd80*/  LDL R15, [R1+0x8e0] ;  /* 0x0008e000010f7983 */ /* 0x000ee20000100800 */
[----:B------:R-:W-:Y:S01]  /*2fd90*/  IADD3 R14, R28, 0xbd, RZ ;  /* 0x000000bd1c0e7810 */ /* 0x000fe20007ffe0ff */
[----:B------:R-:W-:-:S03]  /*2fda0*/  IMAD.WIDE R8, R12, 0x2, R16 ;  /* 0x000000020c087825 */ /* 0x000fc600078e0210 */
[----:B------:R-:W-:Y:S01]  /*2fdb0*/  ISETP.GE.AND P5, PT, R14, c[0x0][0x17c], PT ;  /* 0x00005f000e007a0c */ /* 0x000fe20003fa6270 */
[C---:B0-----:R-:W-:Y:S01]  /*2fdc0*/  IMAD.WIDE R4, R12.reuse, 0x2, R2 ;  /* 0x000000020c047825 */ /* 0x041fe200078e0202 */
[----:B-1----:R-:W-:-:S04]  /*2fdd0*/  IADD3 R6, R12, c[0x0][0x198], RZ ;  /* 0x000066000c067a10 */ /* 0x002fc80007ffe0ff */
[----:B------:R-:W-:Y:S01]  /*2fde0*/  IADD3 R10, R6, c[0x0][0x198], RZ ;  /* 0x00006600060a7a10 */ /* 0x000fe20007ffe0ff */
[----:B----4-:R0:W-:Y:S01]  /*2fdf0*/  @P6 STG.E.U16 [R8.64], R27 ;  /* 0x0000001b08006986 */ /* 0x0101e2000c101504 */
[----:B------:R-:W-:Y:S02]  /*2fe00*/  ISETP.LT.AND P6, PT, R19, c[0x0][0x178], !P5 ;  /* 0x00005e0013007a0c */ /* 0x000fe40006fc1270 */
[----:B0-----:R-:W-:Y:S01]  /*2fe10*/  PRMT R9, R27, 0x7632, R9 ;  /* 0x000076321b097816 */ /* 0x001fe20000000009 */
[----:B------:R-:W-:Y:S04]  /*2fe20*/  STL [R1+0x24], R21 ;  /* 0x0000241501007387 */ /* 0x000fe80000100800 */
[----:B------:R-:W-:Y:S04]  /*2fe30*/  STL.64 [R1+0x28], R22 ;  /* 0x0000281601007387 */ /* 0x000fe80000100a00 */
[----:B------:R-:W-:Y:S01]  /*2fe40*/  STL [R1+0x10b8], R20 ;  /* 0x0010b81401007387 */ /* 0x000fe20000100800 */
[----:B------:R-:W-:-:S03]  /*2fe50*/  LOP3.LUT R27, R0, 0x40, RZ, 0x3c, !PT ;  /* 0x00000040001b7812 */ /* 0x000fc600078e3cff */
[----:B------:R-:W4:Y:S01]  /*2fe60*/  LDL.LU R25, [R1+0x2e0] ;  /* 0x0002e00001197983 */ /* 0x000f220000300800 */
[C---:B------:R-:W-:Y:S02]  /*2fe70*/  IADD3 R13, R28.reuse, 0xc4, RZ ;  /* 0x000000c41c0d7810 */ /* 0x040fe40007ffe0ff */
[----:B------:R-:W-:-:S04]  /*2fe80*/  IADD3 R14, R28, 0xc0, RZ ;  /* 0x000000c01c0e7810 */ /* 0x000fc80007ffe0ff */
[----:B------:R-:W-:Y:S01]  /*2fe90*/  ISETP.GE.AND P4, PT, R14, c[0x0][0x17c], PT ;  /* 0x00005f000e007a0c */ /* 0x000fe20003f86270 */
[----:B--2---:R0:W-:Y:S01]  /*2fea0*/  @P0 STG.E.U16 [R4.64], R11 ;  /* 0x0000000b04000986 */ /* 0x0041e2000c101504 */
[----:B------:R-:W-:Y:S02]  /*2feb0*/  ISETP.LT.AND P0, PT, R19, c[0x0][0x178], !P3 ;  /* 0x00005e0013007a0c */ /* 0x000fe40005f01270 */
[----:B------:R-:W-:Y:S01]  /*2fec0*/  PRMT R8, R11, 0x7632, R8 ;  /* 0x000076320b087816 */ /* 0x000fe20000000008 */
[----:B0-----:R-:W-:Y:S01]  /*2fed0*/  IMAD.WIDE R4, R6, 0x2, R16 ;  /* 0x0000000206047825 */ /* 0x001fe200078e0210 */
[----:B---3--:R-:W-:-:S03]  /*2fee0*/  ISETP.LT.AND P5, PT, R15, c[0x0][0x178], !P5 ;  /* 0x00005e000f007a0c */ /* 0x008fc60006fa1270 */
[----:B------:R-:W-:Y:S01]  /*2fef0*/  IMAD.WIDE R6, R6, 0x2, R2 ;  /* 0x0000000206067825 */ /* 0x000fe200078e0202 */
[----:B------:R0:W-:Y:S03]  /*2ff00*/  @P6 STG.E.U16 [R4.64], R9 ;  /* 0x0000000904006986 */ /* 0x0001e6000c101504 */
[----:B0-----:R-:W-:-:S06]  /*2ff10*/  IMAD.WIDE R4, R10, 0x2, R16 ;  /* 0x000000020a047825 */ /* 0x001fcc00078e0210 */
[----:B------:R0:W-:Y:S04]  /*2ff20*/  @P5 STG.E.U16 [R6.64], R8 ;  /* 0x0000000806005986 */ /* 0x0001e8000c101504 */
[----:B------:R1:W-:Y:S01]  /*2ff30*/  @P0 STG.E.U16 [R4.64], R29 ;  /* 0x0000001d04000986 */ /* 0x0003e2000c101504 */
[----:B0-----:R-:W-:Y:S02]  /*2ff40*/  PRMT R7, R29, 0x7632, R7 ;  /* 0x000076321d077816 */ /* 0x001fe40000000007 */
[----:B-1----:R-:W-:-:S05]  /*2ff50*/  LOP3.LUT R29, R0, 0x20, RZ, 0x3c, !PT ;  /* 0x00000020001d7812 */ /* 0x002fca00078e3cff */
[----:B------:R-:W0:Y:S01]  /*2ff60*/  LDS.128 R20, [R29] ;  /* 0x000000001d147984 */ /* 0x000e220000000c00 */
[----:B------:R-:W-:Y:S01]  /*2ff70*/  ISETP.LT.AND P3, PT, R15, c[0x0][0x178], !P3 ;  /* 0x00005e000f007a0c */ /* 0x000fe20005f61270 */
[----:B------:R-:W-:Y:S01]  /*2ff80*/  IMAD.WIDE R8, R10, 0x2, R2 ;  /* 0x000000020a087825 */ /* 0x000fe200078e0202 */
[----:B------:R-:W-:-:S11]  /*2ff90*/  PRMT R12, R26, 0x7632, R12 ;  /* 0x000076321a0c7816 */ /* 0x000fd6000000000c */
[----:B------:R1:W-:Y:S04]  /*2ffa0*/  @P3 STG.E.U16 [R8.64], R26 ;  /* 0x0000001a08003986 */ /* 0x0003e8000c101504 */
[----:B0-----:R-:W-:Y:S01]  /*2ffb0*/  STL [R1+0x34], R21 ;  /* 0x0000341501007387 */ /* 0x001fe20000100800 */
[----:B-1----:R-:W-:-:S03]  /*2ffc0*/  IMAD.MOV.U32 R26, RZ, RZ, R20 ;  /* 0x000000ffff1a7224 */ /* 0x002fc600078e0014 */
[----:B------:R-:W-:Y:S04]  /*2ffd0*/  STL.64 [R1+0x38], R22 ;  /* 0x0000381601007387 */ /* 0x000fe80000100a00 */
[----:B------:R-:W0:Y:S01]  /*2ffe0*/  LDS.128 R20, [R27] ;  /* 0x000000001b147984 */ /* 0x000e220000000c00 */
[----:B------:R-:W-:Y:S02]  /*2fff0*/  ISETP.LT.AND P0, PT, R19, c[0x0][0x178], !P1 ;  /* 0x00005e0013007a0c */ /* 0x000fe40004f01270 */
[----:B------:R-:W-:-:S05]  /*30000*/  IADD3 R8, R10, c[0x0][0x198], RZ ;  /* 0x000066000a087a10 */ /* 0x000fca0007ffe0ff */
[----:B------:R-:W-:-:S06]  /*30010*/  IMAD.WIDE R4, R8, 0x2, R16 ;  /* 0x0000000208047825 */ /* 0x000fcc00078e0210 */
[----:B------:R1:W-:Y:S01]  /*30020*/  @P0 STG.E.U16 [R4.64], R7 ;  /* 0x0000000704000986 */ /* 0x0003e2000c101504 */
[----:B------:R-:W-:-:S03]  /*30030*/  ISETP.GE.AND P0, PT, R13, c[0x0][0x17c], PT ;  /* 0x00005f000d007a0c */ /* 0x000fc60003f06270 */
[----:B------:R-:W2:Y:S04]  /*30040*/  LDL.LU R13, [R1+0x300] ;  /* 0x00030000010d7983 */ /* 0x000ea80000300800 */
[----:B0-----:R-:W-:Y:S01]  /*30050*/  STL [R1+0x14], R21 ;  /* 0x0000141501007387 */ /* 0x001fe20000100800 */
[----:B------:R-:W-:-:S03]  /*30060*/  IMAD.MOV.U32 R14, RZ, RZ, R20 ;  /* 0x000000ffff0e7224 */ /* 0x000fc600078e0014 */
[----:B------:R-:W-:Y:S04]  /*30070*/  STL.64 [R1+0x18], R22 ;  /* 0x0000181601007387 */ /* 0x000fe80000100a00 */
[----:B------:R-:W3:Y:S01]  /*30080*/  LDL.LU R20, [R1+0x10b8] ;  /* 0x0010b80001147983 */ /* 0x000ee20000300800 */
[----:B------:R-:W-:Y:S02]  /*30090*/  IADD3 R11, R28, 0xc2, RZ ;  /* 0x000000c21c0b7810 */ /* 0x000fe40007ffe0ff */
[----:B------:R-:W-:Y:S02]  /*300a0*/  ISETP.LT.AND P1, PT, R15, c[0x0][0x178], !P1 ;  /* 0x00005e000f007a0c */ /* 0x000fe40004f21270 */
[----:B------:R-:W-:Y:S02]  /*300b0*/  ISETP.LT.AND P3, PT, R19, c[0x0][0x178], !P4 ;  /* 0x00005e0013007a0c */ /* 0x000fe40006761270 */
[----:B------:R-:W-:-:S02]  /*300c0*/  ISETP.LT.AND P4, PT, R15, c[0x0][0x178], !P4 ;  /* 0x00005e000f007a0c */ /* 0x000fc40006781270 */
[----:B------:R-:W-:Y:S02]  /*300d0*/  ISETP.GE.AND P6, PT, R11, c[0x0][0x17c], PT ;  /* 0x00005f000b007a0c */ /* 0x000fe40003fc6270 */
[----:B------:R-:W-:Y:S02]  /*300e0*/  IADD3 R11, R28, 0xc3, RZ ;  /* 0x000000c31c0b7810 */ /* 0x000fe40007ffe0ff */
[C---:B------:R-:W-:Y:S01]  /*300f0*/  IADD3 R6, R8.reuse, c[0x0][0x198], RZ ;  /* 0x0000660008067a10 */ /* 0x040fe20007ffe0ff */
[----:B------:R-:W-:Y:S01]  /*30100*/  IMAD.WIDE R8, R8, 0x2, R2 ;  /* 0x0000000208087825 */ /* 0x000fe200078e0202 */
[----:B------:R-:W-:-:S03]  /*30110*/  ISETP.GE.AND P5, PT, R11, c[0x0][0x17c], PT ;  /* 0x00005f000b007a0c */ /* 0x000fc60003fa6270 */
[----:B------:R-:W-:Y:S01]  /*30120*/  IMAD.WIDE R10, R6, 0x2, R16 ;  /* 0x00000002060a7825 */ /* 0x000fe200078e0210 */
[----:B------:R-:W-:-:S03]  /*30130*/  LOP3.LUT R24, R0, 0x60, RZ, 0x3c, !PT ;  /* 0x0000006000187812 */ /* 0x000fc600078e3cff */
[----:B-1----:R-:W-:Y:S01]  /*30140*/  IMAD.WIDE R4, R6, 0x2, R2 ;  /* 0x0000000206047825 */ /* 0x002fe200078e0202 */
[----:B------:R-:W-:Y:S04]  /*30150*/  @P1 STG.E.U16 [R8.64], R12 ;  /* 0x0000000c08001986 */ /* 0x000fe8000c101504 */
[----:B----4-:R0:W-:Y:S02]  /*30160*/  @P3 STG.E.U16 [R10.64], R25 ;  /* 0x000000190a003986 */ /* 0x0101e4000c101504 */
[----:B0-----:R-:W-:Y:S02]  /*30170*/  PRMT R11, R25, 0x7632, R11 ;  /* 0x00007632190b7816 */ /* 0x001fe4000000000b */
[----:B------:R-:W4:Y:S04]  /*30180*/  LDL.LU R25, [R1+0x310] ;  /* 0x0003100001197983 */ /* 0x000f280000300800 */
[----:B---3--:R0:W-:Y:S02]  /*30190*/  @P4 STG.E.U16 [R4.64], R20 ;  /* 0x0000001404004986 */ /* 0x0081e4000c101504 */
[----:B0-----:R-:W-:-:S02]  /*301a0*/  PRMT R5, R20, 0x7632, R5 ;  /* 0x0000763214057816 */ /* 0x001fc40000000005 */
[----:B------:R-:W0:Y:S04]  /*301b0*/  LDS.128 R20, [R24] ;  /* 0x0000000018147984 */ /* 0x000e280000000c00 */
[----:B0-----:R-:W-:Y:S01]  /*301c0*/  STL [R1+0x4], R21 ;  /* 0x0000041501007387 */ /* 0x001fe20000100800 */
[----:B------:R-:W-:-:S03]  /*301d0*/  IMAD.MOV.U32 R24, RZ, RZ, R20 ;  /* 0x000000ffff187224 */ /* 0x000fc600078e0014 */
[----:B------:R0:W-:Y:S04]  /*301e0*/  STL.64 [R1+0x8], R22 ;  /* 0x0000081601007387 */ /* 0x0001e80000100a00 */
[----:B0-----:R-:W3:Y:S04]  /*301f0*/  LDL.LU.64 R22, [R1+0x10b0] ;  /* 0x0010b00001167983 */ /* 0x001ee80000300a00 */
[----:B------:R-:W3:Y:S01]  /*30200*/  LDL.LU.64 R20, [R1+0x10a8] ;  /* 0x0010a80001147983 */ /* 0x000ee20000300a00 */
[----:B------:R-:W-:Y:S02]  /*30210*/  ISETP.LT.AND P3, PT, R19, c[0x0][0x178], !P2 ;  /* 0x00005e0013007a0c */ /* 0x000fe40005761270 */
[----:B------:R-:W-:-:S02]  /*30220*/  IADD3 R6, R6, c[0x0][0x198], RZ ;  /* 0x0000660006067a10 */ /* 0x000fc40007ffe0ff */
[----:B------:R-:W-:Y:S02]  /*30230*/  ISETP.LT.AND P2, PT, R15, c[0x0][0x178], !P2 ;  /* 0x00005e000f007a0c */ /* 0x000fe40005741270 */
[----:B------:R-:W-:Y:S01]  /*30240*/  ISETP.LT.AND P4, PT, R19, c[0x0][0x178], !P6 ;  /* 0x00005e0013007a0c */ /* 0x000fe20007781270 */
[----:B------:R-:W-:Y:S01]  /*30250*/  IMAD.WIDE R8, R6, 0x2, R16 ;  /* 0x0000000206087825 */ /* 0x000fe200078e0210 */
[----:B------:R-:W-:Y:S02]  /*30260*/  IADD3 R7, R28, 0xc5, RZ ;  /* 0x000000c51c077810 */ /* 0x000fe40007ffe0ff */
[C---:B------:R-:W-:Y:S02]  /*30270*/  IADD3 R4, R6.reuse, c[0x0][0x198], RZ ;  /* 0x0000660006047a10 */ /* 0x040fe40007ffe0ff */
[----:B------:R-:W-:Y:S01]  /*30280*/  ISETP.GE.AND P1, PT, R7, c[0x0][0x17c], PT ;  /* 0x00005f0007007a0c */ /* 0x000fe20003f26270 */
[----:B------:R-:W-:Y:S01]  /*30290*/  IMAD.WIDE R6, R6, 0x2, R2 ;  /* 0x0000000206067825 */ /* 0x000fe200078e0202 */
[----:B------:R0:W-:Y:S01]  /*302a0*/  @P3 STG.E.U16 [R8.64], R11 ;  /* 0x0000000b08003986 */ /* 0x0001e2000c101504 */
[----:B------:R-:W-:-:S03]  /*302b0*/  ISETP.LT.AND P6, PT, R15, c[0x0][0x178], !P6 ;  /* 0x00005e000f007a0c */ /* 0x000fc600077c1270 */
[----:B------:R1:W-:Y:S01]  /*302c0*/  @P2 STG.E.U16 [R6.64], R5 ;  /* 0x0000000506002986 */ /* 0x0003e2000c101504 */
[----:B------:R-:W-:Y:S01]  /*302d0*/  ISETP.LT.AND P2, PT, R19, c[0x0][0x178], !P5 ;  /* 0x00005e0013007a0c */ /* 0x000fe20006f41270 */
[----:B0-----:R-:W-:-:S05]  /*302e0*/  IMAD.WIDE R8, R4, 0x2, R16 ;  /* 0x0000000204087825 */ /* 0x001fca00078e0210 */
[----:B--2---:R0:W-:Y:S01]  /*302f0*/  @P4 STG.E.U16 [R8.64], R13 ;  /* 0x0000000d08004986 */ /* 0x0041e2000c101504 */
[C---:B-1----:R-:W-:Y:S02]  /*30300*/  IADD3 R6, R28.reuse, 0xc7, RZ ;  /* 0x000000c71c067810 */ /* 0x042fe40007ffe0ff */
[----:B------:R-:W-:Y:S02]  /*30310*/  IADD3 R10, R28, 0xc6, RZ ;  /* 0x000000c61c0a7810 */ /* 0x000fe40007ffe0ff */
[----:B------:R-:W-:Y:S02]  /*30320*/  ISETP.LT.AND P5, PT, R15, c[0x0][0x178], !P5 ;  /* 0x00005e000f007a0c */ /* 0x000fe40006fa1270 */
[C---:B0-----:R-:W-:Y:S01]  /*30330*/  IADD3 R8, R4.reuse, c[0x0][0x198], RZ ;  /* 0x0000660004087a10 */ /* 0x041fe20007ffe0ff */
[----:B------:R-:W-:Y:S01]  /*30340*/  IMAD.WIDE R4, R4, 0x2, R2 ;  /* 0x0000000204047825 */ /* 0x000fe200078e0202 */
[----:B------:R-:W-:-:S04]  /*30350*/  ISETP.GE.AND P4, PT, R6, c[0x0][0x17c], PT ;  /* 0x00005f0006007a0c */ /* 0x000fc80003f86270 */
[----:B------:R0:W-:Y:S01]  /*30360*/  @P6 STG.E.U16 [R4.64], R26 ;  /* 0x0000001a04006986 */ /* 0x0001e2000c101504 */
[----:B------:R-:W-:Y:S01]  /*30370*/  ISETP.LT.AND P6, PT, R19, c[0x0][0x178], !P0 ;  /* 0x00005e0013007a0c */ /* 0x000fe200047c1270 */
[----:B------:R-:W-:Y:S01]  /*30380*/  IMAD.WIDE R6, R8, 0x2, R16 ;  /* 0x0000000208067825 */ /* 0x000fe200078e0210 */
[----:B------:R-:W-:Y:S02]  /*30390*/  ISETP.GE.AND P3, PT, R10, c[0x0][0x17c], PT ;  /* 0x00005f000a007a0c */ /* 0x000fe40003f66270 */
[----:B------:R-:W-:Y:S02]  /*303a0*/  PRMT R9, R13, 0x7632, R9 ;  /* 0x000076320d097816 */ /* 0x000fe40000000009 */
[----:B------:R-:W-:Y:S02]  /*303b0*/  IADD3 R10, R8, c[0x0][0x198], RZ ;  /* 0x00006600080a7a10 */ /* 0x000fe40007ffe0ff */
[----:B------:R-:W-:Y:S01]  /*303c0*/  PRMT R11, R26, 0x7632, R11 ;  /* 0x000076321a0b7816 */ /* 0x000fe2000000000b */
[----:B------:R1:W-:Y:S01]  /*303d0*/  @P2 STG.E.U16 [R6.64], R9 ;  /* 0x0000000906002986 */ /* 0x0003e2000c101504 */
[----:B0-----:R-:W-:Y:S01]  /*303e0*/  IMAD.WIDE R4, R8, 0x2, R2 ;  /* 0x0000000208047825 */ /* 0x001fe200078e0202 */
[----:B------:R-:W-:-:S02]  /*303f0*/  ISETP.LT.AND P0, PT, R15, c[0x0][0x178], !P0 ;  /* 0x00005e000f007a0c */ /* 0x000fc40004701270 */
[----:B------:R-:W2:Y:S04]  /*30400*/  LDL.LU R26, [R1+0x10a0] ;  /* 0x0010a000011a7983 */ /* 0x000ea80000300800 */
[----:B------:R-:W-:Y:S01]  /*30410*/  @P5 STG.E.U16 [R4.64], R11 ;  /* 0x0000000b04005986 */ /* 0x000fe2000c101504 */
[----:B-1----:R-:W-:-:S05]  /*30420*/  IMAD.WIDE R6, R10, 0x2, R16 ;  /* 0x000000020a067825 */ /* 0x002fca00078e0210 */
[----:B----4-:R-:W-:Y:S04]  /*30430*/  @P6 STG.E.U16 [R6.64], R25 ;  /* 0x0000001906006986 */ /* 0x010fe8000c101504 */
[----:B------:R-:W0:Y:S01]  /*30440*/  LDS.128 R4, [R0+0x800] ;  /* 0x0008000000047984 */ /* 0x000e220000000c00 */
[C---:B------:R-:W-:Y:S01]  /*30450*/  IMAD.WIDE R8, R10.reuse, 0x2, R2 ;  /* 0x000000020a087825 */ /* 0x040fe200078e0202 */
[----:B------:R-:W-:-:S04]  /*30460*/  IADD3 R10, R10, c[0x0][0x198], RZ ;  /* 0x000066000a0a7a10 */ /* 0x000fc80007ffe0ff */
[----:B------:R1:W-:Y:S01]  /*30470*/  @P0 STG.E.U16 [R8.64], R14 ;  /* 0x0000000e08000986 */ /* 0x0003e2000c101504 */
[----:B------:R-:W-:Y:S01]  /*30480*/  ISETP.LT.AND P0, PT, R19, c[0x0][0x178], !P1 ;  /* 0x00005e0013007a0c */ /* 0x000fe20004f01270 */
[----:B-1----:R-:W-:Y:S02]  /*30490*/  IMAD.WIDE R8, R10, 0x2, R16 ;  /* 0x000000020a087825 */ /* 0x002fe400078e0210 */
[----:B0-----:R0:W-:Y:S04]  /*304a0*/  STL [R1+0x109c], R6 ;  /* 0x00109c0601007387 */ /* 0x0011e80000100800 */
[----:B0-----:R-:W4:Y:S04]  /*304b0*/  LDL R6, [R1+0x8e0] ;  /* 0x0008e00001067983 */ /* 0x001f280000100800 */
[----:B------:R0:W-:Y:S04]  /*304c0*/  STL [R1+0x1098], R7 ;  /* 0x0010980701007387 */ /* 0x0001e80000100800 */
[----:B0-----:R-:W2:Y:S01]  /*304d0*/  LDL R7, [R1+0x12c] ;  /* 0x00012c0001077983 */ /* 0x001ea20000100800 */
[----:B---3--:R-:W-:-:S03]  /*304e0*/  PRMT R20, R25, 0x7632, R20 ;  /* 0x0000763219147816 */ /* 0x008fc60000000014 */
[----:B------:R-:W3:Y:S04]  /*304f0*/  LDL.LU R25, [R1+0x350] ;  /* 0x0003500001197983 */ /* 0x000ee80000300800 */
[----:B------:R0:W-:Y:S04]  /*30500*/  @P0 STG.E.U16 [R8.64], R20 ;  /* 0x0000001408000986 */ /* 0x0001e8000c101504 */
[----:B0-----:R-:W2:Y:S01]  /*30510*/  LDL.LU R9, [R1+0x320] ;  /* 0x0003200001097983 */ /* 0x001ea20000300800 */
[----:B------:R-:W-:Y:S02]  /*30520*/  ISETP.LT.AND P1, PT, R15, c[0x0][0x178], !P1 ;  /* 0x00005e000f007a0c */ /* 0x000fe40004f21270 */
[----:B------:R-:W-:-:S02]  /*30530*/  ISETP.LT.AND P6, PT, R19, c[0x0][0x178], !P3 ;  /* 0x00005e0013007a0c */ /* 0x000fc40005fc1270 */
[C---:B------:R-:W-:Y:S02]  /*30540*/  IADD3 R12, R28.reuse, 0xc8, RZ ;  /* 0x000000c81c0c7810 */ /* 0x040fe40007ffe0ff */
[----:B------:R-:W-:Y:S02]  /*30550*/  IADD3 R13, R28, 0xc9, RZ ;  /* 0x000000c91c0d7810 */ /* 0x000fe40007ffe0ff */
[C---:B------:R-:W-:Y:S01]  /*30560*/  IADD3 R0, R10.reuse, c[0x0][0x198], RZ ;  /* 0x000066000a007a10 */ /* 0x040fe20007ffe0ff */
[----:B------:R-:W-:Y:S01]  /*30570*/  IMAD.WIDE R10, R10, 0x2, R2 ;  /* 0x000000020a0a7825 */ /* 0x000fe200078e0202 */
[----:B------:R-:W-:Y:S02]  /*30580*/  ISETP.GE.AND P2, PT, R12, c[0x0][0x17c], PT ;  /* 0x00005f000c007a0c */ /* 0x000fe40003f46270 */
[----:B------:R-:W-:Y:S01]  /*30590*/  ISETP.GE.AND P5, PT, R13, c[0x0][0x17c], PT ;  /* 0x00005f000d007a0c */ /* 0x000fe20003fa6270 */
[----:B------:R-:W-:Y:S01]  /*305a0*/  IMAD.WIDE R12, R0, 0x2, R16 ;  /* 0x00000002000c7825 */ /* 0x000fe200078e0210 */
[----:B------:R-:W-:-:S05]  /*305b0*/  PRMT R18, R14, 0x7632, R18 ;  /* 0x000076320e127816 */ /* 0x000fca0000000012 */
[----:B------:R0:W-:Y:S01]  /*305c0*/  @P1 STG.E.U16 [R10.64], R18 ;  /* 0x000000120a001986 */ /* 0x0001e2000c101504 */
[----:B------:R-:W-:Y:S01]  /*305d0*/  IMAD.WIDE R14, R0, 0x2, R2 ;  /* 0x00000002000e7825 */ /* 0x000fe200078e0202 */
[----:B------:R-:W-:Y:S02]  /*305e0*/  PRMT R21, R24, 0x7632, R21 ;  /* 0x0000763218157816 */ /* 0x000fe40000000015 */
[----:B------:R-:W-:Y:S01]  /*305f0*/  IADD3 R20, R28, 0xcc, RZ ;  /* 0x000000cc1c147810 */ /* 0x000fe20007ffe0ff */
[----:B--2---:R-:W-:Y:S01]  /*30600*/  @P6 STG.E.U16 [R12.64], R9 ;  /* 0x000000090c006986 */ /* 0x004fe2000c101504 */
[----:B0-----:R-:W-:-:S03]  /*30610*/  PRMT R18, R9, 0x7632, R18 ;  /* 0x0000763209127816 */ /* 0x001fc60000000012 */
[----:B------:R0:W1:Y:S04]  /*30620*/  LDS.128 R8, [R29+0x800] ;  /* 0x000800001d087984 */ /* 0x0000680000000c00 */
[----:B0-----:R-:W2:Y:S01]  /*30630*/  LDL.LU R29, [R1+0x340] ;  /* 0x00034000011d7983 */ /* 0x001ea20000300800 */
[----:B----4-:R-:W-:Y:S02]  /*30640*/  ISETP.LT.AND P3, PT, R6, c[0x0][0x178], !P3 ;  /* 0x00005e0006007a0c */ /* 0x010fe40005f61270 */
[----:B------:R-:W-:Y:S02]  /*30650*/  ISETP.LT.AND P1, PT, R7, c[0x0][0x178], !P4 ;  /* 0x00005e0007007a0c */ /* 0x000fe40006721270 */
[----:B------:R-:W-:Y:S02]  /*30660*/  IADD3 R12, R0, c[0x0][0x198], RZ ;  /* 0x00006600000c7a10 */ /* 0x000fe40007ffe0ff */
[----:B------:R-:W-:-:S02]  /*30670*/  ISETP.LT.AND P4, PT, R6, c[0x0][0x178], !P4 ;  /* 0x00005e0006007a0c */ /* 0x000fc40006781270 */
[----:B------:R-:W-:-:S05]  /*30680*/  IADD3 R0, R12, c[0x0][0x198], RZ ;  /* 0x000066000c007a10 */ /* 0x000fca0007ffe0ff */
[----:B------:R0:W-:Y:S01]  /*30690*/  @P3 STG.E.U16 [R14.64], R24 ;  /* 0x000000180e003986 */ /* 0x0001e2000c101504 */
[----:B------:R-:W-:Y:S01]  /*306a0*/  ISETP.LT.AND P3, PT, R7, c[0x0][0x178], !P2 ;  /* 0x00005e0007007a0c */ /* 0x000fe20005761270 */
[----:B0-----:R-:W-:-:S04]  /*306b0*/  IMAD.WIDE R14, R12, 0x2, R16 ;  /* 0x000000020c0e7825 */ /* 0x001fc800078e0210 */
[----:B------:R-:W-:Y:S01]  /*306c0*/  IMAD.WIDE R12, R12, 0x2, R2 ;  /* 0x000000020c0c7825 */ /* 0x000fe200078e0202 */
[----:B------:R0:W-:Y:S01]  /*306d0*/  @P1 STG.E.U16 [R14.64], R18 ;  /* 0x000000120e001986 */ /* 0x0001e2000c101504 */
[----:B---3--:R-:W-:-:S03]  /*306e0*/  PRMT R22, R25, 0x7632, R22 ;  /* 0x0000763219167816 */ /* 0x008fc60000000016 */
[----:B------:R-:W-:Y:S01]  /*306f0*/  @P4 STG.E.U16 [R12.64], R21 ;  /* 0x000000150c004986 */ /* 0x000fe2000c101504 */
[----:B0-----:R-:W-:-:S05]  /*30700*/  IMAD.WIDE R14, R0, 0x2, R16 ;  /* 0x00000002000e7825 */ /* 0x001fca00078e0210 */
[----:B------:R0:W-:Y:S01]  /*30710*/  @P3 STG.E.U16 [R14.64], R25 ;  /* 0x000000190e003986 */ /* 0x0001e2000c101504 */
[----:B------:R-:W-:-:S03]  /*30720*/  ISETP.LT.AND P2, PT, R6, c[0x0][0x178], !P2 ;  /* 0x00005e0006007a0c */ /* 0x000fc60005741270 */
[----:B0-----:R-:W0:Y:S01]  /*30730*/  S2R R25, SR_TID.X ;  /* 0x0000000000197919 */ /* 0x001e220000002100 */
[----:B------:R-:W-:Y:S01]  /*30740*/  ISETP.LT.AND P4, PT, R7, c[0x0][0x178], !P5 ;  /* 0x00005e0007007a0c */ /* 0x000fe20006f81270 */
[C---:B------:R-:W-:Y:S01]  /*30750*/  IMAD.WIDE R12, R0.reuse, 0x2, R2 ;  /* 0x00000002000c7825 */ /* 0x040fe200078e0202 */
[----:B------:R-:W-:Y:S02]  /*30760*/  IADD3 R0, R0, c[0x0][0x198], RZ ;  /* 0x0000660000007a10 */ /* 0x000fe40007ffe0ff */
[----:B------:R-:W-:Y:S02]  /*30770*/  ISETP.GE.AND P1, PT, R20, c[0x0][0x17c], PT ;  /* 0x00005f0014007a0c */ /* 0x000fe40003f26270 */
[----:B------:R-:W-:Y:S01]  /*30780*/  IADD3 R19, R28, 0xca, RZ ;  /* 0x000000ca1c137810 */ /* 0x000fe20007ffe0ff */
[----:B------:R-:W-:Y:S01]  /*30790*/  IMAD.WIDE R20, R0, 0x2, R16 ;  /* 0x0000000200147825 */ /* 0x000fe200078e0210 */
[----:B------:R-:W-:Y:S01]  /*307a0*/  ISETP.LT.AND P5, PT, R6, c[0x0][0x178], !P5 ;  /* 0x00005e0006007a0c */ /* 0x000fe20006fa1270 */
[----:B------:R-:W-:Y:S01]  /*307b0*/  @P2 STG.E.U16 [R12.64], R4 ;  /* 0x000000040c002986 */ /* 0x000fe2000c101504 */
[----:B------:R-:W-:-:S02]  /*307c0*/  ISETP.GE.AND P0, PT, R19, c[0x0][0x17c], PT ;  /* 0x00005f0013007a0c */ /* 0x000fc40003f06270 */
[C---:B------:R-:W-:Y:S01]  /*307d0*/  IADD3 R19, R28.reuse, 0xcb, RZ ;  /* 0x000000cb1c137810 */ /* 0x040fe20007ffe0ff */
[----:B------:R0:W-:Y:S01]  /*307e0*/  @P4 STG.E.U16 [R20.64], R22 ;  /* 0x0000001614004986 */ /* 0x0001e2000c101504 */
[----:B------:R-:W-:-:S03]  /*307f0*/  IADD3 R18, R28, 0xcd, RZ ;  /* 0x000000cd1c127810 */ /* 0x000fc60007ffe0ff */
[----:B------:R3:W4:Y:S01]  /*30800*/  LDS.128 R12, [R27+0x800] ;  /* 0x000800001b0c7984 */ /* 0x0007220000000c00 */
[----:B------:R-:W-:Y:S02]  /*30810*/  ISETP.LT.AND P2, PT, R7, c[0x0][0x178], !P0 ;  /* 0x00005e0007007a0c */ /* 0x000fe40004741270 */
[----:B------:R-:W-:Y:S01]  /*30820*/  ISETP.GE.AND P6, PT, R19, c[0x0][0x17c], PT ;  /* 0x00005f0013007a0c */ /* 0x000fe20003fc6270 */
[C---:B0-----:R-:W-:Y:S01]  /*30830*/  IMAD.SHL.U32 R21, R25.reuse, 0x800, RZ ;  /* 0x0000080019157824 */ /* 0x041fe200078e00ff */
[----:B---3--:R-:W3:Y:S01]  /*30840*/  LDL.LU R27, [R1+0x330] ;  /* 0x00033000011b7983 */ /* 0x008ee20000300800 */
[----:B------:R-:W-:Y:S01]  /*30850*/  ISETP.GE.AND P3, PT, R18, c[0x0][0x17c], PT ;  /* 0x00005f0012007a0c */ /* 0x000fe20003f66270 */
[----:B------:R-:W-:Y:S01]  /*30860*/  IMAD.WIDE R18, R0, 0x2, R2 ;  /* 0x0000000200127825 */ /* 0x000fe200078e0202 */
[----:B------:R-:W-:Y:S02]  /*30870*/  ISETP.LT.AND P4, PT, R6, c[0x0][0x178], !P0 ;  /* 0x00005e0006007a0c */ /* 0x000fe40004781270 */
[----:B------:R-:W-:-:S02]  /*30880*/  LOP3.LUT R24, R25, 0x7f, RZ, 0xc0, !PT ;  /* 0x0000007f19187812 */ /* 0x000fc400078ec0ff */
[----:B------:R-:W-:Y:S02]  /*30890*/  LOP3.LUT R21, R21, 0x3000, RZ, 0xc0, !PT ;  /* 0x0000300015157812 */ /* 0x000fe400078ec0ff */
[----:B------:R-:W-:Y:S02]  /*308a0*/  PRMT R23, R4, 0x7632, R23 ;  /* 0x0000763204177816 */ /* 0x000fe40000000017 */
[----:B------:R-:W-:Y:S01]  /*308b0*/  IADD3 R0, R0, c[0x0][0x198], RZ ;  /* 0x0000660000007a10 */ /* 0x000fe20007ffe0ff */
[----:B------:R-:W-:Y:S02]  /*308c0*/  IMAD R21, R24, 0x10, R21 ;  /* 0x0000001018157824 */ /* 0x000fe400078e0215 */
[----:B------:R0:W-:Y:S02]  /*308d0*/  @P5 STG.E.U16 [R18.64], R23 ;  /* 0x0000001712005986 */ /* 0x0001e4000c101504 */
[----:B------:R-:W-:-:S04]  /*308e0*/  IMAD.WIDE R24, R0, 0x2, R16 ;  /* 0x0000000200187825 */ /* 0x000fc800078e0210 */
[----:B0-----:R-:W-:Y:S01]  /*308f0*/  IMAD.WIDE R18, R0, 0x2, R2 ;  /* 0x0000000200127825 */ /* 0x001fe200078e0202 */
[----:B--2---:R-:W-:Y:S04]  /*30900*/  @P2 STG.E.U16 [R24.64], R29 ;  /* 0x0000001d18002986 */ /* 0x004fe8000c101504 */
[----:B-1----:R0:W-:Y:S02]  /*30910*/  @P4 STG.E.U16 [R18.64], R8 ;  /* 0x0000000812004986 */ /* 0x0021e4000c101504 */
[----:B0-----:R-:W-:Y:S02]  /*30920*/  PRMT R8, R29, 0x7632, R8 ;  /* 0x000076321d087816 */ /* 0x001fe40000000008 */
[----:B------:R-:W2:Y:S01]  /*30930*/  LDL.LU R29, [R1+0x2f0] ;  /* 0x0002f000011d7983 */ /* 0x000ea20000300800 */
[----:B------:R-:W-:-:S02]  /*30940*/  LOP3.LUT R21, R21, 0x60, RZ, 0x3c, !PT ;  /* 0x0000006015157812 */ /* 0x000fc400078e3cff */
[C---:B------:R-:W-:Y:S02]  /*30950*/  ISETP.LT.AND P5, PT, R7.reuse, c[0x0][0x178], !P6 ;  /* 0x00005e0007007a0c */ /* 0x040fe400077a1270 */
[----:B------:R-:W-:Y:S02]  /*30960*/  ISETP.LT.AND P6, PT, R6, c[0x0][0x178], !P6 ;  /* 0x00005e0006007a0c */ /* 0x000fe400077c1270 */
[----:B------:R-:W0:Y:S01]  /*30970*/  LDS.128 R20, [R21+0x800] ;  /* 0x0008000015147984 */ /* 0x000e220000000c00 */
[----:B------:R-:W-:Y:S02]  /*30980*/  IADD3 R4, R28, 0xce, RZ ;  /* 0x000000ce1c047810 */ /* 0x000fe40007ffe0ff */
[----:B------:R-:W-:Y:S02]  /*30990*/  IADD3 R0, R0, c[0x0][0x198], RZ ;  /* 0x0000660000007a10 */ /* 0x000fe40007ffe0ff */
[----:B------:R-:W-:Y:S02]  /*309a0*/  ISETP.GE.AND P0, PT, R4, c[0x0][0x17c], PT ;  /* 0x00005f0004007a0c */ /* 0x000fe40003f06270 */
[----:B------:R-:W-:Y:S01]  /*309b0*/  IADD3 R4, R28, 0xcf, RZ ;  /* 0x000000cf1c047810 */ /* 0x000fe20007ffe0ff */
[----:B------:R-:W-:Y:S01]  /*309c0*/  IMAD.WIDE R24, R0, 0x2, R16 ;  /* 0x0000000200187825 */ /* 0x000fe200078e0210 */
[----:B------:R-:W-:-:S02]  /*309d0*/  ISETP.LT.AND P4, PT, R7, c[0x0][0x178], !P1 ;  /* 0x00005e0007007a0c */ /* 0x000fc40004f81270 */
[----:B------:R-:W-:Y:S01]  /*309e0*/  PRMT R26, R8, 0x7632, R26 ;  /* 0x00007632081a7816 */ /* 0x000fe2000000001a */
[----:B------:R-:W-:Y:S01]  /*309f0*/  IMAD.WIDE R18, R0, 0x2, R2 ;  /* 0x0000000200127825 */ /* 0x000fe200078e0202 */
[----:B------:R-:W-:Y:S01]  /*30a00*/  ISETP.GE.AND P2, PT, R4, c[0x0][0x17c], PT ;  /* 0x00005f0004007a0c */ /* 0x000fe20003f46270 */
[----:B------:R1:W-:Y:S01]  /*30a10*/  @P5 STG.E.U16 [R24.64], R8 ;  /* 0x0000000818005986 */ /* 0x0003e2000c101504 */
[----:B------:R-:W-:Y:S02]  /*30a20*/  IADD3 R4, R0, c[0x0][0x198], RZ ;  /* 0x0000660000047a10 */ /* 0x000fe40007ffe0ff */
[----:B------:R-:W-:Y:S01]  /*30a30*/  ISETP.LT.AND P1, PT, R6, c[0x0][0x178], !P1 ;  /* 0x00005e0006007a0c */ /* 0x000fe20004f21270 */
[----:B------:R4:W-:Y:S01]  /*30a40*/  @P6 STG.E.U16 [R18.64], R26 ;  /* 0x0000001a12006986 */ /* 0x0009e2000c101504 */
[----:B------:R-:W-:Y:S02]  /*30a50*/  IADD3 R0, R28, 0xd0, RZ ;  /* 0x000000d01c007810 */ /* 0x000fe40007ffe0ff */
[----:B------:R-:W-:-:S02]  /*30a60*/  ISETP.LT.AND P6, PT, R7, c[0x0][0x178], !P3 ;  /* 0x00005e0007007a0c */ /* 0x000fc40005fc1270 */
[----:B------:R-:W-:Y:S02]  /*30a70*/  ISETP.GE.AND P5, PT, R0, c[0x0][0x17c], PT ;  /* 0x00005f0000007a0c */ /* 0x000fe40003fa6270 */
[C---:B------:R-:W-:Y:S01]  /*30a80*/  IADD3 R0, R4.reuse, c[0x0][0x198], RZ ;  /* 0x0000660004007a10 */ /* 0x040fe20007ffe0ff */
[----:B-1----:R-:W-:-:S04]  /*30a90*/  IMAD.WIDE R24, R4, 0x2, R2 ;  /* 0x0000000204187825 */ /* 0x002fc800078e0202 */
[----:B----4-:R-:W-:Y:S01]  /*30aa0*/  IMAD.WIDE R18, R4, 0x2, R16 ;  /* 0x0000000204127825 */ /* 0x010fe200078e0210 */
[----:B------:R-:W-:Y:S02]  /*30ab0*/  ISETP.LT.AND P3, PT, R6, c[0x0][0x178], !P3 ;  /* 0x00005e0006007a0c */ /* 0x000fe40005f61270 */
[----:B------:R-:W-:Y:S02]  /*30ac0*/  IADD3 R8, R28, 0xd1, RZ ;  /* 0x000000d11c087810 */ /* 0x000fe40007ffe0ff */
[----:B---3--:R1:W-:Y:S01]  /*30ad0*/  @P4 STG.E.U16 [R18.64], R27 ;  /* 0x0000001b12004986 */ /* 0x0083e2000c101504 */
[----:B------:R-:W-:-:S03]  /*30ae0*/  PRMT R4, R27, 0x7632, R4 ;  /* 0x000076321b047816 */ /* 0x000fc60000000004 */
[----:B------:R3:W-:Y:S01]  /*30af0*/  @P1 STG.E.U16 [R24.64], R12 ;  /* 0x0000000c18001986 */ /* 0x0007e2000c101504 */
[----:B------:R-:W-:Y:S02]  /*30b00*/  ISETP.LT.AND P1, PT, R7, c[0x0][0x178], !P0 ;  /* 0x00005e0007007a0c */ /* 0x000fe40004721270 */
[----:B------:R-:W-:Y:S01]  /*30b10*/  ISETP.LT.AND P0, PT, R6, c[0x0][0x178], !P0 ;  /* 0x00005e0006007a0c */ /* 0x000fe20004701270 */
[----:B-1----:R-:W-:-:S05]  /*30b20*/  IMAD.WIDE R18, R0, 0x2, R16 ;  /* 0x0000000200127825 */ /* 0x002fca00078e0210 */
[----:B------:R1:W-:Y:S01]  /*30b30*/  @P6 STG.E.U16 [R18.64], R4 ;  /* 0x0000000412006986 */ /* 0x0003e2000c101504 */
[----:B---3--:R-:W-:Y:S01]  /*30b40*/  PRMT R12, R12, 0x7632, R12 ;  /* 0x000076320c0c7816 */ /* 0x008fe2000000000c */
[C---:B------:R-:W-:Y:S01]  /*30b50*/  IMAD.WIDE R26, R0.reuse, 0x2, R2 ;  /* 0x00000002001a7825 */ /* 0x040fe200078e0202 */
[----:B-1----:R-:W-:-:S04]  /*30b60*/  IADD3 R4, R0, c[0x0][0x198], RZ ;  /* 0x0000660000047a10 */ /* 0x002fc80007ffe0ff */
[----:B------:R1:W-:Y:S01]  /*30b70*/  @P3 STG.E.U16 [R26.64], R12 ;  /* 0x0000000c1a003986 */ /* 0x0003e2000c101504 */
[----:B------:R-:W-:-:S04]  /*30b80*/  IMAD.WIDE R24, R4, 0x2, R16 ;  /* 0x0000000204187825 */ /* 0x000fc800078e0210 */
[C-C-:B------:R-:W-:Y:S01]  /*30b90*/  IMAD.WIDE R18, R4.reuse, 0x2, R2.reuse ;  /* 0x0000000204127825 */ /* 0x140fe200078e0202 */
[----:B------:R-:W-:Y:S02]  /*30ba0*/  IADD3 R4, R4, c[0x0][0x198], RZ ;  /* 0x0000660004047a10 */ /* 0x000fe40007ffe0ff */
[----:B------:R-:W-:Y:S02]  /*30bb0*/  ISETP.GE.AND P4, PT, R8, c[0x0][0x17c], PT ;  /* 0x00005f0008007a0c */ /* 0x000fe40003f86270 */
[C---:B------:R-:W-:Y:S02]  /*30bc0*/  IADD3 R8, R28.reuse, 0xd2, RZ ;  /* 0x000000d21c087810 */ /* 0x040fe40007ffe0ff */
[----:B------:R-:W-:Y:S01]  /*30bd0*/  IADD3 R0, R28, 0xd3, RZ ;  /* 0x000000d31c007810 */ /* 0x000fe20007ffe0ff */
[----:B-1----:R-:W-:Y:S01]  /*30be0*/  IMAD.WIDE R26, R4, 0x2, R2 ;  /* 0x00000002041a7825 */ /* 0x002fe200078e0202 */
[----:B------:R-:W-:Y:S02]  /*30bf0*/  ISETP.GE.AND P6, PT, R8, c[0x0][0x17c], PT ;  /* 0x00005f0008007a0c */ /* 0x000fe40003fc6270 */
[----:B------:R-:W-:Y:S01]  /*30c00*/  ISETP.GE.AND P3, PT, R0, c[0x0][0x17c], PT ;  /* 0x00005f0000007a0c */ /* 0x000fe20003f66270 */
[----:B------:R-:W3:Y:S01]  /*30c10*/  LDL R8, [R1+0x128] ;  /* 0x0001280001087983 */ /* 0x000ee20000100800 */
[----:B------:R-:W-:-:S03]  /*30c20*/  IADD3 R0, R4, c[0x0][0x198], RZ ;  /* 0x0000660004007a10 */ /* 0x000fc60007ffe0ff */
[----:B--2---:R1:W-:Y:S04]  /*30c30*/  @P1 STG.E.U16 [R24.64], R29 ;  /* 0x0000001d18001986 */ /* 0x0043e8000c101504 */
[----:B0-----:R-:W-:Y:S01]  /*30c40*/  @P0 STG.E.U16 [R18.64], R20 ;  /* 0x0000001412000986 */ /* 0x001fe2000c101504 */
[----:B------:R-:W-:Y:S02]  /*30c50*/  ISETP.LT.AND P0, PT, R7, c[0x0][0x178], !P2 ;  /* 0x00005e0007007a0c */ /* 0x000fe40005701270 */
[----:B------:R-:W-:Y:S01]  /*30c60*/  PRMT R12, R29, 0x7632, R12 ;  /* 0x000076321d0c7816 */ /* 0x000fe2000000000c */
[----:B-1----:R-:W-:Y:S02]  /*30c70*/  IMAD.WIDE R28, R4, 0x2, R16 ;  /* 0x00000002041c7825 */ /* 0x002fe400078e0210 */
[----:B------:R-:W2:Y:S08]  /*30c80*/  LDL.LU R4, [R1+0x24] ;  /* 0x0000240001047983 */ /* 0x000eb00000300800 */
[----:B------:R0:W-:Y:S04]  /*30c90*/  @P0 STG.E.U16 [R28.64], R12 ;  /* 0x0000000c1c000986 */ /* 0x0001e8000c101504 */
[----:B0-----:R-:W4:Y:S01]  /*30ca0*/  LDL.LU R28, [R1+0x2e4] ;  /* 0x0002e400011c7983 */ /* 0x001f220000300800 */
[----:B------:R-:W-:-:S02]  /*30cb0*/  ISETP.LT.AND P2, PT, R6, c[0x0][0x178], !P2 ;  /* 0x00005e0006007a0c */ /* 0x000fc40005741270 */
[----:B------:R-:W-:Y:S01]  /*30cc0*/  ISETP.LT.AND P1, PT, R7, c[0x0][0x178], !P5 ;  /* 0x00005e0007007a0c */ /* 0x000fe20006f21270 */
[----:B------:R-:W-:Y:S01]  /*30cd0*/  IMAD.WIDE R24, R0, 0x2, R16 ;  /* 0x0000000200187825 */ /* 0x000fe200078e0210 */
[----:B------:R-:W-:Y:S01]  /*30ce0*/  PRMT R20, R20, 0x7632, R20 ;  /* 0x0000763214147816 */ /* 0x000fe20000000014 */
[----:B------:R-:W3:Y:S01]  /*30cf0*/  LDL.LU R29, [R1+0x128] ;  /* 0x00012800011d7983 */ /* 0x000ee20000300800 */
[----:B------:R-:W-:-:S07]  /*30d00*/  ISETP.LT.AND P5, PT, R6, c[0x0][0x178], !P5 ;  /* 0x00005e0006007a0c */ /* 0x000fce0006fa1270 */
[----:B------:R0:W-:Y:S01]  /*30d10*/  @P2 STG.E.U16 [R26.64], R20 ;  /* 0x000000141a002986 */ /* 0x0001e2000c101504 */
[----:B------:R-:W-:Y:S01]  /*30d20*/  IMAD.WIDE R18, R0, 0x2, R2 ;  /* 0x0000000200127825 */ /* 0x000fe200078e0202 */
[C---:B------:R-:W-:Y:S02]  /*30d30*/  ISETP.LT.AND P2, PT, R7.reuse, c[0x0][0x178], !P6 ;  /* 0x00005e0007007a0c */ /* 0x040fe40007741270 */
[----:B--2---:R-:W-:Y:S01]  /*30d40*/  PRMT R12, R4, 0x7632, R12 ;  /* 0x00007632040c7816 */ /* 0x004fe2000000000c */
[----:B----4-:R1:W-:Y:S01]  /*30d50*/  @P1 STG.E.U16 [R24.64], R28 ;  /* 0x0000001c18001986 */ /* 0x0103e2000c101504 */
[----:B------:R-:W-:Y:S02]  /*30d60*/  ISETP.LT.AND P1, PT, R7, c[0x0][0x178], !P4 ;  /* 0x00005e0007007a0c */ /* 0x000fe40006721270 */
[----:B------:R-:W-:Y:S02]  /*30d70*/  ISETP.LT.AND P4, PT, R6, c[0x0][0x178], !P4 ;  /* 0x00005e0006007a0c */ /* 0x000fe40006781270 */
[----:B0-----:R-:W-:-:S02]  /*30d80*/  PRMT R20, R28, 0x7632, R20 ;  /* 0x000076321c147816 */ /* 0x001fc40000000014 */
[----:B-1----:R-:W-:Y:S01]  /*30d90*/  IADD3 R24, R0, c[0x0][0x198], RZ ;  /* 0x0000660000187a10 */ /* 0x002fe20007ffe0ff */
[----:B------:R-:W-:Y:S03]  /*30da0*/  @P5 STG.E.U16 [R18.64], R4 ;  /* 0x0000000412005986 */ /* 0x000fe6000c101504 */
[C---:B------:R-:W-:Y:S01]  /*30db0*/  IADD3 R0, R24.reuse, c[0x0][0x198], RZ ;  /* 0x0000660018007a10 */ /* 0x040fe20007ffe0ff */
[C---:B------:R-:W-:Y:S01]  /*30dc0*/  IMAD.WIDE R26, R24.reuse, 0x2, R16 ;  /* 0x00000002181a7825 */ /* 0x040fe200078e0210 */
[----:B------:R-:W2:Y:S03]  /*30dd0*/  LDL R7, [R1+0x314] ;  /* 0x0003140001077983 */ /* 0x000ea60000100800 */
[----:B------:R-:W-:Y:S01]  /*30de0*/  IMAD.WIDE R24, R24, 0x2, R2 ;  /* 0x0000000218187825 */ /* 0x000fe200078e0202 */
[----:B------:R-:W4:Y:S04]  /*30df0*/  LDL.LU R28, [R1+0x14] ;  /* 0x00001400011c7983 */ /* 0x000f280000300800 */
[----:B------:R0:W-:Y:S04]  /*30e00*/  @P1 STG.E.U16 [R26.64], R20 ;  /* 0x000000141a001986 */ /* 0x0001e8000c101504 */
[----:B------:R1:W-:Y:S04]  /*30e10*/  @P4 STG.E.U16 [R24.64], R12 ;  /* 0x0000000c18004986 */ /* 0x0003e8000c101504 */
[----:B0-----:R-:W2:Y:S04]  /*30e20*/  LDL.LU R27, [R1+0x34] ;  /* 0x00003400011b7983 */ /* 0x001ea80000300800 */
[----:B------:R-:W2:Y:S04]  /*30e30*/  LDL R26, [R1+0x12c] ;  /* 0x00012c00011a7983 */ /* 0x000ea80000100800 */
[----:B-1----:R-:W4:Y:S01]  /*30e40*/  LDL.LU R25, [R1+0x304] ;  /* 0x0003040001197983 */ /* 0x002f220000300800 */
[----:B------:R-:W-:Y:S01]  /*30e50*/  ISETP.LT.AND P6, PT, R6, c[0x0][0x178], !P6 ;  /* 0x00005e0006007a0c */ /* 0x000fe200077c1270 */
[----:B------:R-:W-:Y:S01]  /*30e60*/  IMAD.WIDE R18, R0, 0x2, R16 ;  /* 0x0000000200127825 */ /* 0x000fe200078e0210 */
[----:B---3--:R-:W-:-:S04]  /*30e70*/  IADD3 R8, R8, 0xd4, RZ ;  /* 0x000000d408087810 */ /* 0x008fc80007ffe0ff */
[----:B------:R-:W-:Y:S02]  /*30e80*/  ISETP.GE.AND P0, PT, R8, c[0x0][0x17c], PT ;  /* 0x00005f0008007a0c */ /* 0x000fe40003f06270 */
[C---:B------:R-:W-:Y:S02]  /*30e90*/  IADD3 R8, R29.reuse, 0xd6, RZ ;  /* 0x000000d61d087810 */ /* 0x040fe40007ffe0ff */
[----:B------:R-:W-:Y:S02]  /*30ea0*/  IADD3 R4, R29, 0xd5, RZ ;  /* 0x000000d51d047810 */ /* 0x000fe40007ffe0ff */
[----:B------:R-:W-:Y:S02]  /*30eb0*/  ISETP.GE.AND P1, PT, R8, c[0x0][0x17c], PT ;  /* 0x00005f0008007a0c */ /* 0x000fe40003f26270 */
[----:B------:R-:W-:Y:S02]  /*30ec0*/  ISETP.GE.AND P5, PT, R4, c[0x0][0x17c], PT ;  /* 0x00005f0004007a0c */ /* 0x000fe40003fa6270 */
[----:B--2---:R-:W-:Y:S01]  /*30ed0*/  ISETP.LT.AND P4, PT, R26, c[0x0][0x178], !P3 ;  /* 0x00005e001a007a0c */ /* 0x004fe20005f81270 */
[----:B----4-:R0:W-:Y:S01]  /*30ee0*/  @P2 STG.E.U16 [R18.64], R25 ;  /* 0x0000001912002986 */ /* 0x0101e2000c101504 */
[----:B------:R-:W-:-:S02]  /*30ef0*/  ISETP.LT.AND P3, PT, R6, c[0x0][0x178], !P3 ;  /* 0x00005e0006007a0c */ /* 0x000fc40005f61270 */
[----:B------:R-:W-:Y:S01]  /*30f00*/  PRMT R12, R25, 0x7632, R12 ;  /* 0x00007632190c7816 */ /* 0x000fe2000000000c */
[C---:B0-----:R-:W-:Y:S01]  /*30f10*/  IMAD.WIDE R18, R0.reuse, 0x2, R2 ;  /* 0x0000000200127825 */ /* 0x041fe200078e0202 */
[----:B------:R-:W-:-:S04]  /*30f20*/  IADD3 R0, R0, c[0x0][0x198], RZ ;  /* 0x0000660000007a10 */ /* 0x000fc80007ffe0ff */
[----:B------:R0:W-:Y:S01]  /*30f30*/  @P6 STG.E.U16 [R18.64], R27 ;  /* 0x0000001b12006986 */ /* 0x0001e2000c101504 */
[----:B------:R-:W-:Y:S01]  /*30f40*/  ISETP.LT.AND P6, PT, R26, c[0x0][0x178], !P0 ;  /* 0x00005e001a007a0c */ /* 0x000fe200047c1270 */
[----:B------:R-:W-:Y:S01]  /*30f50*/  IMAD.WIDE R24, R0, 0x2, R16 ;  /* 0x0000000200187825 */ /* 0x000fe200078e0210 */
[----:B------:R-:W-:-:S04]  /*30f60*/  PRMT R8, R27, 0x7632, R8 ;  /* 0x000076321b087816 */ /* 0x000fc80000000008 */
[----:B------:R1:W-:Y:S01]  /*30f70*/  @P4 STG.E.U16 [R24.64], R12 ;  /* 0x0000000c18004986 */ /* 0x0003e2000c101504 */
[C---:B0-----:R-:W-:Y:S01]  /*30f80*/  IMAD.WIDE R18, R0.reuse, 0x2, R2 ;  /* 0x0000000200127825 */ /* 0x041fe200078e0202 */
[----:B------:R-:W-:Y:S02]  /*30f90*/  IADD3 R0, R0, c[0x0][0x198], RZ ;  /* 0x0000660000007a10 */ /* 0x000fe40007ffe0ff */
[----:B------:R-:W2:Y:S01]  /*30fa0*/  LDL.LU R27, [R1+0x4] ;  /* 0x00000400011b7983 */ /* 0x000ea20000300800 */
[----:B------:R-:W-:Y:S02]  /*30fb0*/  ISETP.LT.AND P0, PT, R6, c[0x0][0x178], !P0 ;  /* 0x00005e0006007a0c */ /* 0x000fe40004701270 */
[----:B-1----:R-:W-:Y:S01]  /*30fc0*/  IMAD.WIDE R24, R0, 0x2, R16 ;  /* 0x0000000200187825 */ /* 0x002fe200078e0210 */
[----:B------:R-:W-:Y:S01]  /*30fd0*/  @P3 STG.E.U16 [R18.64], R8 ;  /* 0x0000000812003986 */ /* 0x000fe2000c101504 */
[----:B------:R-:W-:Y:S02]  /*30fe0*/  ISETP.LT.AND P3, PT, R26, c[0x0][0x178], !P5 ;  /* 0x00005e001a007a0c */ /* 0x000fe40006f61270 */
[----:B------:R-:W-:Y:S01]  /*30ff0*/  ISETP.LT.AND P5, PT, R6, c[0x0][0x178], !P5 ;  /* 0x00005e0006007a0c */ /* 0x000fe20006fa1270 */
[----:B------:R0:W-:Y:S04]  /*31000*/  @P6 STG.E.U16 [R24.64], R7 ;  /* 0x0000000718006986 */ /* 0x0001e8000c101504 */
[----:B------:R-:W3:Y:S04]  /*31010*/  LDL.LU R6, [R1+0x109c] ;  /* 0x00109c0001067983 */ /* 0x000ee80000300800 */
[----:B0-----:R-:W4:Y:S04]  /*31020*/  LDL.LU R7, [R1+0x1098] ;  /* 0x0010980001077983 */ /* 0x001f280000300800 */
[----:B------:R-:W2:Y:S01]  /*31030*/  LDL.LU R25, [R1+0x314] ;  /* 0x0003140001197983 */ /* 0x000ea20000300800 */
[----:B------:R-:W-:-:S04]  /*31040*/  IADD3 R4, R29, 0xd7, RZ ;  /* 0x000000d71d047810 */ /* 0x000fc80007ffe0ff */
[----:B------:R-:W-:Y:S02]  /*31050*/  ISETP.GE.AND P2, PT, R4, c[0x0][0x17c], PT ;  /* 0x00005f0004007a0c */ /* 0x000fe40003f46270 */
[C---:B------:R-:W-:Y:S01]  /*31060*/  IADD3 R4, R29.reuse, 0xd8, RZ ;  /* 0x000000d81d047810 */ /* 0x040fe20007ffe0ff */
[C---:B------:R-:W-:Y:S01]  /*31070*/  IMAD.WIDE R18, R0.reuse, 0x2, R2 ;  /* 0x0000000200127825 */ /* 0x040fe200078e0202 */
[----:B------:R-:W-:Y:S02]  /*31080*/  IADD3 R0, R0, c[0x0][0x198], RZ ;  /* 0x0000660000007a10 */ /* 0x000fe40007ffe0ff */
[----:B------:R-:W-:Y:S02]  /*31090*/  ISETP.GE.AND P4, PT, R4, c[0x0][0x17c], PT ;  /* 0x00005f0004007a0c */ /* 0x000fe40003f86270 */
[----:B------:R-:W-:-:S04]  /*310a0*/  IADD3 R4, R29, 0xd9, RZ ;  /* 0x000000d91d047810 */ /* 0x000fc80007ffe0ff */
[----:B------:R-:W-:Y:S01]  /*310b0*/  ISETP.GE.AND P6, PT, R4, c[0x0][0x17c], PT ;  /* 0x00005f0004007a0c */ /* 0x000fe20003fc6270 */
[----:B------:R0:W-:Y:S01]  /*310c0*/  @P0 STG.E.U16 [R18.64], R28 ;  /* 0x0000001c12000986 */ /* 0x0001e2000c101504 */
[----:B------:R-:W-:-:S03]  /*310d0*/  PRMT R8, R28, 0x7632, R8 ;  /* 0x000076321c087816 */ /* 0x000fc60000000008 */
[----:B0-----:R-:W3:Y:S01]  /*310e0*/  LDL.LU R28, [R1+0x354] ;  /* 0x00035400011c7983 */ /* 0x001ee20000300800 */
[----:B--2---:R-:W-:Y:S01]  /*310f0*/  PRMT R4, R25, 0x7632, R4 ;  /* 0x0000763219047816 */ /* 0x004fe20000000004 */
[----:B------:R-:W-:-:S05]  /*31100*/  IMAD.WIDE R24, R0, 0x2, R16 ;  /* 0x0000000200187825 */ /* 0x000fca00078e0210 */
[----:B------:R0:W-:Y:S04]  /*31110*/  @P3 STG.E.U16 [R24.64], R4 ;  /* 0x0000000418003986 */ /* 0x0001e8000c101504 */
[----:B0-----:R-:W2:Y:S01]  /*31120*/  LDL.LU R25, [R1+0x324] ;  /* 0x0003240001197983 */ /* 0x001ea20000300800 */
[----:B------:R-:W-:-:S03]  /*31130*/  IMAD.WIDE R18, R0, 0x2, R2 ;  /* 0x0000000200127825 */ /* 0x000fc600078e0202 */
[----:B------:R-:W3:Y:S01]  /*31140*/  LDL R24, [R1+0x8e0] ;  /* 0x0008e00001187983 */ /* 0x000ee20000100800 */
[----:B------:R-:W-:-:S03]  /*31150*/  ISETP.LT.AND P0, PT, R26, c[0x0][0x178], !P1 ;  /* 0x00005e001a007a0c */ /* 0x000fc60004f01270 */
[----:B------:R0:W-:Y:S01]  /*31160*/  @P5 STG.E.U16 [R18.64], R8 ;  /* 0x0000000812005986 */ /* 0x0001e2000c101504 */
[----:B------:R-:W-:Y:S02]  /*31170*/  IADD3 R0, R0, c[0x0][0x198], RZ ;  /* 0x0000660000007a10 */ /* 0x000fe40007ffe0ff */
[C---:B------:R-:W-:Y:S01]  /*31180*/  IADD3 R4, R29.reuse, 0xda, RZ ;  /* 0x000000da1d047810 */ /* 0x040fe20007ffe0ff */
[----:B0-----:R-:W4:Y:S02]  /*31190*/  LDL R8, [R1+0x8e0] ;  /* 0x0008e00001087983 */ /* 0x001f240000100800 */
[----:B------:R-:W-:Y:S01]  /*311a0*/  IMAD.WIDE R18, R0, 0x2, R16 ;  /* 0x0000000200127825 */ /* 0x000fe200078e0210 */
[----:B------:R-:W-:Y:S02]  /*311b0*/  ISETP.GE.AND P3, PT, R4, c[0x0][0x17c], PT ;  /* 0x00005f0004007a0c */ /* 0x000fe40003f66270 */
[----:B------:R-:W-:Y:S02]  /*311c0*/  IADD3 R4, R29, 0xdb, RZ ;  /* 0x000000db1d047810 */ /* 0x000fe40007ffe0ff */
[----:B--2---:R0:W-:Y:S02]  /*311d0*/  @P0 STG.E.U16 [R18.64], R25 ;  /* 0x0000001912000986 */ /* 0x0041e4000c101504 */
[----:B------:R-:W-:-:S02]  /*311e0*/  ISETP.GE.AND P0, PT, R4, c[0x0][0x17c], PT ;  /* 0x00005f0004007a0c */ /* 0x000fc40003f06270 */
[----:B------:R-:W2:Y:S01]  /*311f0*/  LDL R4, [R1+0x12c] ;  /* 0x00012c0001047983 */ /* 0x000ea20000100800 */
[----:B---3--:R-:W-:Y:S02]  /*31200*/  ISETP.LT.AND P1, PT, R24, c[0x0][0x178], !P1 ;  /* 0x00005e0018007a0c */ /* 0x008fe40004f21270 */
[----:B------:R-:W-:Y:S02]  /*31210*/  ISETP.LT.AND P5, PT, R26, c[0x0][0x178], !P2 ;  /* 0x00005e001a007a0c */ /* 0x000fe400057a1270 */
[C---:B------:R-:W-:Y:S01]  /*31220*/  IADD3 R26, R0.reuse, c[0x0][0x198], RZ ;  /* 0x00006600001a7a10 */ /* 0x040fe20007ffe0ff */
[----:B0-----:R-:W-:Y:S02]  /*31230*/  IMAD.MOV.U32 R19, RZ, RZ, R25 ;  /* 0x000000ffff137224 */ /* 0x001fe400078e0019 */
[----:B------:R-:W-:-:S03]  /*31240*/  IMAD.WIDE R24, R0, 0x2, R2 ;  /* 0x0000000200187825 */ /* 0x000fc600078e0202 */
[----:B------:R-:W-:Y:S01]  /*31250*/  PRMT R0, R19, 0x7632, R0 ;  /* 0x0000763213007816 */ /* 0x000fe20000000000 */
[----:B------:R-:W-:Y:S01]  /*31260*/  IMAD.WIDE R18, R26, 0x2, R16 ;  /* 0x000000021a127825 */ /* 0x000fe200078e0210 */
[----:B----4-:R-:W-:Y:S01]  /*31270*/  ISETP.LT.AND P2, PT, R8, c[0x0][0x178], !P2 ;  /* 0x00005e0008007a0c */ /* 0x010fe20005741270 */
[----:B------:R-:W-:Y:S01]  /*31280*/  @P1 STG.E.U16 [R24.64], R27 ;  /* 0x0000001b18001986 */ /* 0x000fe2000c101504 */
[----:B------:R-:W-:-:S03]  /*31290*/  PRMT R12, R27, 0x7632, R12 ;  /* 0x000076321b0c7816 */ /* 0x000fc6000000000c */
[----:B------:R0:W-:Y:S02]  /*312a0*/  @P5 STG.E.U16 [R18.64], R0 ;  /* 0x0000000012005986 */ /* 0x0001e4000c101504 */
[C---:B0-----:R-:W-:Y:S01]  /*312b0*/  IADD3 R0, R26.reuse, c[0x0][0x198], RZ ;  /* 0x000066001a007a10 */ /* 0x041fe20007ffe0ff */
[----:B------:R-:W-:-:S05]  /*312c0*/  IMAD.WIDE R26, R26, 0x2, R2 ;  /* 0x000000021a1a7825 */ /* 0x000fca00078e0202 */
[----:B------:R0:W-:Y:S04]  /*312d0*/  @P2 STG.E.U16 [R26.64], R12 ;  /* 0x0000000c1a002986 */ /* 0x0001e8000c101504 */
[----:B0-----:R-:W3:Y:S01]  /*312e0*/  LDL R27, [R1+0x12c] ;  /* 0x00012c00011b7983 */ /* 0x001ee20000100800 */
[----:B--2---:R-:W-:Y:S02]  /*312f0*/  ISETP.LT.AND P1, PT, R4, c[0x0][0x178], !P4 ;  /* 0x00005e0004007a0c */ /* 0x004fe40006721270 */
[----:B------:R-:W-:Y:S02]  /*31300*/  ISETP.LT.AND P4, PT, R8, c[0x0][0x178], !P4 ;  /* 0x00005e0008007a0c */ /* 0x000fe40006781270 */
[----:B------:R-:W-:-:S04]  /*31310*/  IADD3 R8, R29, 0xdc, RZ ;  /* 0x000000dc1d087810 */ /* 0x000fc80007ffe0ff */
[----:B------:R-:W-:Y:S02]  /*31320*/  ISETP.GE.AND P5, PT, R8, c[0x0][0x17c], PT ;  /* 0x00005f0008007a0c */ /* 0x000fe40003fa6270 */
[----:B------:R-:W2:Y:S01]  /*31330*/  LDL R8, [R1+0x8e0] ;  /* 0x0008e00001087983 */ /* 0x000ea20000100800 */
[----:B------:R-:W-:-:S05]  /*31340*/  IMAD.WIDE R24, R0, 0x2, R16 ;  /* 0x0000000200187825 */ /* 0x000fca00078e0210 */
[----:B------:R0:W-:Y:S01]  /*31350*/  @P1 STG.E.U16 [R24.64], R28 ;  /* 0x0000001c18001986 */ /* 0x0001e2000c101504 */
[----:B------:R-:W-:Y:S01]  /*31360*/  IMAD.WIDE R18, R0, 0x2, R2 ;  /* 0x0000000200127825 */ /* 0x000fe200078e0202 */
[----:B------:R-:W-:-:S04]  /*31370*/  PRMT R20, R28, 0x7632, R20 ;  /* 0x000076321c147816 */ /* 0x000fc80000000014 */
[----:B------:R-:W-:Y:S01]  /*31380*/  @P4 STG.E.U16 [R18.64], R5 ;  /* 0x0000000512004986 */ /* 0x000fe2000c101504 */
[----:B0-----:R-:W-:-:S03]  /*31390*/  IADD3 R24, R0, c[0x0][0x198], RZ ;  /* 0x0000660000187a10 */ /* 0x001fc60007ffe0ff */
[----:B------:R-:W4:Y:S01]  /*313a0*/  LDL.LU R28, [R1+0x334] ;  /* 0x00033400011c7983 */ /* 0x000f220000300800 */
[C---:B---3--:R-:W-:Y:S02]  /*313b0*/  ISETP.LT.AND P1, PT, R27.reuse, c[0x0][0x178], !P6 ;  /* 0x00005e001b007a0c */ /* 0x048fe40007721270 */
[----:B------:R-:W-:Y:S01]  /*313c0*/  ISETP.LT.AND P4, PT, R27, c[0x0][0x178], !P3 ;  /* 0x00005e001b007a0c */ /* 0x000fe20005f81270 */
[----:B------:R-:W-:-:S10]  /*313d0*/  IMAD.WIDE R26, R24, 0x2, R16 ;  /* 0x00000002181a7825 */ /* 0x000fd400078e0210 */
[----:B------:R0:W-:Y:S04]  /*313e0*/  @P1 STG.E.U16 [R26.64], R20 ;  /* 0x000000141a001986 */ /* 0x0001e8000c101504 */
[----:B0-----:R-:W3:Y:S04]  /*313f0*/  LDL.LU R26, [R1+0x12c] ;  /* 0x00012c00011a7983 */ /* 0x001ee80000300800 */
[----:B------:R-:W4:Y:S01]  /*31400*/  LDL.LU R27, [R1+0x8e0] ;  /* 0x0008e000011b7983 */ /* 0x000f220000300800 */
[C---:B--2---:R-:W-:Y:S02]  /*31410*/  ISETP.LT.AND P6, PT, R8.reuse, c[0x0][0x178], !P6 ;  /* 0x00005e0008007a0c */ /* 0x044fe400077c1270 */
[----:B------:R-:W-:-:S02]  /*31420*/  ISETP.LT.AND P3, PT, R8, c[0x0][0x178], !P3 ;  /* 0x00005e0008007a0c */ /* 0x000fc40005f61270 */
[----:B------:R-:W-:-:S04]  /*31430*/  IADD3 R8, R29, 0xde, RZ ;  /* 0x000000de1d087810 */ /* 0x000fc80007ffe0ff */
[----:B------:R-:W-:Y:S02]  /*31440*/  ISETP.GE.AND P1, PT, R8, c[0x0][0x17c], PT ;  /* 0x00005f0008007a0c */ /* 0x000fe40003f26270 */
[----:B------:R-:W2:Y:S01]  /*31450*/  LDL.LU R8, [R1+0x344] ;  /* 0x0003440001087983 */ /* 0x000ea20000300800 */
[----:B------:R-:W-:Y:S02]  /*31460*/  IADD3 R4, R29, 0xdd, RZ ;  /* 0x000000dd1d047810 */ /* 0x000fe40007ffe0ff */
[C---:B------:R-:W-:Y:S01]  /*31470*/  IADD3 R0, R24.reuse, c[0x0][0x198], RZ ;  /* 0x0000660018007a10 */ /* 0x040fe20007ffe0ff */
[----:B------:R-:W-:Y:S01]  /*31480*/  IMAD.WIDE R24, R24, 0x2, R2 ;  /* 0x0000000218187825 */ /* 0x000fe200078e0202 */
[----:B------:R-:W-:Y:S02]  /*31490*/  ISETP.GE.AND P2, PT, R4, c[0x0][0x17c], PT ;  /* 0x00005f0004007a0c */ /* 0x000fe40003f46270 */
[----:B------:R-:W-:Y:S01]  /*314a0*/  PRMT R12, R5, 0x7632, R12 ;  /* 0x00007632050c7816 */ /* 0x000fe2000000000c */
[----:B------:R-:W-:-:S04]  /*314b0*/  IMAD.WIDE R4, R0, 0x2, R16 ;  /* 0x0000000200047825 */ /* 0x000fc800078e0210 */
[----:B------:R0:W-:Y:S01]  /*314c0*/  @P6 STG.E.U16 [R24.64], R12 ;  /* 0x0000000c18006986 */ /* 0x0001e2000c101504 */
[----:B------:R-:W-:Y:S01]  /*314d0*/  IMAD.WIDE R18, R0, 0x2, R2 ;  /* 0x0000000200127825 */ /* 0x000fe200078e0202 */
[----:B------:R-:W-:Y:S02]  /*314e0*/  PRMT R20, R9, 0x7632, R20 ;  /* 0x0000763209147816 */ /* 0x000fe40000000014 */
[----:B0-----:R-:W4:Y:S01]  /*314f0*/  LDL.LU R25, [R1+0x2f4] ;  /* 0x0002f40001197983 */ /* 0x001f220000300800 */
[----:B------:R-:W-:Y:S02]  /*31500*/  IADD3 R12, R29, 0xe0, RZ ;  /* 0x000000e01d0c7810 */ /* 0x000fe40007ffe0ff */
[----:B---3--:R-:W-:Y:S01]  /*31510*/  ISETP.LT.AND P6, PT, R26, c[0x0][0x178], !P5 ;  /* 0x00005e001a007a0c */ /* 0x008fe20006fc1270 */
[----:B--2---:R0:W-:Y:S01]  /*31520*/  @P4 STG.E.U16 [R4.64], R8 ;  /* 0x0000000804004986 */ /* 0x0041e2000c101504 */
[----:B------:R-:W-:Y:S02]  /*31530*/  PRMT R24, R8, 0x7632, R24 ;  /* 0x0000763208187816 */ /* 0x000fe40000000018 */
[----:B------:R-:W-:-:S02]  /*31540*/  ISETP.LT.AND P4, PT, R26, c[0x0][0x178], !P0 ;  /* 0x00005e001a007a0c */ /* 0x000fc40004781270 */
[----:B----4-:R-:W-:Y:S01]  /*31550*/  ISETP.LT.AND P0, PT, R27, c[0x0][0x178], !P0 ;  /* 0x00005e001b007a0c */ /* 0x010fe20004701270 */
[----:B------:R1:W-:Y:S01]  /*31560*/  @P3 STG.E.U16 [R18.64], R9 ;  /* 0x0000000912003986 */ /* 0x0003e2000c101504 */
[----:B0-----:R-:W-:-:S04]  /*31570*/  IADD3 R8, R0, c[0x0][0x198], RZ ;  /* 0x0000660000087a10 */ /* 0x001fc80007ffe0ff */
[C---:B------:R-:W-:Y:S02]  /*31580*/  IADD3 R0, R8.reuse, c[0x0][0x198], RZ ;  /* 0x0000660008007a10 */ /* 0x040fe40007ffe0ff */
[----:B-1----:R-:W-:Y:S01]  /*31590*/  IADD3 R18, R29, 0xdf, RZ ;  /* 0x000000df1d127810 */ /* 0x002fe20007ffe0ff */
[----:B------:R-:W-:-:S03]  /*315a0*/  IMAD.WIDE R4, R8, 0x2, R16 ;  /* 0x0000000208047825 */ /* 0x000fc600078e0210 */
[----:B------:R-:W-:Y:S01]  /*315b0*/  ISETP.GE.AND P3, PT, R18, c[0x0][0x17c], PT ;  /* 0x00005f0012007a0c */ /* 0x000fe20003f66270 */
[----:B------:R-:W-:Y:S01]  /*315c0*/  IMAD.WIDE R8, R8, 0x2, R2 ;  /* 0x0000000208087825 */ /* 0x000fe200078e0202 */
[----:B------:R-:W-:Y:S03]  /*315d0*/  @P4 STG.E.U16 [R4.64], R24 ;  /* 0x0000001804004986 */ /* 0x000fe6000c101504 */
[----:B------:R-:W-:Y:S01]  /*315e0*/  IMAD.WIDE R18, R0, 0x2, R16 ;  /* 0x0000000200127825 */ /* 0x000fe200078e0210 */
[----:B------:R-:W-:Y:S01]  /*315f0*/  ISETP.GE.AND P4, PT, R12, c[0x0][0x17c], PT ;  /* 0x00005f000c007a0c */ /* 0x000fe20003f86270 */
[----:B------:R-:W-:Y:S01]  /*31600*/  @P0 STG.E.U16 [R8.64], R20 ;  /* 0x0000001408000986 */ /* 0x000fe2000c101504 */
[----:B------:R-:W-:-:S03]  /*31610*/  PRMT R12, R28, 0x7632, R12 ;  /* 0x000076321c0c7816 */ /* 0x000fc6000000000c */
[----:B------:R0:W-:Y:S04]  /*31620*/  @P6 STG.E.U16 [R18.64], R28 ;  /* 0x0000001c12006986 */ /* 0x0001e8000c101504 */
[----:B0-----:R-:W2:Y:S04]  /*31630*/  LDL.LU R28, [R1+0x2e8] ;  /* 0x0002e800011c7983 */ /* 0x001ea80000300800 */
[----:B------:R-:W3:Y:S01]  /*31640*/  LDL.LU R20, [R1+0x28] ;  /* 0x0000280001147983 */ /* 0x000ee20000300800 */
[C---:B------:R-:W-:Y:S02]  /*31650*/  ISETP.LT.AND P5, PT, R27.reuse, c[0x0][0x178], !P5 ;  /* 0x00005e001b007a0c */ /* 0x040fe40006fa1270 */
[----:B------:R-:W-:Y:S01]  /*31660*/  ISETP.LT.AND P6, PT, R26, c[0x0][0x178], !P2 ;  /* 0x00005e001a007a0c */ /* 0x000fe200057c1270 */
[----:B------:R-:W-:Y:S01]  /*31670*/  IMAD.WIDE R4, R0, 0x2, R2 ;  /* 0x0000000200047825 */ /* 0x000fe200078e0202 */
[----:B------:R-:W-:-:S02]  /*31680*/  ISETP.LT.AND P2, PT, R27, c[0x0][0x178], !P2 ;  /* 0x00005e001b007a0c */ /* 0x000fc40005741270 */
[----:B------:R-:W-:Y:S02]  /*31690*/  IADD3 R8, R29, 0xe1, RZ ;  /* 0x000000e11d087810 */ /* 0x000fe40007ffe0ff */
[----:B------:R-:W-:Y:S02]  /*316a0*/  IADD3 R0, R0, c[0x0][0x198], RZ ;  /* 0x0000660000007a10 */ /* 0x000fe40007ffe0ff */
[----:B------:R-:W-:-:S03]  /*316b0*/  ISETP.GE.AND P0, PT, R8, c[0x0][0x17c], PT ;  /* 0x00005f0008007a0c */ /* 0x000fc60003f06270 */
[----:B------:R0:W-:Y:S01]  /*316c0*/  @P5 STG.E.U16 [R4.64], R13 ;  /* 0x0000000d04005986 */ /* 0x0001e2000c101504 */
[----:B------:R-:W-:Y:S01]  /*316d0*/  IMAD.WIDE R8, R0, 0x2, R16 ;  /* 0x0000000200087825 */ /* 0x000fe200078e0210 */
[----:B------:R-:W-:Y:S02]  /*316e0*/  ISETP.LT.AND P5, PT, R26, c[0x0][0x178], !P1 ;  /* 0x00005e001a007a0c */ /* 0x000fe40004fa1270 */
[----:B------:R-:W-:Y:S02]  /*316f0*/  ISETP.LT.AND P1, PT, R27, c[0x0][0x178], !P1 ;  /* 0x00005e001b007a0c */ /* 0x000fe40004f21270 */
[----:B------:R1:W-:Y:S01]  /*31700*/  @P6 STG.E.U16 [R8.64], R12 ;  /* 0x0000000c08006986 */ /* 0x0003e2000c101504 */
[----:B0-----:R-:W-:Y:S01]  /*31710*/  PRMT R13, R13, 0x7632, R13 ;  /* 0x000076320d0d7816 */ /* 0x001fe2000000000d */
[C---:B------:R-:W-:Y:S01]  /*31720*/  IMAD.WIDE R4, R0.reuse, 0x2, R2 ;  /* 0x0000000200047825 */ /* 0x040fe200078e0202 */
[----:B------:R-:W-:-:S04]  /*31730*/  IADD3 R0, R0, c[0x0][0x198], RZ ;  /* 0x0000660000007a10 */ /* 0x000fc80007ffe0ff */
[----:B------:R0:W-:Y:S01]  /*31740*/  @P2 STG.E.U16 [R4.64], R13 ;  /* 0x0000000d04002986 */ /* 0x0001e2000c101504 */
[----:B------:R-:W-:Y:S01]  /*31750*/  ISETP.LT.AND P2, PT, R26, c[0x0][0x178], !P3 ;  /* 0x00005e001a007a0c */ /* 0x000fe20005f41270 */
[C---:B-1----:R-:W-:Y:S01]  /*31760*/  IMAD.WIDE R8, R0.reuse, 0x2, R2 ;  /* 0x0000000200087825 */ /* 0x042fe200078e0202 */
[----:B------:R-:W-:Y:S02]  /*31770*/  ISETP.LT.AND P3, PT, R27, c[0x0][0x178], !P3 ;  /* 0x00005e001b007a0c */ /* 0x000fe40005f61270 */
[----:B------:R-:W-:Y:S01]  /*31780*/  IADD3 R12, R29, 0xe3, RZ ;  /* 0x000000e31d0c7810 */ /* 0x000fe20007ffe0ff */
[C---:B0-----:R-:W-:Y:S01]  /*31790*/  IMAD.WIDE R4, R0.reuse, 0x2, R16 ;  /* 0x0000000200047825 */ /* 0x041fe200078e0210 */
[----:B------:R-:W-:-:S04]  /*317a0*/  IADD3 R0, R0, c[0x0][0x198], RZ ;  /* 0x0000660000007a10 */ /* 0x000fc80007ffe0ff */
[----:B------:R0:W-:Y:S01]  /*317b0*/  @P5 STG.E.U16 [R4.64], R25 ;  /* 0x0000001904005986 */ /* 0x0001e2000c101504 */
[----:B------:R-:W-:Y:S02]  /*317c0*/  ISETP.GE.AND P5, PT, R12, c[0x0][0x17c], PT ;  /* 0x00005f000c007a0c */ /* 0x000fe40003fa6270 */
[----:B------:R-:W-:Y:S01]  /*317d0*/  PRMT R12, R25, 0x7632, R12 ;  /* 0x00007632190c7816 */ /* 0x000fe2000000000c */
[----:B------:R1:W-:Y:S01]  /*317e0*/  @P1 STG.E.U16 [R8.64], R21 ;  /* 0x0000001508001986 */ /* 0x0003e2000c101504 */
[----:B------:R-:W-:Y:S01]  /*317f0*/  ISETP.LT.AND P1, PT, R26, c[0x0][0x178], !P4 ;  /* 0x00005e001a007a0c */ /* 0x000fe20006721270 */
[C---:B0-----:R-:W-:Y:S01]  /*31800*/  IMAD.WIDE R4, R0.reuse, 0x2, R16 ;  /* 0x0000000200047825 */ /* 0x041fe200078e0210 */
[----:B------:R-:W-:Y:S01]  /*31810*/  IADD3 R19, R29, 0xe6, RZ ;  /* 0x000000e61d137810 */ /* 0x000fe20007ffe0ff */
[----:B------:R-:W4:Y:S01]  /*31820*/  LDL.LU R25, [R1+0x38] ;  /* 0x0000380001197983 */ /* 0x000f220000300800 */
[----:B-1----:R-:W-:Y:S01]  /*31830*/  PRMT R21, R21, 0x7632, R21 ;  /* 0x0000763215157816 */ /* 0x002fe20000000015 */
[C---:B------:R-:W-:Y:S01]  /*31840*/  IMAD.WIDE R8, R0.reuse, 0x2, R2 ;  /* 0x0000000200087825 */ /* 0x040fe200078e0202 */
[----:B------:R-:W-:Y:S01]  /*31850*/  IADD3 R0, R0, c[0x0][0x198], RZ ;  /* 0x0000660000007a10 */ /* 0x000fe20007ffe0ff */
[----:B------:R0:W-:Y:S01]  /*31860*/  @P2 STG.E.U16 [R4.64], R12 ;  /* 0x0000000c04002986 */ /* 0x0001e2000c101504 */
[----:B------:R-:W-:-:S03]  /*31870*/  ISETP.LT.AND P4, PT, R27, c[0x0][0x178], !P4 ;  /* 0x00005e001b007a0c */ /* 0x000fc60006781270 */
[----:B------:R1:W-:Y:S01]  /*31880*/  @P3 STG.E.U16 [R8.64], R21 ;  /* 0x0000001508003986 */ /* 0x0003e2000c101504 */
[----:B------:R-:W-:Y:S02]  /*31890*/  ISETP.LT.AND P3, PT, R26, c[0x0][0x178], !P0 ;  /* 0x00005e001a007a0c */ /* 0x000fe40004761270 */
[----:B0-----:R-:W-:Y:S01]  /*318a0*/  IADD3 R12, R29, 0xe4, RZ ;  /* 0x000000e41d0c7810 */ /* 0x001fe20007ffe0ff */
[----:B------:R-:W-:-:S03]  /*318b0*/  IMAD.WIDE R4, R0, 0x2, R16 ;  /* 0x0000000200047825 */ /* 0x000fc600078e0210 */
[----:B------:R-:W-:Y:S02]  /*318c0*/  ISETP.GE.AND P2, PT, R12, c[0x0][0x17c], PT ;  /* 0x00005f000c007a0c */ /* 0x000fe40003f46270 */
[----:B-1----:R-:W-:Y:S02]  /*318d0*/  IADD3 R8, R29, 0xe5, RZ ;  /* 0x000000e51d087810 */ /* 0x002fe40007ffe0ff */
[----:B------:R-:W-:Y:S01]  /*318e0*/  IADD3 R12, R0, c[0x0][0x198], RZ ;  /* 0x00006600000c7a10 */ /* 0x000fe20007ffe0ff */
[----:B--2---:R0:W-:Y:S01]  /*318f0*/  @P1 STG.E.U16 [R4.64], R28 ;  /* 0x0000001c04001986 */ /* 0x0041e2000c101504 */
[----:B------:R-:W-:-:S03]  /*31900*/  ISETP.GE.AND P1, PT, R8, c[0x0][0x17c], PT ;  /* 0x00005f0008007a0c */ /* 0x000fc60003f26270 */
[----:B------:R-:W-:-:S04]  /*31910*/  IMAD.WIDE R8, R12, 0x2, R16 ;  /* 0x000000020c087825 */ /* 0x000fc800078e0210 */
[----:B0-----:R-:W-:Y:S01]  /*31920*/  IMAD.WIDE R4, R0, 0x2, R2 ;  /* 0x0000000200047825 */ /* 0x001fe200078e0202 */
[----:B------:R-:W-:Y:S02]  /*31930*/  PRMT R0, R28, 0x7632, R0 ;  /* 0x000076321c007816 */ /* 0x000fe40000000000 */
[----:B------:R-:W2:Y:S04]  /*31940*/  LDL.LU R28, [R1+0x18] ;  /* 0x00001800011c7983 */ /* 0x000ea80000300800 */
[----:B---3--:R-:W-:Y:S04]  /*31950*/  @P4 STG.E.U16 [R4.64], R20 ;  /* 0x0000001404004986 */ /* 0x008fe8000c101504 */
[----:B------:R0:W-:Y:S01]  /*31960*/  @P3 STG.E.U16 [R8.64], R0 ;  /* 0x0000000008003986 */ /* 0x0001e2000c101504 */
[----:B------:R-:W-:-:S03]  /*31970*/  ISETP.GE.AND P3, PT, R19, c[0x0][0x17c], PT ;  /* 0x00005f0013007a0c */ /* 0x000fc60003f66270 */
[----:B------:R-:W3:Y:S01]  /*31980*/  LDL.LU R19, [R1+0x308] ;  /* 0x0003080001137983 */ /* 0x000ee20000300800 */
[----:B------:R-:W-:-:S04]  /*31990*/  IADD3 R18, R29, 0xe2, RZ ;  /* 0x000000e21d127810 */ /* 0x000fc80007ffe0ff */
[----:B------:R-:W-:Y:S02]  /*319a0*/  ISETP.GE.AND P6, PT, R18, c[0x0][0x17c], PT ;  /* 0x00005f0012007a0c */ /* 0x000fe40003fc6270 */
[----:B------:R-:W-:Y:S02]  /*319b0*/  ISETP.LT.AND P0, PT, R27, c[0x0][0x178], !P0 ;  /* 0x00005e001b007a0c */ /* 0x000fe40004701270 */
[----:B------:R-:W-:Y:S02]  /*319c0*/  ISETP.LT.AND P4, PT, R26, c[0x0][0x178], !P6 ;  /* 0x00005e001a007a0c */ /* 0x000fe40007781270 */
[C---:B0-----:R-:W-:Y:S01]  /*319d0*/  IADD3 R0, R12.reuse, c[0x0][0x198], RZ ;  /* 0x000066000c007a10 */ /* 0x041fe20007ffe0ff */
[----:B------:R-:W-:Y:S01]  /*319e0*/  IMAD.WIDE R4, R12, 0x2, R2 ;  /* 0x000000020c047825 */ /* 0x000fe200078e0202 */
[----:B------:R-:W-:-:S03]  /*319f0*/  PRMT R18, R20, 0x7632, R18 ;  /* 0x0000763214127816 */ /* 0x000fc60000000012 */
[----:B------:R-:W-:Y:S01]  /*31a00*/  IMAD.WIDE R8, R0, 0x2, R16 ;  /* 0x0000000200087825 */ /* 0x000fe200078e0210 */
[----:B------:R-:W-:-:S03]  /*31a10*/  ISETP.LT.AND P6, PT, R27, c[0x0][0x178], !P6 ;  /* 0x00005e001b007a0c */ /* 0x000fc600077c1270 */
[----:B------:R-:W-:Y:S01]  /*31a20*/  @P0 STG.E.U16 [R4.64], R18 ;  /* 0x0000001204000986 */ /* 0x000fe2000c101504 */
[----:B------:R-:W-:Y:S01]  /*31a30*/  IMAD.WIDE R12, R0, 0x2, R2 ;  /* 0x00000002000c7825 */ /* 0x000fe200078e0202 */
[----:B----4-:R-:W-:Y:S02]  /*31a40*/  PRMT R21, R25, 0x7632, R21 ;  /* 0x0000763219157816 */ /* 0x010fe40000000015 */
[----:B---3--:R0:W-:Y:S01]  /*31a50*/  @P4 STG.E.U16 [R8.64], R19 ;  /* 0x0000001308004986 */ /* 0x0081e2000c101504 */
[----:B------:R-:W-:Y:S02]  /*31a60*/  ISETP.LT.AND P4, PT, R26, c[0x0][0x178], !P5 ;  /* 0x00005e001a007a0c */ /* 0x000fe40006f81270 */
[----:B------:R-:W-:Y:S02]  /*31a70*/  PRMT R24, R19, 0x7632, R24 ;  /* 0x0000763213187816 */ /* 0x000fe40000000018 */
[----:B0-----:R-:W-:Y:S01]  /*31a80*/  IADD3 R8, R0, c[0x0][0x198], RZ ;  /* 0x0000660000087a10 */ /* 0x001fe20007ffe0ff */
[----:B------:R0:W-:Y:S04]  /*31a90*/  @P6 STG.E.U16 [R12.64], R25 ;  /* 0x000000190c006986 */ /* 0x0001e8000c101504 */
[----:B------:R-:W-:-:S05]  /*31aa0*/  IMAD.WIDE R4, R8, 0x2, R16 ;  /* 0x0000000208047825 */ /* 0x000fca00078e0210 */
[----:B------:R1:W-:Y:S04]  /*31ab0*/  @P4 STG.E.U16 [R4.64], R24 ;  /* 0x0000001804004986 */ /* 0x0003e8000c101504 */
[----:B0-----:R-:W3:Y:S04]  /*31ac0*/  LDL.LU R25, [R1+0x8] ;  /* 0x0000080001197983 */ /* 0x001ee80000300800 */
[----:B-1----:R-:W4:Y:S04]  /*31ad0*/  LDL.LU R5, [R1+0x318] ;  /* 0x0003180001057983 */ /* 0x002f280000300800 */
[----:B------:R-:W2:Y:S01]  /*31ae0*/  LDL.LU R24, [R1+0x328] ;  /* 0x0003280001187983 */ /* 0x000ea20000300800 */
[----:B------:R-:W-:-:S02]  /*31af0*/  ISETP.LT.AND P5, PT, R27, c[0x0][0x178], !P5 ;  /* 0x00005e001b007a0c */ /* 0x000fc40006fa1270 */
[----:B------:R-:W-:Y:S02]  /*31b00*/  ISETP.LT.AND P6, PT, R26, c[0x0][0x178], !P2 ;  /* 0x00005e001a007a0c */ /* 0x000fe400057c1270 */
[----:B------:R-:W-:Y:S02]  /*31b10*/  ISETP.LT.AND P2, PT, R27, c[0x0][0x178], !P2 ;  /* 0x00005e001b007a0c */ /* 0x000fe40005741270 */
[C---:B------:R-:W-:Y:S01]  /*31b20*/  IADD3 R0, R8.reuse, c[0x0][0x198], RZ ;  /* 0x0000660008007a10 */ /* 0x040fe20007ffe0ff */
[----:B------:R-:W-:-:S04]  /*31b30*/  IMAD.WIDE R8, R8, 0x2, R2 ;  /* 0x0000000208087825 */ /* 0x000fc800078e0202 */
[----:B------:R-:W-:-:S04]  /*31b40*/  IMAD.WIDE R12, R0, 0x2, R16 ;  /* 0x00000002000c7825 */ /* 0x000fc800078e0210 */
[----:B------:R-:W-:Y:S01]  /*31b50*/  IMAD.WIDE R18, R0, 0x2, R2 ;  /* 0x0000000200127825 */ /* 0x000fe200078e0202 */
[----:B------:R0:W-:Y:S01]  /*31b60*/  @P5 STG.E.U16 [R8.64], R21 ;  /* 0x0000001508005986 */ /* 0x0001e2000c101504 */
[----:B------:R-:W-:Y:S02]  /*31b70*/  ISETP.LT.AND P5, PT, R26, c[0x0][0x178], !P1 ;  /* 0x00005e001a007a0c */ /* 0x000fe40004fa1270 */
[----:B------:R-:W-:Y:S02]  /*31b80*/  ISETP.LT.AND P1, PT, R27, c[0x0][0x178], !P1 ;  /* 0x00005e001b007a0c */ /* 0x000fe40004f21270 */
[----:B0-----:R-:W-:Y:S01]  /*31b90*/  IADD3 R8, R0, c[0x0][0x198], RZ ;  /* 0x0000660000087a10 */ /* 0x001fe20007ffe0ff */
[----:B----4-:R-:W-:Y:S04]  /*31ba0*/  @P6 STG.E.U16 [R12.64], R5 ;  /* 0x000000050c006986 */ /* 0x010fe8000c101504 */
[----:B--2---:R0:W-:Y:S02]  /*31bb0*/  @P2 STG.E.U16 [R18.64], R28 ;  /* 0x0000001c12002986 */ /* 0x0041e4000c101504 */
[----:B0-----:R-:W-:-:S02]  /*31bc0*/  PRMT R19, R28, 0x7632, R19 ;  /* 0x000076321c137816 */ /* 0x001fc40000000013 */
[----:B------:R-:W2:Y:S01]  /*31bd0*/  LDL.LU R28, [R1+0x358] ;  /* 0x00035800011c7983 */ /* 0x000ea20000300800 */
[----:B------:R-:W-:Y:S02]  /*31be0*/  ISETP.LT.AND P6, PT, R26, c[0x0][0x178], !P3 ;  /* 0x00005e001a007a0c */ /* 0x000fe40005fc1270 */
[----:B------:R-:W-:Y:S02]  /*31bf0*/  ISETP.LT.AND P3, PT, R27, c[0x0][0x178], !P3 ;  /* 0x00005e001b007a0c */ /* 0x000fe40005f61270 */
[----:B------:R-:W-:Y:S01]  /*31c00*/  PRMT R18, R5, 0x7632, R18 ;  /* 0x0000763205127816 */ /* 0x000fe20000000012 */
[C---:B------:R-:W-:Y:S01]  /*31c10*/  IMAD.WIDE R4, R8.reuse, 0x2, R16 ;  /* 0x0000000208047825 */ /* 0x040fe200078e0210 */
[C---:B------:R-:W-:Y:S02]  /*31c20*/  IADD3 R12, R29.reuse, 0xe9, RZ ;  /* 0x000000e91d0c7810 */ /* 0x040fe40007ffe0ff */
[C---:B------:R-:W-:Y:S01]  /*31c30*/  IADD3 R0, R8.reuse, c[0x0][0x198], RZ ;  /* 0x0000660008007a10 */ /* 0x040fe20007ffe0ff */
[----:B------:R-:W-:Y:S01]  /*31c40*/  IMAD.WIDE R8, R8, 0x2, R2 ;  /* 0x0000000208087825 */ /* 0x000fe200078e0202 */
[----:B------:R-:W-:Y:S01]  /*31c50*/  ISETP.GE.AND P2, PT, R12, c[0x0][0x17c], PT ;  /* 0x00005f000c007a0c */ /* 0x000fe20003f46270 */
[----:B------:R0:W-:Y:S01]  /*31c60*/  @P5 STG.E.U16 [R4.64], R18 ;  /* 0x0000001204005986 */ /* 0x0001e2000c101504 */
[----:B------:R-:W-:Y:S01]  /*31c70*/  IADD3 R20, R29, 0xe7, RZ ;  /* 0x000000e71d147810 */ /* 0x000fe20007ffe0ff */
[----:B------:R-:W-:-:S02]  /*31c80*/  IMAD.WIDE R12, R0, 0x2, R16 ;  /* 0x00000002000c7825 */ /* 0x000fc400078e0210 */
[----:B------:R-:W-:Y:S01]  /*31c90*/  @P1 STG.E.U16 [R8.64], R19 ;  /* 0x0000001308001986 */ /* 0x000fe2000c101504 */
[----:B------:R-:W-:-:S03]  /*31ca0*/  ISETP.GE.AND P0, PT, R20, c[0x0][0x17c], PT ;  /* 0x00005f0014007a0c */ /* 0x000fc60003f06270 */
[----:B------:R1:W-:Y:S01]  /*31cb0*/  @P6 STG.E.U16 [R12.64], R24 ;  /* 0x000000180c006986 */ /* 0x0003e2000c101504 */
[----:B0-----:R-:W-:Y:S01]  /*31cc0*/  IMAD.WIDE R4, R0, 0x2, R2 ;  /* 0x0000000200047825 */ /* 0x001fe200078e0202 */
[----:B------:R-:W-:-:S04]  /*31cd0*/  IADD3 R20, R29, 0xe8, RZ ;  /* 0x000000e81d147810 */ /* 0x000fc80007ffe0ff */
[----:B---3--:R0:W-:Y:S01]  /*31ce0*/  @P3 STG.E.U16 [R4.64], R25 ;  /* 0x0000001904003986 */ /* 0x0081e2000c101504 */
[----:B-1----:R-:W-:Y:S02]  /*31cf0*/  PRMT R13, R25, 0x7632, R13 ;  /* 0x00007632190d7816 */ /* 0x002fe4000000000d */
[----:B------:R-:W-:Y:S02]  /*31d00*/  ISETP.LT.AND P6, PT, R26, c[0x0][0x178], !P0 ;  /* 0x00005e001a007a0c */ /* 0x000fe400047c1270 */
[----:B------:R-:W-:Y:S01]  /*31d10*/  ISETP.LT.AND P0, PT, R27, c[0x0][0x178], !P0 ;  /* 0x00005e001b007a0c */ /* 0x000fe20004701270 */
[----:B0-----:R-:W3:Y:S01]  /*31d20*/  LDL.LU R25, [R1+0x348] ;  /* 0x0003480001197983 */ /* 0x001ee20000300800 */
[----:B------:R-:W-:Y:S02]  /*31d30*/  ISETP.GE.AND P4, PT, R20, c[0x0][0x17c], PT ;  /* 0x00005f0014007a0c */ /* 0x000fe40003f86270 */
[----:B------:R-:W-:Y:S02]  /*31d40*/  IADD3 R8, R29, 0xeb, RZ ;  /* 0x000000eb1d087810 */ /* 0x000fe40007ffe0ff */
[----:B------:R-:W-:-:S02]  /*31d50*/  IADD3 R0, R0, c[0x0][0x198], RZ ;  /* 0x0000660000007a10 */ /* 0x000fc40007ffe0ff */
[----:B------:R-:W-:Y:S02]  /*31d60*/  ISETP.LT.AND P3, PT, R26, c[0x0][0x178], !P4 ;  /* 0x00005e001a007a0c */ /* 0x000fe40006761270 */
[----:B------:R-:W-:Y:S01]  /*31d70*/  ISETP.GE.AND P1, PT, R8, c[0x0][0x17c], PT ;  /* 0x00005f0008007a0c */ /* 0x000fe20003f26270 */
[----:B------:R-:W-:Y:S01]  /*31d80*/  IMAD.WIDE R4, R0, 0x2, R16 ;  /* 0x0000000200047825 */ /* 0x000fe200078e0210 */
[----:B------:R-:W-:Y:S02]  /*31d90*/  ISETP.LT.AND P4, PT, R27, c[0x0][0x178], !P4 ;  /* 0x00005e001b007a0c */ /* 0x000fe40006781270 */
[----:B------:R-:W-:Y:S01]  /*31da0*/  PRMT R12, R24, 0x7632, R12 ;  /* 0x00007632180c7816 */ /* 0x000fe2000000000c */
[C---:B------:R-:W-:Y:S01]  /*31db0*/  IMAD.WIDE R8, R0.reuse, 0x2, R2 ;  /* 0x0000000200087825 */ /* 0x040fe200078e0202 */
[----:B------:R-:W-:-:S03]  /*31dc0*/  IADD3 R0, R0, c[0x0][0x198], RZ ;  /* 0x0000660000007a10 */ /* 0x000fc60007ffe0ff */
[----:B------:R0:W-:Y:S04]  /*31dd0*/  @P6 STG.E.U16 [R4.64], R12 ;  /* 0x0000000c04006986 */ /* 0x0001e8000c101504 */
[----:B------:R1:W-:Y:S01]  /*31de0*/  @P0 STG.E.U16 [R8.64], R13 ;  /* 0x0000000d08000986 */ /* 0x0003e2000c101504 */
[----:B0-----:R-:W-:-:S04]  /*31df0*/  IMAD.WIDE R4, R0, 0x2, R16 ;  /* 0x0000000200047825 */ /* 0x001fc800078e0210 */
[----:B-1----:R-:W-:Y:S01]  /*31e00*/  IMAD.WIDE R8, R0, 0x2, R2 ;  /* 0x0000000200087825 */ /* 0x002fe200078e0202 */
[----:B--2---:R-:W-:Y:S04]  /*31e10*/  @P3 STG.E.U16 [R4.64], R28 ;  /* 0x0000001c04003986 */ /* 0x004fe8000c101504 */
[----:B------:R0:W-:Y:S02]  /*31e20*/  @P4 STG.E.U16 [R8.64], R6 ;  /* 0x0000000608004986 */ /* 0x0001e4000c101504 */
[----:B0-----:R-:W-:Y:S02]  /*31e30*/  PRMT R6, R28, 0x7632, R6 ;  /* 0x000076321c067816 */ /* 0x001fe40000000006 */
[----:B------:R-:W2:Y:S01]  /*31e40*/  LDL.LU R28, [R1+0x338] ;  /* 0x00033800011c7983 */ /* 0x000ea20000300800 */
[----:B------:R-:W-:-:S02]  /*31e50*/  IADD3 R20, R29, 0xea, RZ ;  /* 0x000000ea1d147810 */ /* 0x000fc40007ffe0ff */
[----:B------:R-:W-:Y:S02]  /*31e60*/  ISETP.LT.AND P0, PT, R26, c[0x0][0x178], !P2 ;  /* 0x00005e001a007a0c */ /* 0x000fe40005701270 */
[----:B------:R-:W-:Y:S02]  /*31e70*/  ISETP.GE.AND P5, PT, R20, c[0x0][0x17c], PT ;  /* 0x00005f0014007a0c */ /* 0x000fe40003fa6270 */
[----:B------:R-:W-:Y:S02]  /*31e80*/  IADD3 R0, R0, c[0x0][0x198], RZ ;  /* 0x0000660000007a10 */ /* 0x000fe40007ffe0ff */
[----:B------:R-:W-:Y:S02]  /*31e90*/  ISETP.LT.AND P2, PT, R27, c[0x0][0x178], !P2 ;  /* 0x00005e001b007a0c */ /* 0x000fe40005741270 */
[----:B------:R-:W-:Y:S01]  /*31ea0*/  ISETP.LT.AND P4, PT, R26, c[0x0][0x178], !P5 ;  /* 0x00005e001a007a0c */ /* 0x000fe20006f81270 */
[----:B------:R-:W-:Y:S01]  /*31eb0*/  IMAD.WIDE R4, R0, 0x2, R16 ;  /* 0x0000000200047825 */ /* 0x000fe200078e0210 */
[----:B------:R-:W-:-:S03]  /*31ec0*/  IADD3 R12, R29, 0xed, RZ ;  /* 0x000000ed1d0c7810 */ /* 0x000fc60007ffe0ff */
[C---:B------:R-:W-:Y:S01]  /*31ed0*/  IMAD.WIDE R8, R0.reuse, 0x2, R2 ;  /* 0x0000000200087825 */ /* 0x040fe200078e0202 */
[----:B------:R-:W-:Y:S01]  /*31ee0*/  IADD3 R0, R0, c[0x0][0x198], RZ ;  /* 0x0000660000007a10 */ /* 0x000fe20007ffe0ff */
[----:B------:R0:W-:Y:S01]  /*31ef0*/  @P0 STG.E.U16 [R4.64], R6 ;  /* 0x0000000604000986 */ /* 0x0001e2000c101504 */
[----:B------:R-:W-:Y:S02]  /*31f00*/  ISETP.GE.AND P3, PT, R12, c[0x0][0x17c], PT ;  /* 0x00005f000c007a0c */ /* 0x000fe40003f66270 */
[----:B------:R-:W-:Y:S02]  /*31f10*/  PRMT R12, R6, 0x7632, R12 ;  /* 0x00007632060c7816 */ /* 0x000fe4000000000c */
[----:B------:R-:W-:-:S03]  /*31f20*/  ISETP.LT.AND P5, PT, R27, c[0x0][0x178], !P5 ;  /* 0x00005e001b007a0c */ /* 0x000fc60006fa1270 */
[----:B------:R1:W-:Y:S01]  /*31f30*/  @P2 STG.E.U16 [R8.64], R12 ;  /* 0x0000000c08002986 */ /* 0x0003e2000c101504 */
[----:B0-----:R-:W-:Y:S01]  /*31f40*/  IMAD.WIDE R4, R0, 0x2, R16 ;  /* 0x0000000200047825 */ /* 0x001fe200078e0210 */
[C---:B------:R-:W-:Y:S02]  /*31f50*/  IADD3 R6, R29.reuse, 0xee, RZ ;  /* 0x000000ee1d067810 */ /* 0x040fe40007ffe0ff */
[----:B------:R-:W-:Y:S02]  /*31f60*/  ISETP.LT.AND P2, PT, R26, c[0x0][0x178], !P1 ;  /* 0x00005e001a007a0c */ /* 0x000fe40004f41270 */
[----:B------:R-:W-:Y:S01]  /*31f70*/  ISETP.GE.AND P0, PT, R6, c[0x0][0x17c], PT ;  /* 0x00005f0006007a0c */ /* 0x000fe20003f06270 */
[----:B---3--:R0:W-:Y:S01]  /*31f80*/  @P4 STG.E.U16 [R4.64], R25 ;  /* 0x0000001904004986 */ /* 0x0081e2000c101504 */
[----:B------:R-:W-:Y:S02]  /*31f90*/  IADD3 R6, R0, c[0x0][0x198], RZ ;  /* 0x0000660000067a10 */ /* 0x000fe40007ffe0ff */
[----:B------:R-:W-:-:S02]  /*31fa0*/  IADD3 R18, R29, 0xec, RZ ;  /* 0x000000ec1d127810 */ /* 0x000fc40007ffe0ff */
[----:B-1----:R-:W-:Y:S01]  /*31fb0*/  IADD3 R8, R29, 0xef, RZ ;  /* 0x000000ef1d087810 */ /* 0x002fe20007ffe0ff */
[----:B0-----:R-:W-:Y:S01]  /*31fc0*/  IMAD.WIDE R4, R0, 0x2, R2 ;  /* 0x0000000200047825 */ /* 0x001fe200078e0202 */
[----:B------:R-:W-:Y:S02]  /*31fd0*/  PRMT R0, R25, 0x7632, R0 ;  /* 0x0000763219007816 */ /* 0x000fe40000000000 */
[----:B------:R-:W3:Y:S01]  /*31fe0*/  LDL.LU R25, [R1+0x2f8] ;  /* 0x0002f80001197983 */ /* 0x000ee20000300800 */
[----:B------:R-:W-:Y:S02]  /*31ff0*/  ISETP.GE.AND P6, PT, R18, c[0x0][0x17c], PT ;  /* 0x00005f0012007a0c */ /* 0x000fe40003fc6270 */
[----:B------:R-:W-:Y:S01]  /*32000*/  ISETP.GE.AND P4, PT, R8, c[0x0][0x17c], PT ;  /* 0x00005f0008007a0c */ /* 0x000fe20003f86270 */
[----:B------:R-:W-:Y:S01]  /*32010*/  IMAD.WIDE R8, R6, 0x2, R16 ;  /* 0x0000000206087825 */ /* 0x000fe200078e0210 */
[----:B------:R-:W-:Y:S01]  /*32020*/  ISETP.LT.AND P1, PT, R27, c[0x0][0x178], !P1 ;  /* 0x00005e001b007a0c */ /* 0x000fe20004f21270 */
[----:B------:R0:W-:Y:S01]  /*32030*/  @P5 STG.E.U16 [R4.64], R10 ;  /* 0x0000000a04005986 */ /* 0x0001e2000c101504 */
[----:B------:R-:W-:-:S03]  /*32040*/  ISETP.LT.AND P5, PT, R26, c[0x0][0x178], !P6 ;  /* 0x00005e001a007a0c */ /* 0x000fc600077a1270 */
[----:B------:R1:W-:Y:S04]  /*32050*/  @P2 STG.E.U16 [R8.64], R0 ;  /* 0x0000000008002986 */ /* 0x0003e8000c101504 */
[----:B------:R-:W4:Y:S01]  /*32060*/  LDL.LU R21, [R1+0x2ec] ;  /* 0x0002ec0001157983 */ /* 0x000f220000300800 */
[----:B0-----:R-:W-:Y:S01]  /*32070*/  PRMT R10, R10, 0x7632, R10 ;  /* 0x000076320a0a7816 */ /* 0x001fe2000000000a */
[C---:B------:R-:W-:Y:S01]  /*32080*/  IMAD.WIDE R4, R6.reuse, 0x2, R2 ;  /* 0x0000000206047825 */ /* 0x040fe200078e0202 */
[----:B-1----:R-:W-:Y:S02]  /*32090*/  IADD3 R0, R6, c[0x0][0x198], RZ ;  /* 0x0000660006007a10 */ /* 0x002fe40007ffe0ff */
[----:B------:R-:W-:-:S03]  /*320a0*/  IADD3 R6, R29, 0xf1, RZ ;  /* 0x000000f11d067810 */ /* 0x000fc60007ffe0ff */
[----:B------:R-:W-:Y:S01]  /*320b0*/  IMAD.WIDE R8, R0, 0x2, R16 ;  /* 0x0000000200087825 */ /* 0x000fe200078e0210 */
[----:B------:R-:W-:Y:S01]  /*320c0*/  @P1 STG.E.U16 [R4.64], R10 ;  /* 0x0000000a04001986 */ /* 0x000fe2000c101504 */
[----:B------:R-:W-:-:S03]  /*320d0*/  ISETP.GE.AND P1, PT, R6, c[0x0][0x17c], PT ;  /* 0x00005f0006007a0c */ /* 0x000fc60003f26270 */
[----:B--2---:R0:W-:Y:S01]  /*320e0*/  @P5 STG.E.U16 [R8.64], R28 ;  /* 0x0000001c08005986 */ /* 0x0041e2000c101504 */
[----:B------:R-:W-:-:S03]  /*320f0*/  PRMT R6, R28, 0x7632, R6 ;  /* 0x000076321c067816 */ /* 0x000fc60000000006 */
[----:B0-----:R-:W2:Y:S01]  /*32100*/  LDL.LU R28, [R1+0x2c] ;  /* 0x00002c00011c7983 */ /* 0x001ea20000300800 */
[C---:B------:R-:W-:Y:S01]  /*32110*/  ISETP.LT.AND P6, PT, R27.reuse, c[0x0][0x178], !P6 ;  /* 0x00005e001b007a0c */ /* 0x040fe200077c1270 */
[----:B------:R-:W-:Y:S01]  /*32120*/  IMAD.WIDE R12, R0, 0x2, R2 ;  /* 0x00000002000c7825 */ /* 0x000fe200078e0202 */
[----:B------:R-:W-:Y:S01]  /*32130*/  ISETP.LT.AND P5, PT, R26, c[0x0][0x178], !P3 ;  /* 0x00005e001a007a0c */ /* 0x000fe20005fa1270 */
[----:B------:R-:W2:Y:S01]  /*32140*/  LDL.LU R24, [R1+0x30c] ;  /* 0x00030c0001187983 */ /* 0x000ea20000300800 */
[----:B------:R-:W-:Y:S02]  /*32150*/  ISETP.LT.AND P3, PT, R27, c[0x0][0x178], !P3 ;  /* 0x00005e001b007a0c */ /* 0x000fe40005f61270 */
[----:B------:R-:W-:Y:S02]  /*32160*/  IADD3 R8, R0, c[0x0][0x198], RZ ;  /* 0x0000660000087a10 */ /* 0x000fe40007ffe0ff */
[----:B------:R-:W-:-:S05]  /*32170*/  IADD3 R18, R29, 0xf0, RZ ;  /* 0x000000f01d127810 */ /* 0x000fca0007ffe0ff */
[----:B------:R0:W-:Y:S01]  /*32180*/  @P6 STG.E.U16 [R12.64], R14 ;  /* 0x0000000e0c006986 */ /* 0x0001e2000c101504 */
[----:B------:R-:W-:Y:S02]  /*32190*/  ISETP.LT.AND P6, PT, R26, c[0x0][0x178], !P0 ;  /* 0x00005e001a007a0c */ /* 0x000fe400047c1270 */
[----:B------:R-:W-:Y:S02]  /*321a0*/  ISETP.LT.AND P0, PT, R27, c[0x0][0x178], !P0 ;  /* 0x00005e001b007a0c */ /* 0x000fe40004701270 */
[C---:B------:R-:W-:Y:S01]  /*321b0*/  IADD3 R0, R8.reuse, c[0x0][0x198], RZ ;  /* 0x0000660008007a10 */ /* 0x040fe20007ffe0ff */
[----:B------:R-:W-:Y:S01]  /*321c0*/  IMAD.WIDE R4, R8, 0x2, R16 ;  /* 0x0000000208047825 */ /* 0x000fe200078e0210 */
[----:B------:R-:W-:-:S03]  /*321d0*/  ISETP.GE.AND P2, PT, R18, c[0x0][0x17c], PT ;  /* 0x00005f0012007a0c */ /* 0x000fc60003f46270 */
[----:B------:R-:W-:Y:S01]  /*321e0*/  IMAD.WIDE R8, R8, 0x2, R2 ;  /* 0x0000000208087825 */ /* 0x000fe200078e0202 */
[----:B0-----:R-:W-:-:S03]  /*321f0*/  PRMT R14, R14, 0x7632, R14 ;  /* 0x000076320e0e7816 */ /* 0x001fc6000000000e */
[C---:B------:R-:W-:Y:S01]  /*32200*/  IMAD.WIDE R12, R0.reuse, 0x2, R16 ;  /* 0x00000002000c7825 */ /* 0x040fe200078e0210 */
[----:B------:R0:W-:Y:S03]  /*32210*/  @P5 STG.E.U16 [R4.64], R6 ;  /* 0x0000000604005986 */ /* 0x0001e6000c101504 */
[----:B------:R-:W-:Y:S01]  /*32220*/  IMAD.WIDE R18, R0, 0x2, R2 ;  /* 0x0000000200127825 */ /* 0x000fe200078e0202 */
[----:B------:R1:W-:Y:S01]  /*32230*/  @P3 STG.E.U16 [R8.64], R14 ;  /* 0x0000000e08003986 */ /* 0x0003e2000c101504 */
[----:B------:R-:W-:-:S03]  /*32240*/  IADD3 R10, R29, 0xf2, RZ ;  /* 0x000000f21d0a7810 */ /* 0x000fc60007ffe0ff */
[----:B---3--:R3:W-:Y:S04]  /*32250*/  @P6 STG.E.U16 [R12.64], R25 ;  /* 0x000000190c006986 */ /* 0x0087e8000c101504 */
[----:B------:R3:W-:Y:S01]  /*32260*/  @P0 STG.E.U16 [R18.64], R22 ;  /* 0x0000001612000986 */ /* 0x0007e2000c101504 */
[----:B------:R-:W-:Y:S02]  /*32270*/  ISETP.LT.AND P0, PT, R26, c[0x0][0x178], !P4 ;  /* 0x00005e001a007a0c */ /* 0x000fe40006701270 */
[----:B------:R-:W-:Y:S02]  /*32280*/  ISETP.LT.AND P4, PT, R27, c[0x0][0x178], !P4 ;  /* 0x00005e001b007a0c */ /* 0x000fe40006781270 */
[----:B0-----:R-:W-:Y:S02]  /*32290*/  IADD3 R4, R0, c[0x0][0x198], RZ ;  /* 0x0000660000047a10 */ /* 0x001fe40007ffe0ff */
[----:B------:R-:W-:-:S02]  /*322a0*/  ISETP.GE.AND P5, PT, R10, c[0x0][0x17c], PT ;  /* 0x00005f000a007a0c */ /* 0x000fc40003fa6270 */
[----:B------:R-:W-:Y:S01]  /*322b0*/  ISETP.LT.AND P3, PT, R26, c[0x0][0x178], !P2 ;  /* 0x00005e001a007a0c */ /* 0x000fe20005761270 */
[C---:B-1----:R-:W-:Y:S01]  /*322c0*/  IMAD.WIDE R8, R4.reuse, 0x2, R16 ;  /* 0x0000000204087825 */ /* 0x042fe200078e0210 */
[----:B------:R-:W-:Y:S02]  /*322d0*/  PRMT R10, R25, 0x7632, R10 ;  /* 0x00007632190a7816 */ /* 0x000fe4000000000a */
[----:B------:R-:W-:Y:S01]  /*322e0*/  ISETP.LT.AND P2, PT, R27, c[0x0][0x178], !P2 ;  /* 0x00005e001b007a0c */ /* 0x000fe20005741270 */
[----:B---3--:R-:W3:Y:S01]  /*322f0*/  LDL.LU R25, [R1+0x3c] ;  /* 0x00003c0001197983 */ /* 0x008ee20000300800 */
[C---:B------:R-:W-:Y:S01]  /*32300*/  IADD3 R6, R4.reuse, c[0x0][0x198], RZ ;  /* 0x0000660004067a10 */ /* 0x040fe20007ffe0ff */
[----:B------:R-:W-:Y:S01]  /*32310*/  IMAD.WIDE R4, R4, 0x2, R2 ;  /* 0x0000000204047825 */ /* 0x000fe200078e0202 */
[----:B------:R-:W-:Y:S01]  /*32320*/  PRMT R22, R22, 0x7632, R22 ;  /* 0x0000763216167816 */ /* 0x000fe20000000016 */
[----:B------:R0:W-:Y:S04]  /*32330*/  @P0 STG.E.U16 [R8.64], R10 ;  /* 0x0000000a08000986 */ /* 0x0001e8000c101504 */
[----:B------:R1:W-:Y:S01]  /*32340*/  @P4 STG.E.U16 [R4.64], R22 ;  /* 0x0000001604004986 */ /* 0x0003e2000c101504 */
[----:B0-----:R-:W-:-:S04]  /*32350*/  IMAD.WIDE R8, R6, 0x2, R16 ;  /* 0x0000000206087825 */ /* 0x001fc800078e0210 */
[----:B-1----:R-:W-:Y:S01]  /*32360*/  IMAD.WIDE R4, R6, 0x2, R2 ;  /* 0x0000000206047825 */ /* 0x002fe200078e0202 */
[----:B----4-:R-:W-:Y:S01]  /*32370*/  @P3 STG.E.U16 [R8.64], R21 ;  /* 0x0000001508003986 */ /* 0x010fe2000c101504 */
[----:B--2---:R-:W-:-:S03]  /*32380*/  PRMT R10, R28, 0x7632, R10 ;  /* 0x000076321c0a7816 */ /* 0x004fc6000000000a */
[----:B------:R0:W-:Y:S04]  /*32390*/  @P2 STG.E.U16 [R4.64], R28 ;  /* 0x0000001c04002986 */ /* 0x0001e8000c101504 */
[----:B0-----:R-:W2:Y:S01]  /*323a0*/  LDL.LU R28, [R1+0x31c] ;  /* 0x00031c00011c7983 */ /* 0x001ea20000300800 */
[----:B------:R-:W-:Y:S02]  /*323b0*/  IADD3 R0, R29, 0xf4, RZ ;  /* 0x000000f41d007810 */ /* 0x000fe40007ffe0ff */
[----:B------:R-:W-:Y:S02]  /*323c0*/  ISETP.LT.AND P3, PT, R26, c[0x0][0x178], !P1 ;  /* 0x00005e001a007a0c */ /* 0x000fe40004f61270 */
[----:B------:R-:W-:Y:S02]  /*323d0*/  ISETP.LT.AND P1, PT, R27, c[0x0][0x178], !P1 ;  /* 0x00005e001b007a0c */ /* 0x000fe40004f21270 */
[----:B------:R-:W-:-:S02]  /*323e0*/  IADD3 R13, R6, c[0x0][0x198], RZ ;  /* 0x00006600060d7a10 */ /* 0x000fc40007ffe0ff */
[----:B------:R-:W-:Y:S02]  /*323f0*/  IADD3 R12, R29, 0xf3, RZ ;  /* 0x000000f31d0c7810 */ /* 0x000fe40007ffe0ff */
[----:B------:R-:W-:Y:S02]  /*32400*/  ISETP.GE.AND P0, PT, R0, c[0x0][0x17c], PT ;  /* 0x00005f0000007a0c */ /* 0x000fe40003f06270 */
[----:B------:R-:W-:Y:S02]  /*32410*/  PRMT R0, R21, 0x7632, R0 ;  /* 0x0000763215007816 */ /* 0x000fe40000000000 */
[----:B------:R-:W4:Y:S01]  /*32420*/  LDL.LU R21, [R1+0x1c] ;  /* 0x00001c0001157983 */ /* 0x000f220000300800 */
[----:B------:R-:W-:Y:S01]  /*32430*/  ISETP.LT.AND P4, PT, R26, c[0x0][0x178], !P5 ;  /* 0x00005e001a007a0c */ /* 0x000fe20006f81270 */
[----:B------:R-:W-:Y:S01]  /*32440*/  IMAD.WIDE R4, R13, 0x2, R16 ;  /* 0x000000020d047825 */ /* 0x000fe200078e0210 */
[----:B------:R-:W-:Y:S02]  /*32450*/  ISETP.GE.AND P6, PT, R12, c[0x0][0x17c], PT ;  /* 0x00005f000c007a0c */ /* 0x000fe40003fc6270 */
[----:B------:R-:W-:Y:S01]  /*32460*/  ISETP.LT.AND P5, PT, R27, c[0x0][0x178], !P5 ;  /* 0x00005e001b007a0c */ /* 0x000fe20006fa1270 */
[----:B------:R-:W-:Y:S01]  /*32470*/  IMAD.WIDE R8, R13, 0x2, R2 ;  /* 0x000000020d087825 */ /* 0x000fe200078e0202 */
[----:B------:R-:W-:-:S02]  /*32480*/  IADD3 R12, R29, 0xf5, RZ ;  /* 0x000000f51d0c7810 */ /* 0x000fc40007ffe0ff */
[----:B------:R-:W-:Y:S01]  /*32490*/  IADD3 R6, R13, c[0x0][0x198], RZ ;  /* 0x000066000d067a10 */ /* 0x000fe20007ffe0ff */
[----:B------:R0:W-:Y:S01]  /*324a0*/  @P3 STG.E.U16 [R4.64], R0 ;  /* 0x0000000004003986 */ /* 0x0001e2000c101504 */
[----:B------:R-:W-:-:S03]  /*324b0*/  ISETP.GE.AND P2, PT, R12, c[0x0][0x17c], PT ;  /* 0x00005f000c007a0c */ /* 0x000fc60003f46270 */
[----:B------:R-:W-:Y:S01]  /*324c0*/  IMAD.WIDE R12, R6, 0x2, R16 ;  /* 0x00000002060c7825 */ /* 0x000fe200078e0210 */
[----:B------:R3:W-:Y:S01]  /*324d0*/  @P1 STG.E.U16 [R8.64], R10 ;  /* 0x0000000a08001986 */ /* 0x0007e2000c101504 */
[----:B------:R-:W-:Y:S02]  /*324e0*/  ISETP.LT.AND P1, PT, R26, c[0x0][0x178], !P6 ;  /* 0x00005e001a007a0c */ /* 0x000fe40007721270 */
[C---:B------:R-:W-:Y:S01]  /*324f0*/  IADD3 R19, R6.reuse, c[0x0][0x198], RZ ;  /* 0x0000660006137a10 */ /* 0x040fe20007ffe0ff */
[----:B------:R1:W-:Y:S01]  /*32500*/  @P4 STG.E.U16 [R12.64], R24 ;  /* 0x000000180c004986 */ /* 0x0003e2000c101504 */
[----:B0-----:R-:W-:Y:S01]  /*32510*/  IMAD.WIDE R4, R6, 0x2, R2 ;  /* 0x0000000206047825 */ /* 0x001fe200078e0202 */
[----:B------:R-:W-:Y:S02]  /*32520*/  PRMT R0, R24, 0x7632, R0 ;  /* 0x0000763218007816 */ /* 0x000fe40000000000 */
[----:B------:R-:W-:Y:S02]  /*32530*/  ISETP.LT.AND P6, PT, R27, c[0x0][0x178], !P6 ;  /* 0x00005e001b007a0c */ /* 0x000fe400077c1270 */
[----:B------:R-:W-:-:S02]  /*32540*/  ISETP.LT.AND P4, PT, R26, c[0x0][0x178], !P0 ;  /* 0x00005e001a007a0c */ /* 0x000fc40004781270 */
[----:B---3--:R-:W-:Y:S01]  /*32550*/  PRMT R10, R25, 0x7632, R10 ;  /* 0x00007632190a7816 */ /* 0x008fe2000000000a */
[----:B------:R0:W-:Y:S01]  /*32560*/  @P5 STG.E.U16 [R4.64], R25 ;  /* 0x0000001904005986 */ /* 0x0001e2000c101504 */
[----:B------:R-:W-:-:S03]  /*32570*/  IMAD.WIDE R8, R19, 0x2, R16 ;  /* 0x0000000213087825 */ /* 0x000fc600078e0210 */
[----:B-1----:R-:W3:Y:S01]  /*32580*/  LDL.LU R24, [R1+0x32c] ;  /* 0x00032c0001187983 */ /* 0x002ee20000300800 */
[----:B------:R-:W-:-:S03]  /*32590*/  IADD3 R6, R19, c[0x0][0x198], RZ ;  /* 0x0000660013067a10 */ /* 0x000fc60007ffe0ff */
[----:B0-----:R-:W3:Y:S01]  /*325a0*/  LDL.LU R25, [R1+0xc] ;  /* 0x00000c0001197983 */ /* 0x001ee20000300800 */
[----:B------:R-:W-:-:S03]  /*325b0*/  IMAD.WIDE R4, R19, 0x2, R2 ;  /* 0x0000000213047825 */ /* 0x000fc600078e0202 */
[----:B------:R0:W-:Y:S04]  /*325c0*/  @P1 STG.E.U16 [R8.64], R0 ;  /* 0x0000000008001986 */ /* 0x0001e8000c101504 */
[----:B------:R-:W-:Y:S01]  /*325d0*/  @P6 STG.E.U16 [R4.64], R10 ;  /* 0x0000000a04006986 */ /* 0x000fe2000c101504 */
[----:B0-----:R-:W-:-:S05]  /*325e0*/  IMAD.WIDE R8, R6, 0x2, R16 ;  /* 0x0000000206087825 */ /* 0x001fca00078e0210 */
[----:B--2---:R0:W-:Y:S02]  /*325f0*/  @P4 STG.E.U16 [R8.64], R28 ;  /* 0x0000001c08004986 */ /* 0x0041e4000c101504 */
[----:B0-----:R-:W-:Y:S02]  /*32600*/  PRMT R9, R28, 0x7632, R9 ;  /* 0x000076321c097816 */ /* 0x001fe40000000009 */
[----:B------:R-:W2:Y:S01]  /*32610*/  LDL.LU R28, [R1+0x35c] ;  /* 0x00035c00011c7983 */ /* 0x000ea20000300800 */
[----:B------:R-:W-:Y:S02]  /*32620*/  ISETP.LT.AND P0, PT, R27, c[0x0][0x178], !P0 ;  /* 0x00005e001b007a0c */ /* 0x000fe40004701270 */
[----:B------:R-:W-:Y:S01]  /*32630*/  IADD3 R14, R29, 0xf6, RZ ;  /* 0x000000f61d0e7810 */ /* 0x000fe20007ffe0ff */
[----:B------:R-:W-:Y:S01]  /*32640*/  IMAD.WIDE R4, R6, 0x2, R2 ;  /* 0x0000000206047825 */ /* 0x000fe200078e0202 */
[----:B------:R-:W-:Y:S02]  /*32650*/  ISETP.LT.AND P6, PT, R26, c[0x0][0x178], !P2 ;  /* 0x00005e001a007a0c */ /* 0x000fe400057c1270 */
[----:B------:R-:W-:-:S02]  /*32660*/  ISETP.GE.AND P3, PT, R14, c[0x0][0x17c], PT ;  /* 0x00005f000e007a0c */ /* 0x000fc40003f66270 */
[----:B------:R-:W-:Y:S02]  /*32670*/  IADD3 R13, R6, c[0x0][0x198], RZ ;  /* 0x00006600060d7a10 */ /* 0x000fe40007ffe0ff */
[----:B------:R-:W-:-:S03]  /*32680*/  ISETP.LT.AND P2, PT, R27, c[0x0][0x178], !P2 ;  /* 0x00005e001b007a0c */ /* 0x000fc60005741270 */
[----:B----4-:R0:W-:Y:S01]  /*32690*/  @P0 STG.E.U16 [R4.64], R21 ;  /* 0x0000001504000986 */ /* 0x0101e2000c101504 */
[----:B------:R-:W-:Y:S02]  /*326a0*/  ISETP.LT.AND P0, PT, R26, c[0x0][0x178], !P3 ;  /* 0x00005e001a007a0c */ /* 0x000fe40005f01270 */
[----:B------:R-:W-:Y:S02]  /*326b0*/  ISETP.LT.AND P3, PT, R27, c[0x0][0x178], !P3 ;  /* 0x00005e001b007a0c */ /* 0x000fe40005f61270 */
[----:B------:R-:W-:Y:S02]  /*326c0*/  IADD3 R19, R13, c[0x0][0x198], RZ ;  /* 0x000066000d137a10 */ /* 0x000fe40007ffe0ff */
[----:B------:R-:W-:Y:S01]  /*326d0*/  IADD3 R12, R29, 0xf9, RZ ;  /* 0x000000f91d0c7810 */ /* 0x000fe20007ffe0ff */
[----:B0-----:R-:W-:Y:S01]  /*326e0*/  IMAD.WIDE R4, R13, 0x2, R16 ;  /* 0x000000020d047825 */ /* 0x001fe200078e0210 */
[----:B------:R-:W-:Y:S02]  /*326f0*/  IADD3 R18, R29, 0xf7, RZ ;  /* 0x000000f71d127810 */ /* 0x000fe40007ffe0ff */
[----:B------:R-:W-:-:S02]  /*32700*/  PRMT R0, R21, 0x7632, R0 ;  /* 0x0000763215007816 */ /* 0x000fc40000000000 */
[----:B------:R0:W-:Y:S01]  /*32710*/  @P6 STG.E.U16 [R4.64], R9 ;  /* 0x0000000904006986 */ /* 0x0001e2000c101504 */
[C---:B------:R-:W-:Y:S02]  /*32720*/  IADD3 R14, R29.reuse, 0xf8, RZ ;  /* 0x000000f81d0e7810 */ /* 0x040fe40007ffe0ff */
[----:B------:R-:W-:Y:S02]  /*32730*/  ISETP.GE.AND P4, PT, R12, c[0x0][0x17c], PT ;  /* 0x00005f000c007a0c */ /* 0x000fe40003f86270 */
[----:B------:R-:W-:Y:S02]  /*32740*/  ISETP.GE.AND P5, PT, R18, c[0x0][0x17c], PT ;  /* 0x00005f0012007a0c */ /* 0x000fe40003fa6270 */
[----:B------:R-:W-:Y:S01]  /*32750*/  IADD3 R6, R29, 0xfb, RZ ;  /* 0x000000fb1d067810 */ /* 0x000fe20007ffe0ff */
[----:B0-----:R-:W-:-:S04]  /*32760*/  IMAD.WIDE R4, R13, 0x2, R2 ;  /* 0x000000020d047825 */ /* 0x001fc800078e0202 */
[C---:B------:R-:W-:Y:S01]  /*32770*/  IMAD.WIDE R8, R19.reuse, 0x2, R16 ;  /* 0x0000000213087825 */ /* 0x040fe200078e0210 */
[----:B------:R-:W-:Y:S01]  /*32780*/  ISETP.GE.AND P1, PT, R14, c[0x0][0x17c], PT ;  /* 0x00005f000e007a0c */ /* 0x000fe20003f26270 */
[----:B------:R-:W-:Y:S02]  /*32790*/  @P2 STG.E.U16 [R4.64], R0 ;  /* 0x0000000004002986 */ /* 0x000fe4000c101504 */
[----:B------:R-:W-:Y:S01]  /*327a0*/  IMAD.WIDE R12, R19, 0x2, R2 ;  /* 0x00000002130c7825 */ /* 0x000fe200078e0202 */
[----:B------:R-:W-:Y:S01]  /*327b0*/  ISETP.GE.AND P2, PT, R6, c[0x0][0x17c], PT ;  /* 0x00005f0006007a0c */ /* 0x000fe20003f46270 */
[----:B---3--:R0:W-:Y:S01]  /*327c0*/  @P0 STG.E.U16 [R8.64], R24 ;  /* 0x0000001808000986 */ /* 0x0081e2000c101504 */
[----:B------:R-:W-:Y:S02]  /*327d0*/  ISETP.LT.AND P0, PT, R26, c[0x0][0x178], !P5 ;  /* 0x00005e001a007a0c */ /* 0x000fe40006f01270 */
[----:B------:R-:W-:Y:S01]  /*327e0*/  ISETP.LT.AND P5, PT, R27, c[0x0][0x178], !P5 ;  /* 0x00005e001b007a0c */ /* 0x000fe20006fa1270 */
[----:B------:R1:W-:Y:S01]  /*327f0*/  @P3 STG.E.U16 [R12.64], R25 ;  /* 0x000000190c003986 */ /* 0x0003e2000c101504 */
[----:B------:R-:W-:-:S02]  /*32800*/  IADD3 R19, R19, c[0x0][0x198], RZ ;  /* 0x0000660013137a10 */ /* 0x000fc40007ffe0ff */
[----:B------:R-:W-:Y:S02]  /*32810*/  PRMT R6, R24, 0x7632, R6 ;  /* 0x0000763218067816 */ /* 0x000fe40000000006 */
[----:B------:R-:W-:Y:S01]  /*32820*/  ISETP.LT.AND P3, PT, R26, c[0x0][0x178], !P1 ;  /* 0x00005e001a007a0c */ /* 0x000fe20004f61270 */
[----:B0-----:R-:W3:Y:S01]  /*32830*/  LDL.LU R24, [R1+0x34c] ;  /* 0x00034c0001187983 */ /* 0x001ee20000300800 */
[----:B------:R-:W-:Y:S02]  /*32840*/  IADD3 R10, R29, 0xfa, RZ ;  /* 0x000000fa1d0a7810 */ /* 0x000fe40007ffe0ff */
[C---:B------:R-:W-:Y:S01]  /*32850*/  IADD3 R21, R19.reuse, c[0x0][0x198], RZ ;  /* 0x0000660013157a10 */ /* 0x040fe20007ffe0ff */
[----:B------:R-:W-:Y:S01]  /*32860*/  IMAD.WIDE R4, R19, 0x2, R16 ;  /* 0x0000000213047825 */ /* 0x000fe200078e0210 */
[----:B------:R-:W-:Y:S02]  /*32870*/  ISETP.GE.AND P6, PT, R10, c[0x0][0x17c], PT ;  /* 0x00005f000a007a0c */ /* 0x000fe40003fc6270 */
[----:B------:R-:W-:Y:S01]  /*32880*/  PRMT R10, R25, 0x7632, R10 ;  /* 0x00007632190a7816 */ /* 0x000fe2000000000a */
[----:B------:R-:W-:Y:S01]  /*32890*/  IMAD.WIDE R8, R19, 0x2, R2 ;  /* 0x0000000213087825 */ /* 0x000fe200078e0202 */
[----:B------:R-:W-:-:S03]  /*328a0*/  IADD3 R0, R29, 0xfc, RZ ;  /* 0x000000fc1d007810 */ /* 0x000fc60007ffe0ff */
[----:B-1----:R-:W-:Y:S01]  /*328b0*/  IMAD.WIDE R12, R21, 0x2, R16 ;  /* 0x00000002150c7825 */ /* 0x002fe200078e0210 */
[----:B------:R-:W-:Y:S01]  /*328c0*/  ISETP.LT.AND P1, PT, R27, c[0x0][0x178], !P1 ;  /* 0x00005e001b007a0c */ /* 0x000fe20004f21270 */
[----:B------:R-:W-:Y:S01]  /*328d0*/  @P0 STG.E.U16 [R4.64], R6 ;  /* 0x0000000604000986 */ /* 0x000fe2000c101504 */
[----:B------:R-:W-:-:S03]  /*328e0*/  ISETP.GE.AND P0, PT, R0, c[0x0][0x17c], PT ;  /* 0x00005f0000007a0c */ /* 0x000fc60003f06270 */
[----:B------:R0:W-:Y:S01]  /*328f0*/  @P5 STG.E.U16 [R8.64], R10 ;  /* 0x0000000a08005986 */ /* 0x0001e2000c101504 */
[----:B------:R-:W-:Y:S01]  /*32900*/  IMAD.WIDE R18, R21, 0x2, R2 ;  /* 0x0000000215127825 */ /* 0x000fe200078e0202 */
[C---:B0-----:R-:W-:Y:S02]  /*32910*/  IADD3 R10, R29.reuse, 0xfd, RZ ;  /* 0x000000fd1d0a7810 */ /* 0x041fe40007ffe0ff */
[----:B------:R-:W-:Y:S02]  /*32920*/  IADD3 R6, R29, 0xfe, RZ ;  /* 0x000000fe1d067810 */ /* 0x000fe40007ffe0ff */
[----:B--2---:R-:W-:Y:S01]  /*32930*/  PRMT R0, R28, 0x7632, R0 ;  /* 0x000076321c007816 */ /* 0x004fe20000000000 */
[----:B------:R0:W-:Y:S04]  /*32940*/  @P3 STG.E.U16 [R12.64], R28 ;  /* 0x0000001c0c003986 */ /* 0x0001e8000c101504 */
[----:B0-----:R-:W2:Y:S04]  /*32950*/  LDL.LU R28, [R1+0x33c] ;  /* 0x00033c00011c7983 */ /* 0x001ea80000300800 */
[----:B------:R0:W-:Y:S01]  /*32960*/  @P1 STG.E.U16 [R18.64], R7 ;  /* 0x0000000712001986 */ /* 0x0001e2000c101504 */
[----:B------:R-:W-:-:S02]  /*32970*/  ISETP.GE.AND P1, PT, R10, c[0x0][0x17c], PT ;  /* 0x00005f000a007a0c */ /* 0x000fc40003f26270 */
[----:B------:R-:W-:Y:S02]  /*32980*/  IADD3 R10, R29, 0xff, RZ ;  /* 0x000000ff1d0a7810 */ /* 0x000fe40007ffe0ff */
[----:B------:R-:W4:Y:S01]  /*32990*/  LDL.LU R29, [R1+0x2fc] ;  /* 0x0002fc00011d7983 */ /* 0x000f220000300800 */
[C---:B------:R-:W-:Y:S02]  /*329a0*/  ISETP.LT.AND P3, PT, R26.reuse, c[0x0][0x178], !P4 ;  /* 0x00005e001a007a0c */ /* 0x040fe40006761270 */
[----:B------:R-:W-:Y:S02]  /*329b0*/  ISETP.LT.AND P4, PT, R27, c[0x0][0x178], !P4 ;  /* 0x00005e001b007a0c */ /* 0x000fe40006781270 */
[----:B------:R-:W-:Y:S02]  /*329c0*/  IADD3 R21, R21, c[0x0][0x198], RZ ;  /* 0x0000660015157a10 */ /* 0x000fe40007ffe0ff */
[----:B------:R-:W-:Y:S02]  /*329d0*/  ISETP.LT.AND P5, PT, R26, c[0x0][0x178], !P6 ;  /* 0x00005e001a007a0c */ /* 0x000fe400077a1270 */
[C---:B------:R-:W-:Y:S01]  /*329e0*/  IADD3 R25, R21.reuse, c[0x0][0x198], RZ ;  /* 0x0000660015197a10 */ /* 0x040fe20007ffe0ff */
[----:B------:R-:W-:Y:S01]  /*329f0*/  IMAD.WIDE R4, R21, 0x2, R16 ;  /* 0x0000000215047825 */ /* 0x000fe200078e0210 */
[----:B------:R-:W-:-:S03]  /*32a00*/  PRMT R14, R7, 0x7632, R14 ;  /* 0x00007632070e7816 */ /* 0x000fc6000000000e */
[----:B------:R-:W-:Y:S01]  /*32a10*/  IMAD.WIDE R8, R21, 0x2, R2 ;  /* 0x0000000215087825 */ /* 0x000fe200078e0202 */
[----:B------:R1:W-:Y:S03]  /*32a20*/  @P3 STG.E.U16 [R4.64], R0 ;  /* 0x0000000004003986 */ /* 0x0003e6000c101504 */
[----:B------:R-:W-:Y:S01]  /*32a30*/  IMAD.WIDE R12, R25, 0x2, R16 ;  /* 0x00000002190c7825 */ /* 0x000fe200078e0210 */
[----:B------:R1:W-:Y:S01]  /*32a40*/  @P4 STG.E.U16 [R8.64], R14 ;  /* 0x0000000e08004986 */ /* 0x0003e2000c101504 */
[C---:B------:R-:W-:Y:S02]  /*32a50*/  ISETP.LT.AND P6, PT, R27.reuse, c[0x0][0x178], !P6 ;  /* 0x00005e001b007a0c */ /* 0x040fe400077c1270 */
[----:B------:R-:W-:Y:S02]  /*32a60*/  ISETP.LT.AND P4, PT, R26, c[0x0][0x178], !P2 ;  /* 0x00005e001a007a0c */ /* 0x000fe40005781270 */
[----:B------:R-:W-:-:S02]  /*32a70*/  ISETP.LT.AND P2, PT, R27, c[0x0][0x178], !P2 ;  /* 0x00005e001b007a0c */ /* 0x000fc40005741270 */
[C---:B0-----:R-:W-:Y:S01]  /*32a80*/  IADD3 R19, R25.reuse, c[0x0][0x198], RZ ;  /* 0x0000660019137a10 */ /* 0x041fe20007ffe0ff */
[----:B-1----:R-:W-:Y:S01]  /*32a90*/  IMAD.WIDE R4, R25, 0x2, R2 ;  /* 0x0000000219047825 */ /* 0x002fe200078e0202 */
[----:B------:R-:W-:Y:S02]  /*32aa0*/  ISETP.GE.AND P3, PT, R6, c[0x0][0x17c], PT ;  /* 0x00005f0006007a0c */ /* 0x000fe40003f66270 */
[C---:B------:R-:W-:Y:S01]  /*32ab0*/  IADD3 R21, R19.reuse, c[0x0][0x198], RZ ;  /* 0x0000660013157a10 */ /* 0x040fe20007ffe0ff */
[----:B------:R-:W-:Y:S01]  /*32ac0*/  IMAD.WIDE R6, R19, 0x2, R16 ;  /* 0x0000000213067825 */ /* 0x000fe200078e0210 */
[----:B------:R-:W-:-:S03]  /*32ad0*/  PRMT R0, R11, 0x7632, R0 ;  /* 0x000076320b007816 */ /* 0x000fc60000000000 */
[----:B------:R-:W-:Y:S01]  /*32ae0*/  IMAD.WIDE R8, R19, 0x2, R2 ;  /* 0x0000000213087825 */ /* 0x000fe200078e0202 */
[----:B---3--:R0:W-:Y:S01]  /*32af0*/  @P5 STG.E.U16 [R12.64], R24 ;  /* 0x000000180c005986 */ /* 0x0081e2000c101504 */
[----:B------:R-:W-:Y:S02]  /*32b00*/  ISETP.LT.AND P5, PT, R26, c[0x0][0x178], !P0 ;  /* 0x00005e001a007a0c */ /* 0x000fe400047a1270 */
[----:B------:R-:W-:Y:S01]  /*32b10*/  PRMT R18, R24, 0x7632, R18 ;  /* 0x0000763218127816 */ /* 0x000fe20000000012 */
[----:B------:R1:W-:Y:S01]  /*32b20*/  @P6 STG.E.U16 [R4.64], R11 ;  /* 0x0000000b04006986 */ /* 0x0003e2000c101504 */
[----:B------:R-:W-:-:S03]  /*32b30*/  ISETP.LT.AND P0, PT, R27, c[0x0][0x178], !P0 ;  /* 0x00005e001b007a0c */ /* 0x000fc60004701270 */
[----:B------:R3:W-:Y:S01]  /*32b40*/  @P4 STG.E.U16 [R6.64], R18 ;  /* 0x0000001206004986 */ /* 0x0007e2000c101504 */
[----:B0-----:R-:W-:-:S03]  /*32b50*/  IMAD.WIDE R12, R21, 0x2, R16 ;  /* 0x00000002150c7825 */ /* 0x001fc600078e0210 */
[----:B------:R0:W-:Y:S01]  /*32b60*/  @P2 STG.E.U16 [R8.64], R0 ;  /* 0x0000000008002986 */ /* 0x0001e2000c101504 */
[----:B------:R-:W-:Y:S02]  /*32b70*/  IADD3 R19, R21, c[0x0][0x198], RZ ;  /* 0x0000660015137a10 */ /* 0x000fe40007ffe0ff */
[----:B------:R-:W-:Y:S02]  /*32b80*/  ISETP.GE.AND P6, PT, R10, c[0x0][0x17c], PT ;  /* 0x00005f000a007a0c */ /* 0x000fe40003fc6270 */
[C---:B------:R-:W-:Y:S02]  /*32b90*/  ISETP.LT.AND P4, PT, R26.reuse, c[0x0][0x178], !P3 ;  /* 0x00005e001a007a0c */ /* 0x040fe40005f81270 */
[----:B------:R-:W-:Y:S02]  /*32ba0*/  ISETP.LT.AND P3, PT, R27, c[0x0][0x178], !P3 ;  /* 0x00005e001b007a0c */ /* 0x000fe40005f61270 */
[----:B------:R-:W-:Y:S02]  /*32bb0*/  IADD3 R25, R19, c[0x0][0x198], RZ ;  /* 0x0000660013197a10 */ /* 0x000fe40007ffe0ff */
[----:B------:R-:W-:Y:S01]  /*32bc0*/  ISETP.LT.AND P2, PT, R26, c[0x0][0x178], !P6 ;  /* 0x00005e001a007a0c */ /* 0x000fe20007741270 */
[----:B-1----:R-:W-:Y:S01]  /*32bd0*/  IMAD.WIDE R4, R21, 0x2, R2 ;  /* 0x0000000215047825 */ /* 0x002fe200078e0202 */
[----:B------:R-:W-:-:S02]  /*32be0*/  ISETP.LT.AND P6, PT, R27, c[0x0][0x178], !P6 ;  /* 0x00005e001b007a0c */ /* 0x000fc400077c1270 */
[----:B------:R-:W-:Y:S01]  /*32bf0*/  IADD3 R21, R25, c[0x0][0x198], RZ ;  /* 0x0000660019157a10 */ /* 0x000fe20007ffe0ff */
[----:B---3--:R-:W-:Y:S01]  /*32c00*/  IMAD.WIDE R6, R19, 0x2, R16 ;  /* 0x0000000213067825 */ /* 0x008fe200078e0210 */
[----:B------:R-:W-:-:S03]  /*32c10*/  PRMT R14, R15, 0x7632, R14 ;  /* 0x000076320f0e7816 */ /* 0x000fc6000000000e */
[----:B0-----:R-:W-:-:S04]  /*32c20*/  IMAD.WIDE R8, R19, 0x2, R2 ;  /* 0x0000000213087825 */ /* 0x001fc800078e0202 */
[----:B------:R-:W-:-:S04]  /*32c30*/  IMAD.WIDE R10, R25, 0x2, R16 ;  /* 0x00000002190a7825 */ /* 0x000fc800078e0210 */
[----:B------:R-:W-:Y:S01]  /*32c40*/  IMAD.WIDE R16, R21, 0x2, R16 ;  /* 0x0000000215107825 */ /* 0x000fe200078e0210 */
[----:B--2---:R0:W-:Y:S01]  /*32c50*/  @P5 STG.E.U16 [R12.64], R28 ;  /* 0x0000001c0c005986 */ /* 0x0041e2000c101504 */
[----:B------:R-:W-:Y:S02]  /*32c60*/  ISETP.LT.AND P5, PT, R26, c[0x0][0x178], !P1 ;  /* 0x00005e001a007a0c */ /* 0x000fe40004fa1270 */
[----:B------:R-:W-:Y:S02]  /*32c70*/  ISETP.LT.AND P1, PT, R27, c[0x0][0x178], !P1 ;  /* 0x00005e001b007a0c */ /* 0x000fe40004f21270 */
[----:B------:R-:W-:Y:S01]  /*32c80*/  PRMT R0, R28, 0x7632, R0 ;  /* 0x000076321c007816 */ /* 0x000fe20000000000 */
[----:B------:R4:W-:Y:S01]  /*32c90*/  @P0 STG.E.U16 [R4.64], R15 ;  /* 0x0000000f04000986 */ /* 0x0009e2000c101504 */
[----:B0-----:R-:W-:-:S07]  /*32ca0*/  IMAD.WIDE R12, R25, 0x2, R2 ;  /* 0x00000002190c7825 */ /* 0x001fce00078e0202 */
[----:B------:R0:W-:Y:S01]  /*32cb0*/  @P5 STG.E.U16 [R6.64], R0 ;  /* 0x0000000006005986 */ /* 0x0001e2000c101504 */
[----:B----4-:R-:W-:-:S03]  /*32cc0*/  PRMT R5, R29, 0x7632, R5 ;  /* 0x000076321d057816 */ /* 0x010fc60000000005 */
[----:B------:R0:W-:Y:S04]  /*32cd0*/  @P1 STG.E.U16 [R8.64], R14 ;  /* 0x0000000e08001986 */ /* 0x0001e8000c101504 */
[----:B------:R0:W-:Y:S04]  /*32ce0*/  @P4 STG.E.U16 [R10.64], R29 ;  /* 0x0000001d0a004986 */ /* 0x0001e8000c101504 */
[----:B------:R0:W-:Y:S01]  /*32cf0*/  @P3 STG.E.U16 [R12.64], R23 ;  /* 0x000000170c003986 */ /* 0x0001e2000c101504 */
[----:B------:R-:W-:-:S03]  /*32d00*/  IMAD.WIDE R2, R21, 0x2, R2 ;  /* 0x0000000215027825 */ /* 0x000fc600078e0202 */
[----:B------:R0:W-:Y:S01]  /*32d10*/  @P2 STG.E.U16 [R16.64], R5 ;  /* 0x0000000510002986 */ /* 0x0001e2000c101504 */
[----:B------:R-:W-:Y:S05]  /*32d20*/  @!P6 EXIT ;  /* 0x000000000000e94d */ /* 0x000fea0003800000 */
[----:B0-----:R-:W-:-:S05]  /*32d30*/  PRMT R23, R23, 0x7632, R23 ;  /* 0x0000763217177816 */ /* 0x001fca0000000017 */
[----:B------:R-:W-:Y:S01]  /*32d40*/  STG.E.U16 [R2.64], R23 ;  /* 0x0000001702007986 */ /* 0x000fe2000c101504 */
[----:B------:R-:W-:Y:S05]  /*32d50*/  EXIT ;  /* 0x000000000000794d */ /* 0x000fea0003800000 */
.L_x_3:
[----:B------:R-:W-:-:S00]  /*32d60*/  BRA `(.L_x_3) ;  /* 0xfffffff000007947 */ /* 0x000fc0000383ffff */
[----:B------:R-:W-:-:S00]  /*32d70*/  NOP ;  /* 0x0000000000007918 */ /* 0x000fc00000000000 */
        /* <DEDUP_REMOVED lines=8> */
.L_x_4:


//--------------------- .nv.shared.matmul_kernel  --------------------------
	.section	.nv.shared.matmul_kernel,"aw",@nobits
	.sectionflags	@""
	.align	16
